	.target	sm_100a

	.elftype	@"ET_EXEC"


//--------------------- .note.nv.tkinfo           --------------------------
	.section	.note.nv.tkinfo,"",@"SHT_NOTE"
	.sectionflags	@"SHF_NOTE_NV_TKINFO"
	.tkinfo
        /*0018*/ 	.word	0x00000002
        /*0030*/ 	.string	""
        /*0030*/ 	.string	"ptxas"
        /*0030*/ 	.string	"Cuda compilation tools, release 13.0, V13.0.88"
        /*0030*/ 	.string	"Build cuda_13.0.r13.0/compiler.36424714_0"
        /*0030*/ 	.string	"-arch sm_100a -m 64 "



//--------------------- .note.nv.cuinfo           --------------------------
	.section	.note.nv.cuinfo,"",@"SHT_NOTE"
	.sectionflags	@"SHF_NOTE_NV_CUINFO"
        /*0018*/ 	.short	0x0002
        /*001a*/ 	.short	0x0064
        /*001c*/ 	.short	0x0082
	.zero		2


//--------------------- .nv.info                  --------------------------
	.section	.nv.info,"",@"SHT_CUDA_INFO"
	.align	4


	//----- nvinfo : EIATTR_REGCOUNT
	.align		4
        /*0000*/ 	.byte	0x04, 0x2f
        /*0002*/ 	.short	(.L_19 - .L_18)
	.align		4
.L_18:
        /*0004*/ 	.word	index@(_ZN7cutlass13device_kernelINS_4conv6kernel13ConvUniversalINS1_16ConvProblemShapeILNS1_8OperatorE1ELi3EEENS1_10collective14CollectiveConvINS1_47MainloopSm100TmaUmmaWarpSpecializedImplicitGemmILS5_1ELi4ELi3ELi1ELi2EN4cute5tupleIJNSA_1CILi2EEENSC_ILi1EEESE_EEEEENSB_IJNSC_ILi256EEENSC_ILi128EEENSB_IJNSC_ILi64EEEEEEEEENS_10tfloat32_tESM_NSA_8TiledMMAINSA_8MMA_AtomIJNSA_23SM100_MMA_TF32_2x1SM_SSISM_SM_fLi256ELi128ELNSA_4UMMA5MajorE0ELSR_1ELNSQ_7ScaleInE0ELSS_0EEEEEENSA_6LayoutINSB_IJSE_SE_SE_EEENSB_IJNSC_ILi0EEESX_SX_EEEEENSB_IJNSA_10UnderscoreES10_S10_EEEEENS7_6detail27Sm100ImplicitGemmTileTraitsINSA_25SM100_TMA_2SM_LOAD_IM2COLENSA_14ComposedLayoutINSA_7SwizzleILi3ELi4ELi3EEENSA_18smem_ptr_flag_bitsILi32EEENSV_INSB_IJNSC_ILi8EEENSC_ILi32EEEEEENSB_IJS1C_SE_EEEEEEEvEENS14_INSA_18SM100_TMA_2SM_LOADENS16_INS17_ILi2ELi5ELi2EEES1A_NSV_INSB_IJS1C_NSC_ILi4EEEEEENSB_IJSE_S1C_EEEEEEEvEEEENS_8epilogue10collective18CollectiveEpilogueINS1R_23Sm100TmaWarpSpecializedILi4ELi2ELi16ELb1ELb0EEEJNSB_IJSI_SI_SK_EEENSB_IJNSV_ISI_SE_EENSV_INSC_ILi16EEESE_EEEEESM_NSB_IJNSB_IJllllEEESE_SX_EEESM_S22_NS1R_6fusion15FusionCallbacksIS1V_NS23_17LinearCombinationISM_fSM_fLNS_15FloatRoundStyleE2EEES1W_S20_JEEENSA_5SM1004TMEM4LOAD26SM100_TMEM_LOAD_32dp32b16xENSA_20SM90_TMA_LOAD_IM2COLENS16_INS17_ILi2ELi4ELi3EEES1A_NSV_INSB_IJS1B_S1Y_EEENSB_IJS1Y_SE_EEEEEEENSA_39AutoVectorizingCopyWithAssumedAlignmentILi128EEENSA_21SM90_TMA_STORE_IM2COLES2I_S2K_S2K_EEEvvEEEEvNT_6ParamsE)
        /*0008*/ 	.word	0x00000080


	//----- nvinfo : EIATTR_FRAME_SIZE
	.align		4
.L_19:
        /*000c*/ 	.byte	0x04, 0x11
        /*000e*/ 	.short	(.L_21 - .L_20)
	.align		4
.L_20:
        /*0010*/ 	.word	index@($__internal_2_$__cuda_sm10x_tcgen05_guardrail_trap_unallocated_columns_being_dealloced)
        /*0014*/ 	.word	0x00000008


	//----- nvinfo : EIATTR_FRAME_SIZE
	.align		4
.L_21:
        /*0018*/ 	.byte	0x04, 0x11
        /*001a*/ 	.short	(.L_23 - .L_22)
	.align		4
.L_22:
        /*001c*/ 	.word	index@($__internal_1_$__cuda_sm10x_tcgen05_guardrail_trap_phase_invalid_during_alloc)
        /*0020*/ 	.word	0x00000008


	//----- nvinfo : EIATTR_FRAME_SIZE
	.align		4
.L_23:
        /*0024*/ 	.byte	0x04, 0x11
        /*0026*/ 	.short	(.L_25 - .L_24)
	.align		4
.L_24:
        /*0028*/ 	.word	index@($__internal_0_$__cuda_sm10x_tcgen05_guardrail_trap_col_being_dealloced_not_returned_by_alloc)
        /*002c*/ 	.word	0x00000008


	//----- nvinfo : EIATTR_FRAME_SIZE
	.align		4
.L_25:
        /*0030*/ 	.byte	0x04, 0x11
        /*0032*/ 	.short	(.L_27 - .L_26)
	.align		4
.L_26:
        /*0034*/ 	.word	index@(_ZN7cutlass13device_kernelINS_4conv6kernel13ConvUniversalINS1_16ConvProblemShapeILNS1_8OperatorE1ELi3EEENS1_10collective14CollectiveConvINS1_47MainloopSm100TmaUmmaWarpSpecializedImplicitGemmILS5_1ELi4ELi3ELi1ELi2EN4cute5tupleIJNSA_1CILi2EEENSC_ILi1EEESE_EEEEENSB_IJNSC_ILi256EEENSC_ILi128EEENSB_IJNSC_ILi64EEEEEEEEENS_10tfloat32_tESM_NSA_8TiledMMAINSA_8MMA_AtomIJNSA_23SM100_MMA_TF32_2x1SM_SSISM_SM_fLi256ELi128ELNSA_4UMMA5MajorE0ELSR_1ELNSQ_7ScaleInE0ELSS_0EEEEEENSA_6LayoutINSB_IJSE_SE_SE_EEENSB_IJNSC_ILi0EEESX_SX_EEEEENSB_IJNSA_10UnderscoreES10_S10_EEEEENS7_6detail27Sm100ImplicitGemmTileTraitsINSA_25SM100_TMA_2SM_LOAD_IM2COLENSA_14ComposedLayoutINSA_7SwizzleILi3ELi4ELi3EEENSA_18smem_ptr_flag_bitsILi32EEENSV_INSB_IJNSC_ILi8EEENSC_ILi32EEEEEENSB_IJS1C_SE_EEEEEEEvEENS14_INSA_18SM100_TMA_2SM_LOADENS16_INS17_ILi2ELi5ELi2EEES1A_NSV_INSB_IJS1C_NSC_ILi4EEEEEENSB_IJSE_S1C_EEEEEEEvEEEENS_8epilogue10collective18CollectiveEpilogueINS1R_23Sm100TmaWarpSpecializedILi4ELi2ELi16ELb1ELb0EEEJNSB_IJSI_SI_SK_EEENSB_IJNSV_ISI_SE_EENSV_INSC_ILi16EEESE_EEEEESM_NSB_IJNSB_IJllllEEESE_SX_EEESM_S22_NS1R_6fusion15FusionCallbacksIS1V_NS23_17LinearCombinationISM_fSM_fLNS_15FloatRoundStyleE2EEES1W_S20_JEEENSA_5SM1004TMEM4LOAD26SM100_TMEM_LOAD_32dp32b16xENSA_20SM90_TMA_LOAD_IM2COLENS16_INS17_ILi2ELi4ELi3EEES1A_NSV_INSB_IJS1B_S1Y_EEENSB_IJS1Y_SE_EEEEEEENSA_39AutoVectorizingCopyWithAssumedAlignmentILi128EEENSA_21SM90_TMA_STORE_IM2COLES2I_S2K_S2K_EEEvvEEEEvNT_6ParamsE)
        /*0038*/ 	.word	0x00000008


	//----- nvinfo : EIATTR_MIN_STACK_SIZE
	.align		4
.L_27:
        /*003c*/ 	.byte	0x04, 0x12
        /*003e*/ 	.short	(.L_29 - .L_28)
	.align		4
.L_28:
        /*0040*/ 	.word	index@(_ZN7cutlass13device_kernelINS_4conv6kernel13ConvUniversalINS1_16ConvProblemShapeILNS1_8OperatorE1ELi3EEENS1_10collective14CollectiveConvINS1_47MainloopSm100TmaUmmaWarpSpecializedImplicitGemmILS5_1ELi4ELi3ELi1ELi2EN4cute5tupleIJNSA_1CILi2EEENSC_ILi1EEESE_EEEEENSB_IJNSC_ILi256EEENSC_ILi128EEENSB_IJNSC_ILi64EEEEEEEEENS_10tfloat32_tESM_NSA_8TiledMMAINSA_8MMA_AtomIJNSA_23SM100_MMA_TF32_2x1SM_SSISM_SM_fLi256ELi128ELNSA_4UMMA5MajorE0ELSR_1ELNSQ_7ScaleInE0ELSS_0EEEEEENSA_6LayoutINSB_IJSE_SE_SE_EEENSB_IJNSC_ILi0EEESX_SX_EEEEENSB_IJNSA_10UnderscoreES10_S10_EEEEENS7_6detail27Sm100ImplicitGemmTileTraitsINSA_25SM100_TMA_2SM_LOAD_IM2COLENSA_14ComposedLayoutINSA_7SwizzleILi3ELi4ELi3EEENSA_18smem_ptr_flag_bitsILi32EEENSV_INSB_IJNSC_ILi8EEENSC_ILi32EEEEEENSB_IJS1C_SE_EEEEEEEvEENS14_INSA_18SM100_TMA_2SM_LOADENS16_INS17_ILi2ELi5ELi2EEES1A_NSV_INSB_IJS1C_NSC_ILi4EEEEEENSB_IJSE_S1C_EEEEEEEvEEEENS_8epilogue10collective18CollectiveEpilogueINS1R_23Sm100TmaWarpSpecializedILi4ELi2ELi16ELb1ELb0EEEJNSB_IJSI_SI_SK_EEENSB_IJNSV_ISI_SE_EENSV_INSC_ILi16EEESE_EEEEESM_NSB_IJNSB_IJllllEEESE_SX_EEESM_S22_NS1R_6fusion15FusionCallbacksIS1V_NS23_17LinearCombinationISM_fSM_fLNS_15FloatRoundStyleE2EEES1W_S20_JEEENSA_5SM1004TMEM4LOAD26SM100_TMEM_LOAD_32dp32b16xENSA_20SM90_TMA_LOAD_IM2COLENS16_INS17_ILi2ELi4ELi3EEES1A_NSV_INSB_IJS1B_S1Y_EEENSB_IJS1Y_SE_EEEEEEENSA_39AutoVectorizingCopyWithAssumedAlignmentILi128EEENSA_21SM90_TMA_STORE_IM2COLES2I_S2K_S2K_EEEvvEEEEvNT_6ParamsE)
        /*0044*/ 	.word	0x00000008
.L_29:


//--------------------- .nv.compat                --------------------------
	.section	.nv.compat,"",@"SHT_CUDA_COMPAT_INFO"
	.align	4
        /*0000*/ 	.byte	0x02, 0x09, 0x01, 0x00, 0x02, 0x02, 0x02, 0x00, 0x02, 0x05, 0x05, 0x00, 0x03, 0x07, 0x01, 0x01
        /*0010*/ 	.byte	0x02, 0x03, 0x01, 0x00, 0x02, 0x06, 0x01, 0x00, 0x04, 0x0b, 0x08, 0x00, 0x09, 0x00, 0x00, 0x00
        /*0020*/ 	.byte	0x00, 0x00, 0x00, 0x00


//--------------------- .nv.info._ZN7cutlass13device_kernelINS_4conv6kernel13ConvUniversalINS1_16ConvProblemShapeILNS1_8OperatorE1ELi3EEENS1_10collective14CollectiveConvINS1_47MainloopSm100TmaUmmaWarpSpecializedImplicitGemmILS5_1ELi4ELi3ELi1ELi2EN4cute5tupleIJNSA_1CILi2EEENSC_ILi1EEESE_EEEEENSB_IJNSC_ILi256EEENSC_ILi128EEENSB_IJNSC_ILi64EEEEEEEEENS_10tfloat32_tESM_NSA_8TiledMMAINSA_8MMA_AtomIJNSA_23SM100_MMA_TF32_2x1SM_SSISM_SM_fLi256ELi128ELNSA_4UMMA5MajorE0ELSR_1ELNSQ_7ScaleInE0ELSS_0EEEEEENSA_6LayoutINSB_IJSE_SE_SE_EEENSB_IJNSC_ILi0EEESX_SX_EEEEENSB_IJNSA_10UnderscoreES10_S10_EEEEENS7_6detail27Sm100ImplicitGemmTileTraitsINSA_25SM100_TMA_2SM_LOAD_IM2COLENSA_14ComposedLayoutINSA_7SwizzleILi3ELi4ELi3EEENSA_18smem_ptr_flag_bitsILi32EEENSV_INSB_IJNSC_ILi8EEENSC_ILi32EEEEEENSB_IJS1C_SE_EEEEEEEvEENS14_INSA_18SM100_TMA_2SM_LOADENS16_INS17_ILi2ELi5ELi2EEES1A_NSV_INSB_IJS1C_NSC_ILi4EEEEEENSB_IJSE_S1C_EEEEEEEvEEEENS_8epilogue10collective18CollectiveEpilogueINS1R_23Sm100TmaWarpSpecializedILi4ELi2ELi16ELb1ELb0EEEJNSB_IJSI_SI_SK_EEENSB_IJNSV_ISI_SE_EENSV_INSC_ILi16EEESE_EEEEESM_NSB_IJNSB_IJllllEEESE_SX_EEESM_S22_NS1R_6fusion15FusionCallbacksIS1V_NS23_17LinearCombinationISM_fSM_fLNS_15FloatRoundStyleE2EEES1W_S20_JEEENSA_5SM1004TMEM4LOAD26SM100_TMEM_LOAD_32dp32b16xENSA_20SM90_TMA_LOAD_IM2COLENS16_INS17_ILi2ELi4ELi3EEES1A_NSV_INSB_IJS1B_S1Y_EEENSB_IJS1Y_SE_EEEEEEENSA_39AutoVectorizingCopyWithAssumedAlignmentILi128EEENSA_21SM90_TMA_STORE_IM2COLES2I_S2K_S2K_EEEvvEEEEvNT_6ParamsE --------------------------
	.section	.nv.info._ZN7cutlass13device_kernelINS_4conv6kernel13ConvUniversalINS1_16ConvProblemShapeILNS1_8OperatorE1ELi3EEENS1_10collective14CollectiveConvINS1_47MainloopSm100TmaUmmaWarpSpecializedImplicitGemmILS5_1ELi4ELi3ELi1ELi2EN4cute5tupleIJNSA_1CILi2EEENSC_ILi1EEESE_EEEEENSB_IJNSC_ILi256EEENSC_ILi128EEENSB_IJNSC_ILi64EEEEEEEEENS_10tfloat32_tESM_NSA_8TiledMMAINSA_8MMA_AtomIJNSA_23SM100_MMA_TF32_2x1SM_SSISM_SM_fLi256ELi128ELNSA_4UMMA5MajorE0ELSR_1ELNSQ_7ScaleInE0ELSS_0EEEEEENSA_6LayoutINSB_IJSE_SE_SE_EEENSB_IJNSC_ILi0EEESX_SX_EEEEENSB_IJNSA_10UnderscoreES10_S10_EEEEENS7_6detail27Sm100ImplicitGemmTileTraitsINSA_25SM100_TMA_2SM_LOAD_IM2COLENSA_14ComposedLayoutINSA_7SwizzleILi3ELi4ELi3EEENSA_18smem_ptr_flag_bitsILi32EEENSV_INSB_IJNSC_ILi8EEENSC_ILi32EEEEEENSB_IJS1C_SE_EEEEEEEvEENS14_INSA_18SM100_TMA_2SM_LOADENS16_INS17_ILi2ELi5ELi2EEES1A_NSV_INSB_IJS1C_NSC_ILi4EEEEEENSB_IJSE_S1C_EEEEEEEvEEEENS_8epilogue10collective18CollectiveEpilogueINS1R_23Sm100TmaWarpSpecializedILi4ELi2ELi16ELb1ELb0EEEJNSB_IJSI_SI_SK_EEENSB_IJNSV_ISI_SE_EENSV_INSC_ILi16EEESE_EEEEESM_NSB_IJNSB_IJllllEEESE_SX_EEESM_S22_NS1R_6fusion15FusionCallbacksIS1V_NS23_17LinearCombinationISM_fSM_fLNS_15FloatRoundStyleE2EEES1W_S20_JEEENSA_5SM1004TMEM4LOAD26SM100_TMEM_LOAD_32dp32b16xENSA_20SM90_TMA_LOAD_IM2COLENS16_INS17_ILi2ELi4ELi3EEES1A_NSV_INSB_IJS1B_S1Y_EEENSB_IJS1Y_SE_EEEEEEENSA_39AutoVectorizingCopyWithAssumedAlignmentILi128EEENSA_21SM90_TMA_STORE_IM2COLES2I_S2K_S2K_EEEvvEEEEvNT_6ParamsE,"",@"SHT_CUDA_INFO"
	.sectionflags	@""
	.align	4


	//----- nvinfo : EIATTR_CUDA_API_VERSION
	.align		4
        /*0000*/ 	.byte	0x04, 0x37
        /*0002*/ 	.short	(.L_31 - .L_30)
.L_30:
        /*0004*/ 	.word	0x00000082


	//----- nvinfo : EIATTR_KPARAM_INFO
	.align		4
.L_31:
        /*0008*/ 	.byte	0x04, 0x17
        /*000a*/ 	.short	(.L_33 - .L_32)
.L_32:
        /*000c*/ 	.word	0x00000000
        /*0010*/ 	.short	0x0000
        /*0012*/ 	.short	0x0000
        /*0014*/ 	.byte	0x00, 0xf0, 0x01, 0x24


	//----- nvinfo : EIATTR_AT_ENTRY_FRAGMENTS
	.align		4
.L_33:
        /*0018*/ 	.byte	0x04, 0x4f
        /*001a*/ 	.short	(.L_35 - .L_34)


	//   ....[0]....
.L_34:
        /*001c*/ 	.word	0x00000007


	//----- nvinfo : EIATTR_RESERVED_SMEM_USED
	.align		4
.L_35:
        /*0020*/ 	.byte	0x01, 0x41
	.zero		2


	//----- nvinfo : EIATTR_SPARSE_MMA_MASK
	.align		4
        /*0024*/ 	.byte	0x03, 0x50
        /*0026*/ 	.short	0x0000


	//----- nvinfo : EIATTR_TCGEN05_2CTA_USED
	.align		4
        /*0028*/ 	.byte	0x01, 0x52
	.zero		2


	//----- nvinfo : EIATTR_MAXREG_COUNT
	.align		4
        /*002c*/ 	.byte	0x03, 0x1b
        /*002e*/ 	.short	0x00ff


	//----- nvinfo : EIATTR_NUM_BARRIERS
	.align		4
        /*0030*/ 	.byte	0x02, 0x4c
        /*0032*/ 	.byte	0x07
	.zero		1


	//----- nvinfo : EIATTR_EXTERNS
	.align		4
        /*0034*/ 	.byte	0x04, 0x0f
        /*0036*/ 	.short	(.L_37 - .L_36)


	//   ....[0]....
	.align		4
.L_36:
        /*0038*/ 	.word	index@(__assertfail)


	//----- nvinfo : EIATTR_MERCURY_ISA_VERSION
	.align		4
.L_37:
        /*003c*/ 	.byte	0x03, 0x5f
        /*003e*/ 	.short	0x0101


	//----- nvinfo : EIATTR_INT_WARP_WIDE_INSTR_OFFSETS
	.align		4
        /*0040*/ 	.byte	0x04, 0x31
        /*0042*/ 	.short	(.L_39 - .L_38)


	//   ....[0]....
.L_38:
        /*0044*/ 	.word	0x00000cf0


	//   ....[1]....
        /*0048*/ 	.word	0x00000d80


	//   ....[2]....
        /*004c*/ 	.word	0x0000a510


	//   ....[3]....
        /*0050*/ 	.word	0x0000a520


	//   ....[4]....
        /*0054*/ 	.word	0x0000a560


	//   ....[5]....
        /*0058*/ 	.word	0x0000b0d0


	//   ....[6]....
        /*005c*/ 	.word	0x0000b280


	//   ....[7]....
        /*0060*/ 	.word	0x0000b300


	//   ....[8]....
        /*0064*/ 	.word	0x0000b470


	//   ....[9]....
        /*0068*/ 	.word	0x0000b500


	//   ....[10]....
        /*006c*/ 	.word	0x0000b660


	//   ....[11]....
        /*0070*/ 	.word	0x0000b6d0


	//   ....[12]....
        /*0074*/ 	.word	0x0000b860


	//   ....[13]....
        /*0078*/ 	.word	0x0000b880


	//   ....[14]....
        /*007c*/ 	.word	0x0000ba00


	//   ....[15]....
        /*0080*/ 	.word	0x0000bab0


	//   ....[16]....
        /*0084*/ 	.word	0x0000bbc0


	//   ....[17]....
        /*0088*/ 	.word	0x0000bc70


	//   ....[18]....
        /*008c*/ 	.word	0x0000be40


	//   ....[19]....
        /*0090*/ 	.word	0x0000bf60


	//----- nvinfo : EIATTR_COOP_GROUP_MASK_REGIDS
	.align		4
.L_39:
        /*0094*/ 	.byte	0x04, 0x29
        /*0096*/ 	.short	(.L_41 - .L_40)


	//   ....[0]....
.L_40:
        /*0098*/ 	.word	0xffffffff


	//   ....[1]....
        /*009c*/ 	.word	0xffffffff


	//   ....[2]....
        /*00a0*/ 	.word	0xffffffff


	//   ....[3]....
        /*00a4*/ 	.word	0xffffffff


	//   ....[4]....
        /*00a8*/ 	.word	0xffffffff


	//   ....[5]....
        /*00ac*/ 	.word	0xffffffff


	//   ....[6]....
        /*00b0*/ 	.word	0xffffffff


	//   ....[7]....
        /*00b4*/ 	.word	0xffffffff


	//   ....[8]....
        /*00b8*/ 	.word	0xffffffff


	//   ....[9]....
        /*00bc*/ 	.word	0xffffffff


	//   ....[10]....
        /*00c0*/ 	.word	0xffffffff


	//   ....[11]....
        /*00c4*/ 	.word	0xffffffff


	//   ....[12]....
        /*00c8*/ 	.word	0xffffffff


	//----- nvinfo : EIATTR_COOP_GROUP_INSTR_OFFSETS
	.align		4
.L_41:
        /*00cc*/ 	.byte	0x04, 0x28
        /*00ce*/ 	.short	(.L_43 - .L_42)


	//   ....[0]....
.L_42:
        /*00d0*/ 	.word	0x000000c0


	//   ....[1]....
        /*00d4*/ 	.word	0x000005a0


	//   ....[2]....
        /*00d8*/ 	.word	0x00000710


	//   ....[3]....
        /*00dc*/ 	.word	0x000008b0


	//   ....[4]....
        /*00e0*/ 	.word	0x000009b0


	//   ....[5]....
        /*00e4*/ 	.word	0x00000b20


	//   ....[6]....
        /*00e8*/ 	.word	0x00000df0


	//   ....[7]....
        /*00ec*/ 	.word	0x00008310


	//   ....[8]....
        /*00f0*/ 	.word	0x00008df0


	//   ....[9]....
        /*00f4*/ 	.word	0x00009290


	//   ....[10]....
        /*00f8*/ 	.word	0x000092c0


	//   ....[11]....
        /*00fc*/ 	.word	0x0000a3f0


	//   ....[12]....
        /*0100*/ 	.word	0x0000a630


	//----- nvinfo : EIATTR_VRC_CTA_INIT_COUNT
	.align		4
.L_43:
        /*0104*/ 	.byte	0x02, 0x4a
        /*0106*/ 	.byte	0x80
	.zero		1


	//----- nvinfo : EIATTR_SYSCALL_OFFSETS
	.align		4
        /*0108*/ 	.byte	0x04, 0x46
        /*010a*/ 	.short	(.L_45 - .L_44)


	//   ....[0]....
.L_44:
        /*010c*/ 	.word	0x0000c9b0


	//   ....[1]....
        /*0110*/ 	.word	0x0000ca70


	//   ....[2]....
        /*0114*/ 	.word	0x0000d2b0


	//   ....[3]....
        /*0118*/ 	.word	0x0000dc20


	//   ....[4]....
        /*011c*/ 	.word	0x0000e580


	//   ....[5]....
        /*0120*/ 	.word	0x0000ef30


	//   ....[6]....
        /*0124*/ 	.word	0x0000f8e0


	//   ....[7]....
        /*0128*/ 	.word	0x00010290


	//   ....[8]....
        /*012c*/ 	.word	0x00010c40


	//   ....[9]....
        /*0130*/ 	.word	0x000115a0


	//----- nvinfo : EIATTR_MBARRIER_INSTR_OFFSETS
	.align		4
.L_45:
        /*0134*/ 	.byte	0x04, 0x39
        /*0136*/ 	.short	(.L_47 - .L_46)


	//   ....[0]....
.L_46:
        /*0138*/ 	.word	0x00000680
        /*013c*/ 	.word	0x000000ff
        /*0140*/ 	.word	0x00000000
        /*0144*/ 	.short	0x0100
        /*0146*/ 	.byte	0x05
	.zero		1


	//   ....[1]....
        /*0148*/ 	.word	0x00000690
        /*014c*/ 	.word	0x000000ff
        /*0150*/ 	.word	0x00000020
        /*0154*/ 	.short	0x0100
        /*0156*/ 	.byte	0x05
	.zero		1


	//   ....[2]....
        /*0158*/ 	.word	0x000006a0
        /*015c*/ 	.word	0x000000ff
        /*0160*/ 	.word	0x00000008
        /*0164*/ 	.short	0x0100
        /*0166*/ 	.byte	0x05
	.zero		1


	//   ....[3]....
        /*0168*/ 	.word	0x000006b0
        /*016c*/ 	.word	0x000000ff
        /*0170*/ 	.word	0x00000028
        /*0174*/ 	.short	0x0100
        /*0176*/ 	.byte	0x05
	.zero		1


	//   ....[4]....
        /*0178*/ 	.word	0x000006c0
        /*017c*/ 	.word	0x000000ff
        /*0180*/ 	.word	0x00000010
        /*0184*/ 	.short	0x0100
        /*0186*/ 	.byte	0x05
	.zero		1


	//   ....[5]....
        /*0188*/ 	.word	0x000006d0
        /*018c*/ 	.word	0x000000ff
        /*0190*/ 	.word	0x00000030
        /*0194*/ 	.short	0x0100
        /*0196*/ 	.byte	0x05
	.zero		1


	//   ....[6]....
        /*0198*/ 	.word	0x000006e0
        /*019c*/ 	.word	0x000000ff
        /*01a0*/ 	.word	0x00000018
        /*01a4*/ 	.short	0x0100
        /*01a6*/ 	.byte	0x05
	.zero		1


	//   ....[7]....
        /*01a8*/ 	.word	0x000006f0
        /*01ac*/ 	.word	0x000000ff
        /*01b0*/ 	.word	0x00000038
        /*01b4*/ 	.short	0x0100
        /*01b6*/ 	.byte	0x05
	.zero		1


	//   ....[8]....
        /*01b8*/ 	.word	0x00000820
        /*01bc*/ 	.word	0x000000ff
        /*01c0*/ 	.word	0x00000040
        /*01c4*/ 	.short	0x0100
        /*01c6*/ 	.byte	0x05
	.zero		1


	//   ....[9]....
        /*01c8*/ 	.word	0x00000830
        /*01cc*/ 	.word	0x000000ff
        /*01d0*/ 	.word	0x00000060
        /*01d4*/ 	.short	0x0100
        /*01d6*/ 	.byte	0x05
	.zero		1


	//   ....[10]....
        /*01d8*/ 	.word	0x00000840
        /*01dc*/ 	.word	0x000000ff
        /*01e0*/ 	.word	0x00000048
        /*01e4*/ 	.short	0x0100
        /*01e6*/ 	.byte	0x05
	.zero		1


	//   ....[11]....
        /*01e8*/ 	.word	0x00000850
        /*01ec*/ 	.word	0x000000ff
        /*01f0*/ 	.word	0x00000068
        /*01f4*/ 	.short	0x0100
        /*01f6*/ 	.byte	0x05
	.zero		1


	//   ....[12]....
        /*01f8*/ 	.word	0x00000860
        /*01fc*/ 	.word	0x000000ff
        /*0200*/ 	.word	0x00000050
        /*0204*/ 	.short	0x0100
        /*0206*/ 	.byte	0x05
	.zero		1


	//   ....[13]....
        /*0208*/ 	.word	0x00000870
        /*020c*/ 	.word	0x000000ff
        /*0210*/ 	.word	0x00000070
        /*0214*/ 	.short	0x0100
        /*0216*/ 	.byte	0x05
	.zero		1


	//   ....[14]....
        /*0218*/ 	.word	0x00000880
        /*021c*/ 	.word	0x000000ff
        /*0220*/ 	.word	0x00000058
        /*0224*/ 	.short	0x0100
        /*0226*/ 	.byte	0x05
	.zero		1


	//   ....[15]....
        /*0228*/ 	.word	0x00000890
        /*022c*/ 	.word	0x000000ff
        /*0230*/ 	.word	0x00000078
        /*0234*/ 	.short	0x0100
        /*0236*/ 	.byte	0x05
	.zero		1


	//   ....[16]....
        /*0238*/ 	.word	0x00000980
        /*023c*/ 	.word	0x000000ff
        /*0240*/ 	.word	0x00000080
        /*0244*/ 	.short	0x0100
        /*0246*/ 	.byte	0x05
	.zero		1


	//   ....[17]....
        /*0248*/ 	.word	0x00000990
        /*024c*/ 	.word	0x000000ff
        /*0250*/ 	.word	0x00000088
        /*0254*/ 	.short	0x0100
        /*0256*/ 	.byte	0x05
	.zero		1


	//   ....[18]....
        /*0258*/ 	.word	0x00000af0
        /*025c*/ 	.word	0x000000ff
        /*0260*/ 	.word	0x00000090
        /*0264*/ 	.short	0x0100
        /*0266*/ 	.byte	0x05
	.zero		1


	//   ....[19]....
        /*0268*/ 	.word	0x00000b00
        /*026c*/ 	.word	0x000000ff
        /*0270*/ 	.word	0x00000098
        /*0274*/ 	.short	0x0100
        /*0276*/ 	.byte	0x05
	.zero		1


	//   ....[20]....
        /*0278*/ 	.word	0x00000c90
        /*027c*/ 	.word	0x000000ff
        /*0280*/ 	.word	0x000000a0
        /*0284*/ 	.short	0x0100
        /*0286*/ 	.byte	0x05
	.zero		1


	//   ....[21]....
        /*0288*/ 	.word	0x00000ca0
        /*028c*/ 	.word	0x000000ff
        /*0290*/ 	.word	0x000000b0
        /*0294*/ 	.short	0x0100
        /*0296*/ 	.byte	0x05
	.zero		1


	//   ....[22]....
        /*0298*/ 	.word	0x00000cb0
        /*029c*/ 	.word	0x000000ff
        /*02a0*/ 	.word	0x000000a8
        /*02a4*/ 	.short	0x0100
        /*02a6*/ 	.byte	0x05
	.zero		1


	//   ....[23]....
        /*02a8*/ 	.word	0x00000cc0
        /*02ac*/ 	.word	0x000000ff
        /*02b0*/ 	.word	0x000000b8
        /*02b4*/ 	.short	0x0100
        /*02b6*/ 	.byte	0x05
	.zero		1


	//   ....[24]....
        /*02b8*/ 	.word	0x00000da0
        /*02bc*/ 	.word	0x000000ff
        /*02c0*/ 	.word	0x000000c0
        /*02c4*/ 	.short	0x0100
        /*02c6*/ 	.byte	0x05
	.zero		1


	//   ....[25]....
        /*02c8*/ 	.word	0x00001860
        /*02cc*/ 	.word	0x00000003
        /*02d0*/ 	.word	0x00000020
        /*02d4*/ 	.short	0x010a
        /*02d6*/ 	.byte	0xff
	.zero		1


	//   ....[26]....
        /*02d8*/ 	.word	0x00003530
        /*02dc*/ 	.word	0x0000001f
        /*02e0*/ 	.word	0x00000020
        /*02e4*/ 	.short	0x010a
        /*02e6*/ 	.byte	0xff
	.zero		1


	//   ....[27]....
        /*02e8*/ 	.word	0x00003a70
        /*02ec*/ 	.word	0x0000005f
        /*02f0*/ 	.word	0x00000020
        /*02f4*/ 	.short	0x010a
        /*02f6*/ 	.byte	0xff
	.zero		1


	//   ....[28]....
        /*02f8*/ 	.word	0x00004e00
        /*02fc*/ 	.word	0x0000000a
        /*0300*/ 	.word	0x00000088
        /*0304*/ 	.short	0x0101
        /*0306*/ 	.byte	0xff
	.zero		1


	//   ....[29]....
        /*0308*/ 	.word	0x00004e10
        /*030c*/ 	.word	0x00000003
        /*0310*/ 	.word	0x00000020
        /*0314*/ 	.short	0x010a
        /*0316*/ 	.byte	0xff
	.zero		1


	//   ....[30]....
        /*0318*/ 	.word	0x00006a80
        /*031c*/ 	.word	0x0000001f
        /*0320*/ 	.word	0x00000020
        /*0324*/ 	.short	0x010a
        /*0326*/ 	.byte	0xff
	.zero		1


	//   ....[31]....
        /*0328*/ 	.word	0x00006e50
        /*032c*/ 	.word	0x0000005c
        /*0330*/ 	.word	0x00000020
        /*0334*/ 	.short	0x010a
        /*0336*/ 	.byte	0xff
	.zero		1


	//   ....[32]....
        /*0338*/ 	.word	0x00008320
        /*033c*/ 	.word	0x0000000a
        /*0340*/ 	.word	0x00000090
        /*0344*/ 	.short	0x010a
        /*0346*/ 	.byte	0xff
	.zero		1


	//   ....[33]....
        /*0348*/ 	.word	0x00008400
        /*034c*/ 	.word	0x00000002
        /*0350*/ 	.word	0x00000000
        /*0354*/ 	.short	0x0101
        /*0356*/ 	.byte	0xff
	.zero		1


	//   ....[34]....
        /*0358*/ 	.word	0x000088f0
        /*035c*/ 	.word	0x00000003
        /*0360*/ 	.word	0x00000000
        /*0364*/ 	.short	0x010a
        /*0366*/ 	.byte	0xff
	.zero		1


	//   ....[35]....
        /*0368*/ 	.word	0x00008960
        /*036c*/ 	.word	0x00000002
        /*0370*/ 	.word	0x00000000
        /*0374*/ 	.short	0x010a
        /*0376*/ 	.byte	0xff
	.zero		1


	//   ....[36]....
        /*0378*/ 	.word	0x000089f0
        /*037c*/ 	.word	0x00000000
        /*0380*/ 	.word	0x00000000
        /*0384*/ 	.short	0x010a
        /*0386*/ 	.byte	0xff
	.zero		1


	//   ....[37]....
        /*0388*/ 	.word	0x00008a80
        /*038c*/ 	.word	0x00000003
        /*0390*/ 	.word	0x00000000
        /*0394*/ 	.short	0x010a
        /*0396*/ 	.byte	0xff
	.zero		1


	//   ....[38]....
        /*0398*/ 	.word	0x00008bd0
        /*039c*/ 	.word	0x000000ff
        /*03a0*/ 	.word	0x00000098
        /*03a4*/ 	.short	0x010a
        /*03a6*/ 	.byte	0x06
	.zero		1


	//   ....[39]....
        /*03a8*/ 	.word	0x00008c70
        /*03ac*/ 	.word	0x000000ff
        /*03b0*/ 	.word	0x00000090
        /*03b4*/ 	.short	0x010a
        /*03b6*/ 	.byte	0x06
	.zero		1


	//   ....[40]....
        /*03b8*/ 	.word	0x00008d10
        /*03bc*/ 	.word	0x00000002
        /*03c0*/ 	.word	0x00000000
        /*03c4*/ 	.short	0x0101
        /*03c6*/ 	.byte	0xff
	.zero		1


	//   ....[41]....
        /*03c8*/ 	.word	0x00008d50
        /*03cc*/ 	.word	0x000000ff
        /*03d0*/ 	.word	0x00000098
        /*03d4*/ 	.short	0x0106
        /*03d6*/ 	.byte	0x06
	.zero		1


	//   ....[42]....
        /*03d8*/ 	.word	0x00008d80
        /*03dc*/ 	.word	0x00000000
        /*03e0*/ 	.word	0x00000098
        /*03e4*/ 	.short	0x010a
        /*03e6*/ 	.byte	0xff
	.zero		1


	//   ....[43]....
        /*03e8*/ 	.word	0x00008fb0
        /*03ec*/ 	.word	0x00000000
        /*03f0*/ 	.word	0x00000008
        /*03f4*/ 	.short	0x010a
        /*03f6*/ 	.byte	0xff
	.zero		1


	//   ....[44]....
        /*03f8*/ 	.word	0x00008fd0
        /*03fc*/ 	.word	0x00000000
        /*0400*/ 	.word	0x00000008
        /*0404*/ 	.short	0x010a
        /*0406*/ 	.byte	0xff
	.zero		1


	//   ....[45]....
        /*0408*/ 	.word	0x00009140
        /*040c*/ 	.word	0x00000000
        /*0410*/ 	.word	0x00000008
        /*0414*/ 	.short	0x010a
        /*0416*/ 	.byte	0xff
	.zero		1


	//   ....[46]....
        /*0418*/ 	.word	0x00009160
        /*041c*/ 	.word	0x00000000
        /*0420*/ 	.word	0x00000008
        /*0424*/ 	.short	0x010a
        /*0426*/ 	.byte	0xff
	.zero		1


	//   ....[47]....
        /*0428*/ 	.word	0x00009220
        /*042c*/ 	.word	0x00000005
        /*0430*/ 	.word	0x00000000
        /*0434*/ 	.short	0x0101
        /*0436*/ 	.byte	0xff
	.zero		1


	//   ....[48]....
        /*0438*/ 	.word	0x000095e0
        /*043c*/ 	.word	0x00000000
        /*0440*/ 	.word	0x00000090
        /*0444*/ 	.short	0x010a
        /*0446*/ 	.byte	0xff
	.zero		1


	//   ....[49]....
        /*0448*/ 	.word	0x000096b0
        /*044c*/ 	.word	0x00000012
        /*0450*/ 	.word	0x00000000
        /*0454*/ 	.short	0x0101
        /*0456*/ 	.byte	0xff
	.zero		1


	//   ....[50]....
        /*0458*/ 	.word	0x000096f0
        /*045c*/ 	.word	0x00000014
        /*0460*/ 	.word	0x000000b0
        /*0464*/ 	.short	0x010a
        /*0466*/ 	.byte	0xff
	.zero		1


	//   ....[51]....
        /*0468*/ 	.word	0x00009780
        /*046c*/ 	.word	0x00000005
        /*0470*/ 	.word	0x00000000
        /*0474*/ 	.short	0x010a
        /*0476*/ 	.byte	0xff
	.zero		1


	//   ....[52]....
        /*0478*/ 	.word	0x00009840
        /*047c*/ 	.word	0x00000012
        /*0480*/ 	.word	0x00000000
        /*0484*/ 	.short	0x010a
        /*0486*/ 	.byte	0xff
	.zero		1


	//   ....[53]....
        /*0488*/ 	.word	0x00009980
        /*048c*/ 	.word	0x00000005
        /*0490*/ 	.word	0x00000000
        /*0494*/ 	.short	0x010a
        /*0496*/ 	.byte	0xff
	.zero		1


	//   ....[54]....
        /*0498*/ 	.word	0x0000a260
        /*049c*/ 	.word	0x00000004
        /*04a0*/ 	.word	0x00000000
        /*04a4*/ 	.short	0x010a
        /*04a6*/ 	.byte	0xff
	.zero		1


	//   ....[55]....
        /*04a8*/ 	.word	0x0000a2d0
        /*04ac*/ 	.word	0x00000009
        /*04b0*/ 	.word	0x00000000
        /*04b4*/ 	.short	0x010a
        /*04b6*/ 	.byte	0xff
	.zero		1


	//   ....[56]....
        /*04b8*/ 	.word	0x0000a310
        /*04bc*/ 	.word	0x00000009
        /*04c0*/ 	.word	0x00000000
        /*04c4*/ 	.short	0x010a
        /*04c6*/ 	.byte	0xff
	.zero		1


	//   ....[57]....
        /*04c8*/ 	.word	0x0000a380
        /*04cc*/ 	.word	0x00000004
        /*04d0*/ 	.word	0x00000000
        /*04d4*/ 	.short	0x0101
        /*04d6*/ 	.byte	0xff
	.zero		1


	//   ....[58]....
        /*04d8*/ 	.word	0x0000a3b0
        /*04dc*/ 	.word	0x00000000
        /*04e0*/ 	.word	0x000000c0
        /*04e4*/ 	.short	0x010a
        /*04e6*/ 	.byte	0xff
	.zero		1


	//   ....[59]....
        /*04e8*/ 	.word	0x0000a3e0
        /*04ec*/ 	.word	0x00000005
        /*04f0*/ 	.word	0x00000000
        /*04f4*/ 	.short	0x0101
        /*04f6*/ 	.byte	0xff
	.zero		1


	//   ....[60]....
        /*04f8*/ 	.word	0x0000a8e0
        /*04fc*/ 	.word	0x0000001b
        /*0500*/ 	.word	0x00000090
        /*0504*/ 	.short	0x010a
        /*0506*/ 	.byte	0xff
	.zero		1


	//   ....[61]....
        /*0508*/ 	.word	0x0000a9a0
        /*050c*/ 	.word	0x00000000
        /*0510*/ 	.word	0x00000000
        /*0514*/ 	.short	0x0101
        /*0516*/ 	.byte	0xff
	.zero		1


	//   ....[62]....
        /*0518*/ 	.word	0x0000acc0
        /*051c*/ 	.word	0x0000001b
        /*0520*/ 	.word	0x00000088
        /*0524*/ 	.short	0x010a
        /*0526*/ 	.byte	0xff
	.zero		1


	//   ....[63]....
        /*0528*/ 	.word	0x0000aeb0
        /*052c*/ 	.word	0x0000001b
        /*0530*/ 	.word	0x00000060
        /*0534*/ 	.short	0x010a
        /*0536*/ 	.byte	0xff
	.zero		1


	//   ....[64]....
        /*0538*/ 	.word	0x0000b220
        /*053c*/ 	.word	0x0000001b
        /*0540*/ 	.word	0x00000040
        /*0544*/ 	.short	0x010b
        /*0546*/ 	.byte	0xff
	.zero		1


	//   ....[65]....
        /*0548*/ 	.word	0x0000b230
        /*054c*/ 	.word	0x0000000b
        /*0550*/ 	.word	0x00000000
        /*0554*/ 	.short	0x0101
        /*0556*/ 	.byte	0xff
	.zero		1


	//   ....[66]....
        /*0558*/ 	.word	0x0000b240
        /*055c*/ 	.word	0x0000001b
        /*0560*/ 	.word	0x00000068
        /*0564*/ 	.short	0x010a
        /*0566*/ 	.byte	0xff
	.zero		1


	//   ....[67]....
        /*0568*/ 	.word	0x0000b410
        /*056c*/ 	.word	0x0000001b
        /*0570*/ 	.word	0x00000048
        /*0574*/ 	.short	0x010b
        /*0576*/ 	.byte	0xff
	.zero		1


	//   ....[68]....
        /*0578*/ 	.word	0x0000b420
        /*057c*/ 	.word	0x0000000a
        /*0580*/ 	.word	0x00000000
        /*0584*/ 	.short	0x0101
        /*0586*/ 	.byte	0xff
	.zero		1


	//   ....[69]....
        /*0588*/ 	.word	0x0000b430
        /*058c*/ 	.word	0x0000001b
        /*0590*/ 	.word	0x00000070
        /*0594*/ 	.short	0x010a
        /*0596*/ 	.byte	0xff
	.zero		1


	//   ....[70]....
        /*0598*/ 	.word	0x0000b600
        /*059c*/ 	.word	0x0000001b
        /*05a0*/ 	.word	0x00000050
        /*05a4*/ 	.short	0x010b
        /*05a6*/ 	.byte	0xff
	.zero		1


	//   ....[71]....
        /*05a8*/ 	.word	0x0000b610
        /*05ac*/ 	.word	0x0000002f
        /*05b0*/ 	.word	0x00000000
        /*05b4*/ 	.short	0x0101
        /*05b6*/ 	.byte	0xff
	.zero		1


	//   ....[72]....
        /*05b8*/ 	.word	0x0000b620
        /*05bc*/ 	.word	0x0000001b
        /*05c0*/ 	.word	0x00000078
        /*05c4*/ 	.short	0x010a
        /*05c6*/ 	.byte	0xff
	.zero		1


	//   ....[73]....
        /*05c8*/ 	.word	0x0000b800
        /*05cc*/ 	.word	0x0000001b
        /*05d0*/ 	.word	0x00000058
        /*05d4*/ 	.short	0x010b
        /*05d6*/ 	.byte	0xff
	.zero		1


	//   ....[74]....
        /*05d8*/ 	.word	0x0000b810
        /*05dc*/ 	.word	0x00000013
        /*05e0*/ 	.word	0x00000000
        /*05e4*/ 	.short	0x0101
        /*05e6*/ 	.byte	0xff
	.zero		1


	//   ....[75]....
        /*05e8*/ 	.word	0x0000b820
        /*05ec*/ 	.word	0x0000001b
        /*05f0*/ 	.word	0x00000060
        /*05f4*/ 	.short	0x010a
        /*05f6*/ 	.byte	0xff
	.zero		1


	//   ....[76]....
        /*05f8*/ 	.word	0x0000b9a0
        /*05fc*/ 	.word	0x0000001b
        /*0600*/ 	.word	0x00000040
        /*0604*/ 	.short	0x010b
        /*0606*/ 	.byte	0xff
	.zero		1


	//   ....[77]....
        /*0608*/ 	.word	0x0000b9b0
        /*060c*/ 	.word	0x0000000b
        /*0610*/ 	.word	0x00000000
        /*0614*/ 	.short	0x0101
        /*0616*/ 	.byte	0xff
	.zero		1


	//   ....[78]....
        /*0618*/ 	.word	0x0000b9c0
        /*061c*/ 	.word	0x0000001b
        /*0620*/ 	.word	0x00000068
        /*0624*/ 	.short	0x010a
        /*0626*/ 	.byte	0xff
	.zero		1


	//   ....[79]....
        /*0628*/ 	.word	0x0000bb60
        /*062c*/ 	.word	0x0000001b
        /*0630*/ 	.word	0x00000048
        /*0634*/ 	.short	0x010b
        /*0636*/ 	.byte	0xff
	.zero		1


	//   ....[80]....
        /*0638*/ 	.word	0x0000bb70
        /*063c*/ 	.word	0x0000000a
        /*0640*/ 	.word	0x00000000
        /*0644*/ 	.short	0x0101
        /*0646*/ 	.byte	0xff
	.zero		1


	//   ....[81]....
        /*0648*/ 	.word	0x0000bb80
        /*064c*/ 	.word	0x0000001b
        /*0650*/ 	.word	0x00000070
        /*0654*/ 	.short	0x010a
        /*0656*/ 	.byte	0xff
	.zero		1


	//   ....[82]....
        /*0658*/ 	.word	0x0000bd20
        /*065c*/ 	.word	0x0000001b
        /*0660*/ 	.word	0x00000050
        /*0664*/ 	.short	0x010b
        /*0666*/ 	.byte	0xff
	.zero		1


	//   ....[83]....
        /*0668*/ 	.word	0x0000bda0
        /*066c*/ 	.word	0x0000002f
        /*0670*/ 	.word	0x00000000
        /*0674*/ 	.short	0x0101
        /*0676*/ 	.byte	0xff
	.zero		1


	//   ....[84]....
        /*0678*/ 	.word	0x0000bdd0
        /*067c*/ 	.word	0x0000001b
        /*0680*/ 	.word	0x00000078
        /*0684*/ 	.short	0x010a
        /*0686*/ 	.byte	0xff
	.zero		1


	//   ....[85]....
        /*0688*/ 	.word	0x0000bfb0
        /*068c*/ 	.word	0x0000001b
        /*0690*/ 	.word	0x00000058
        /*0694*/ 	.short	0x010b
        /*0696*/ 	.byte	0xff
	.zero		1


	//   ....[86]....
        /*0698*/ 	.word	0x0000bfc0
        /*069c*/ 	.word	0x00000013
        /*06a0*/ 	.word	0x00000000
        /*06a4*/ 	.short	0x0101
        /*06a6*/ 	.byte	0xff
	.zero		1


	//   ....[87]....
        /*06a8*/ 	.word	0x0000bff0
        /*06ac*/ 	.word	0x0000001b
        /*06b0*/ 	.word	0x00000060
        /*06b4*/ 	.short	0x010a
        /*06b6*/ 	.byte	0xff
	.zero		1


	//   ....[88]....
        /*06b8*/ 	.word	0x0000c010
        /*06bc*/ 	.word	0x0000001b
        /*06c0*/ 	.word	0x00000068
        /*06c4*/ 	.short	0x010a
        /*06c6*/ 	.byte	0xff
	.zero		1


	//   ....[89]....
        /*06c8*/ 	.word	0x0000c030
        /*06cc*/ 	.word	0x0000001b
        /*06d0*/ 	.word	0x00000070
        /*06d4*/ 	.short	0x010a
        /*06d6*/ 	.byte	0xff
	.zero		1


	//   ....[90]....
        /*06d8*/ 	.word	0x0000c070
        /*06dc*/ 	.word	0x0000001b
        /*06e0*/ 	.word	0x00000078
        /*06e4*/ 	.short	0x010a
        /*06e6*/ 	.byte	0xff
	.zero		1


	//   ....[91]....
        /*06e8*/ 	.word	0x0000c3d0
        /*06ec*/ 	.word	0x0000005d
        /*06f0*/ 	.word	0x00000090
        /*06f4*/ 	.short	0x010a
        /*06f6*/ 	.byte	0xff
	.zero		1


	//   ....[92]....
        /*06f8*/ 	.word	0x0000c4d0
        /*06fc*/ 	.word	0x00000002
        /*0700*/ 	.word	0x00000000
        /*0704*/ 	.short	0x0101
        /*0706*/ 	.byte	0xff
	.zero		1


	//   ....[93]....
        /*0708*/ 	.word	0x0000ced0
        /*070c*/ 	.word	0x0000005d
        /*0710*/ 	.word	0x00000040
        /*0714*/ 	.short	0x010a
        /*0716*/ 	.byte	0xff
	.zero		1


	//   ....[94]....
        /*0718*/ 	.word	0x0000cf70
        /*071c*/ 	.word	0x00000075
        /*0720*/ 	.word	0x000000a0
        /*0724*/ 	.short	0x010a
        /*0726*/ 	.byte	0xff
	.zero		1


	//   ....[95]....
        /*0728*/ 	.word	0x0000d0d0
        /*072c*/ 	.word	0x0000005d
        /*0730*/ 	.word	0x00000040
        /*0734*/ 	.short	0x010a
        /*0736*/ 	.byte	0xff
	.zero		1


	//   ....[96]....
        /*0738*/ 	.word	0x0000d1c0
        /*073c*/ 	.word	0x00000075
        /*0740*/ 	.word	0x000000a0
        /*0744*/ 	.short	0x010a
        /*0746*/ 	.byte	0xff
	.zero		1


	//   ....[97]....
        /*0748*/ 	.word	0x0000d980
        /*074c*/ 	.word	0x00000000
        /*0750*/ 	.word	0x00000000
        /*0754*/ 	.short	0x0101
        /*0756*/ 	.byte	0xff
	.zero		1


	//   ....[98]....
        /*0758*/ 	.word	0x0000d990
        /*075c*/ 	.word	0x00000079
        /*0760*/ 	.word	0x00000040
        /*0764*/ 	.short	0x010a
        /*0766*/ 	.byte	0xff
	.zero		1


	//   ....[99]....
        /*0768*/ 	.word	0x0000da70
        /*076c*/ 	.word	0x00000079
        /*0770*/ 	.word	0x00000040
        /*0774*/ 	.short	0x010a
        /*0776*/ 	.byte	0xff
	.zero		1


	//   ....[100]....
        /*0778*/ 	.word	0x0000e2e0
        /*077c*/ 	.word	0x0000007c
        /*0780*/ 	.word	0x00000000
        /*0784*/ 	.short	0x0101
        /*0786*/ 	.byte	0xff
	.zero		1


	//   ....[101]....
        /*0788*/ 	.word	0x0000e300
        /*078c*/ 	.word	0x00000079
        /*0790*/ 	.word	0x00000040
        /*0794*/ 	.short	0x010a
        /*0796*/ 	.byte	0xff
	.zero		1


	//   ....[102]....
        /*0798*/ 	.word	0x0000e3d0
        /*079c*/ 	.word	0x00000079
        /*07a0*/ 	.word	0x00000040
        /*07a4*/ 	.short	0x010a
        /*07a6*/ 	.byte	0xff
	.zero		1


	//   ....[103]....
        /*07a8*/ 	.word	0x0000ec50
        /*07ac*/ 	.word	0x0000007c
        /*07b0*/ 	.word	0x00000000
        /*07b4*/ 	.short	0x0101
        /*07b6*/ 	.byte	0xff
	.zero		1


	//   ....[104]....
        /*07b8*/ 	.word	0x0000ec70
        /*07bc*/ 	.word	0x0000007b
        /*07c0*/ 	.word	0x00000040
        /*07c4*/ 	.short	0x010a
        /*07c6*/ 	.byte	0xff
	.zero		1


	//   ....[105]....
        /*07c8*/ 	.word	0x0000ed40
        /*07cc*/ 	.word	0x0000007b
        /*07d0*/ 	.word	0x00000040
        /*07d4*/ 	.short	0x010a
        /*07d6*/ 	.byte	0xff
	.zero		1


	//   ....[106]....
        /*07d8*/ 	.word	0x0000f5f0
        /*07dc*/ 	.word	0x0000007c
        /*07e0*/ 	.word	0x00000000
        /*07e4*/ 	.short	0x0101
        /*07e6*/ 	.byte	0xff
	.zero		1


	//   ....[107]....
        /*07e8*/ 	.word	0x0000f610
        /*07ec*/ 	.word	0x0000007b
        /*07f0*/ 	.word	0x00000040
        /*07f4*/ 	.short	0x010a
        /*07f6*/ 	.byte	0xff
	.zero		1


	//   ....[108]....
        /*07f8*/ 	.word	0x0000f6e0
        /*07fc*/ 	.word	0x0000007b
        /*0800*/ 	.word	0x00000040
        /*0804*/ 	.short	0x010a
        /*0806*/ 	.byte	0xff
	.zero		1


	//   ....[109]....
        /*0808*/ 	.word	0x0000ffa0
        /*080c*/ 	.word	0x0000007c
        /*0810*/ 	.word	0x00000000
        /*0814*/ 	.short	0x0101
        /*0816*/ 	.byte	0xff
	.zero		1


	//   ....[110]....
        /*0818*/ 	.word	0x0000ffc0
        /*081c*/ 	.word	0x0000007b
        /*0820*/ 	.word	0x00000040
        /*0824*/ 	.short	0x010a
        /*0826*/ 	.byte	0xff
	.zero		1


	//   ....[111]....
        /*0828*/ 	.word	0x00010090
        /*082c*/ 	.word	0x0000007b
        /*0830*/ 	.word	0x00000040
        /*0834*/ 	.short	0x010a
        /*0836*/ 	.byte	0xff
	.zero		1


	//   ....[112]....
        /*0838*/ 	.word	0x00010950
        /*083c*/ 	.word	0x0000007c
        /*0840*/ 	.word	0x00000000
        /*0844*/ 	.short	0x0101
        /*0846*/ 	.byte	0xff
	.zero		1


	//   ....[113]....
        /*0848*/ 	.word	0x00010970
        /*084c*/ 	.word	0x0000007b
        /*0850*/ 	.word	0x00000040
        /*0854*/ 	.short	0x010a
        /*0856*/ 	.byte	0xff
	.zero		1


	//   ....[114]....
        /*0858*/ 	.word	0x00010a40
        /*085c*/ 	.word	0x0000007b
        /*0860*/ 	.word	0x00000040
        /*0864*/ 	.short	0x010a
        /*0866*/ 	.byte	0xff
	.zero		1


	//   ....[115]....
        /*0868*/ 	.word	0x00011300
        /*086c*/ 	.word	0x0000007c
        /*0870*/ 	.word	0x00000000
        /*0874*/ 	.short	0x0101
        /*0876*/ 	.byte	0xff
	.zero		1


	//   ....[116]....
        /*0878*/ 	.word	0x00011320
        /*087c*/ 	.word	0x0000007b
        /*0880*/ 	.word	0x00000040
        /*0884*/ 	.short	0x010a
        /*0886*/ 	.byte	0xff
	.zero		1


	//   ....[117]....
        /*0888*/ 	.word	0x000113f0
        /*088c*/ 	.word	0x0000007b
        /*0890*/ 	.word	0x00000040
        /*0894*/ 	.short	0x010a
        /*0896*/ 	.byte	0xff
	.zero		1


	//   ....[118]....
        /*0898*/ 	.word	0x000116d0
        /*089c*/ 	.word	0x00000075
        /*08a0*/ 	.word	0x00000000
        /*08a4*/ 	.short	0x0101
        /*08a6*/ 	.byte	0xff
	.zero		1


	//   ....[119]....
        /*08a8*/ 	.word	0x00011cc0
        /*08ac*/ 	.word	0x00000002
        /*08b0*/ 	.word	0x00000000
        /*08b4*/ 	.short	0x0101
        /*08b6*/ 	.byte	0xff
	.zero		1


	//   ....[120]....
        /*08b8*/ 	.word	0x00011f00
        /*08bc*/ 	.word	0x00000000
        /*08c0*/ 	.word	0x00000000
        /*08c4*/ 	.short	0x0101
        /*08c6*/ 	.byte	0xff
	.zero		1


	//   ....[121]....
        /*08c8*/ 	.word	0x00011f20
        /*08cc*/ 	.word	0x0000001f
        /*08d0*/ 	.word	0x00000020
        /*08d4*/ 	.short	0x010a
        /*08d6*/ 	.byte	0xff
	.zero		1


	//   ....[122]....
        /*08d8*/ 	.word	0x00011f70
        /*08dc*/ 	.word	0x0000001f
        /*08e0*/ 	.word	0x00000020
        /*08e4*/ 	.short	0x010a
        /*08e6*/ 	.byte	0xff
	.zero		1


	//   ....[123]....
        /*08e8*/ 	.word	0x00011fc0
        /*08ec*/ 	.word	0x0000000a
        /*08f0*/ 	.word	0x00000090
        /*08f4*/ 	.short	0x010a
        /*08f6*/ 	.byte	0xff
	.zero		1


	//   ....[124]....
        /*08f8*/ 	.word	0x00012010
        /*08fc*/ 	.word	0x00000003
        /*0900*/ 	.word	0x00000000
        /*0904*/ 	.short	0x010a
        /*0906*/ 	.byte	0xff
	.zero		1


	//   ....[125]....
        /*0908*/ 	.word	0x00012060
        /*090c*/ 	.word	0x00000002
        /*0910*/ 	.word	0x00000000
        /*0914*/ 	.short	0x010a
        /*0916*/ 	.byte	0xff
	.zero		1


	//   ....[126]....
        /*0918*/ 	.word	0x000120b0
        /*091c*/ 	.word	0x00000000
        /*0920*/ 	.word	0x00000000
        /*0924*/ 	.short	0x010a
        /*0926*/ 	.byte	0xff
	.zero		1


	//   ....[127]....
        /*0928*/ 	.word	0x00012100
        /*092c*/ 	.word	0x00000000
        /*0930*/ 	.word	0x00000098
        /*0934*/ 	.short	0x010a
        /*0936*/ 	.byte	0xff
	.zero		1


	//   ....[128]....
        /*0938*/ 	.word	0x00012150
        /*093c*/ 	.word	0x00000000
        /*0940*/ 	.word	0x00000090
        /*0944*/ 	.short	0x010a
        /*0946*/ 	.byte	0xff
	.zero		1


	//   ....[129]....
        /*0948*/ 	.word	0x000121a0
        /*094c*/ 	.word	0x00000000
        /*0950*/ 	.word	0x00000008
        /*0954*/ 	.short	0x010a
        /*0956*/ 	.byte	0xff
	.zero		1


	//   ....[130]....
        /*0958*/ 	.word	0x00012270
        /*095c*/ 	.word	0x00000000
        /*0960*/ 	.word	0x00000008
        /*0964*/ 	.short	0x010a
        /*0966*/ 	.byte	0xff
	.zero		1


	//   ....[131]....
        /*0968*/ 	.word	0x000122c0
        /*096c*/ 	.word	0x00000000
        /*0970*/ 	.word	0x00000090
        /*0974*/ 	.short	0x010a
        /*0976*/ 	.byte	0xff
	.zero		1


	//   ....[132]....
        /*0978*/ 	.word	0x00012310
        /*097c*/ 	.word	0x00000014
        /*0980*/ 	.word	0x000000b0
        /*0984*/ 	.short	0x010a
        /*0986*/ 	.byte	0xff
	.zero		1


	//   ....[133]....
        /*0988*/ 	.word	0x00012360
        /*098c*/ 	.word	0x00000012
        /*0990*/ 	.word	0x00000000
        /*0994*/ 	.short	0x010a
        /*0996*/ 	.byte	0xff
	.zero		1


	//   ....[134]....
        /*0998*/ 	.word	0x000123b0
        /*099c*/ 	.word	0x00000004
        /*09a0*/ 	.word	0x00000000
        /*09a4*/ 	.short	0x010a
        /*09a6*/ 	.byte	0xff
	.zero		1


	//   ....[135]....
        /*09a8*/ 	.word	0x00012400
        /*09ac*/ 	.word	0x00000000
        /*09b0*/ 	.word	0x000000c0
        /*09b4*/ 	.short	0x010a
        /*09b6*/ 	.byte	0xff
	.zero		1


	//   ....[136]....
        /*09b8*/ 	.word	0x00012450
        /*09bc*/ 	.word	0x0000001b
        /*09c0*/ 	.word	0x00000090
        /*09c4*/ 	.short	0x010a
        /*09c6*/ 	.byte	0xff
	.zero		1


	//   ....[137]....
        /*09c8*/ 	.word	0x000124a0
        /*09cc*/ 	.word	0x0000001b
        /*09d0*/ 	.word	0x00000088
        /*09d4*/ 	.short	0x010a
        /*09d6*/ 	.byte	0xff
	.zero		1


	//   ....[138]....
        /*09d8*/ 	.word	0x000124f0
        /*09dc*/ 	.word	0x0000001b
        /*09e0*/ 	.word	0x00000060
        /*09e4*/ 	.short	0x010a
        /*09e6*/ 	.byte	0xff
	.zero		1


	//   ....[139]....
        /*09e8*/ 	.word	0x00012540
        /*09ec*/ 	.word	0x0000001b
        /*09f0*/ 	.word	0x00000068
        /*09f4*/ 	.short	0x010a
        /*09f6*/ 	.byte	0xff
	.zero		1


	//   ....[140]....
        /*09f8*/ 	.word	0x00012590
        /*09fc*/ 	.word	0x0000001b
        /*0a00*/ 	.word	0x00000070
        /*0a04*/ 	.short	0x010a
        /*0a06*/ 	.byte	0xff
	.zero		1


	//   ....[141]....
        /*0a08*/ 	.word	0x000125e0
        /*0a0c*/ 	.word	0x0000001b
        /*0a10*/ 	.word	0x00000078
        /*0a14*/ 	.short	0x010a
        /*0a16*/ 	.byte	0xff
	.zero		1


	//   ....[142]....
        /*0a18*/ 	.word	0x00012630
        /*0a1c*/ 	.word	0x0000001b
        /*0a20*/ 	.word	0x00000060
        /*0a24*/ 	.short	0x010a
        /*0a26*/ 	.byte	0xff
	.zero		1


	//   ....[143]....
        /*0a28*/ 	.word	0x00012680
        /*0a2c*/ 	.word	0x0000001b
        /*0a30*/ 	.word	0x00000068
        /*0a34*/ 	.short	0x010a
        /*0a36*/ 	.byte	0xff
	.zero		1


	//   ....[144]....
        /*0a38*/ 	.word	0x000126d0
        /*0a3c*/ 	.word	0x0000001b
        /*0a40*/ 	.word	0x00000070
        /*0a44*/ 	.short	0x010a
        /*0a46*/ 	.byte	0xff
	.zero		1


	//   ....[145]....
        /*0a48*/ 	.word	0x00012720
        /*0a4c*/ 	.word	0x0000001b
        /*0a50*/ 	.word	0x00000078
        /*0a54*/ 	.short	0x010a
        /*0a56*/ 	.byte	0xff
	.zero		1


	//   ....[146]....
        /*0a58*/ 	.word	0x00012770
        /*0a5c*/ 	.word	0x0000001b
        /*0a60*/ 	.word	0x00000060
        /*0a64*/ 	.short	0x010a
        /*0a66*/ 	.byte	0xff
	.zero		1


	//   ....[147]....
        /*0a68*/ 	.word	0x000127c0
        /*0a6c*/ 	.word	0x0000001b
        /*0a70*/ 	.word	0x00000068
        /*0a74*/ 	.short	0x010a
        /*0a76*/ 	.byte	0xff
	.zero		1


	//   ....[148]....
        /*0a78*/ 	.word	0x00012810
        /*0a7c*/ 	.word	0x0000001b
        /*0a80*/ 	.word	0x00000070
        /*0a84*/ 	.short	0x010a
        /*0a86*/ 	.byte	0xff
	.zero		1


	//   ....[149]....
        /*0a88*/ 	.word	0x00012860
        /*0a8c*/ 	.word	0x0000005d
        /*0a90*/ 	.word	0x00000090
        /*0a94*/ 	.short	0x010a
        /*0a96*/ 	.byte	0xff
	.zero		1


	//   ....[150]....
        /*0a98*/ 	.word	0x000128b0
        /*0a9c*/ 	.word	0x0000005d
        /*0aa0*/ 	.word	0x00000040
        /*0aa4*/ 	.short	0x010a
        /*0aa6*/ 	.byte	0xff
	.zero		1


	//   ....[151]....
        /*0aa8*/ 	.word	0x00012900
        /*0aac*/ 	.word	0x00000075
        /*0ab0*/ 	.word	0x000000a0
        /*0ab4*/ 	.short	0x010a
        /*0ab6*/ 	.byte	0xff
	.zero		1


	//   ....[152]....
        /*0ab8*/ 	.word	0x00012950
        /*0abc*/ 	.word	0x00000079
        /*0ac0*/ 	.word	0x00000040
        /*0ac4*/ 	.short	0x010a
        /*0ac6*/ 	.byte	0xff
	.zero		1


	//   ....[153]....
        /*0ac8*/ 	.word	0x000129a0
        /*0acc*/ 	.word	0x00000079
        /*0ad0*/ 	.word	0x00000040
        /*0ad4*/ 	.short	0x010a
        /*0ad6*/ 	.byte	0xff
	.zero		1


	//   ....[154]....
        /*0ad8*/ 	.word	0x000129f0
        /*0adc*/ 	.word	0x0000007b
        /*0ae0*/ 	.word	0x00000040
        /*0ae4*/ 	.short	0x010a
        /*0ae6*/ 	.byte	0xff
	.zero		1


	//   ....[155]....
        /*0ae8*/ 	.word	0x00012a40
        /*0aec*/ 	.word	0x0000007b
        /*0af0*/ 	.word	0x00000040
        /*0af4*/ 	.short	0x010a
        /*0af6*/ 	.byte	0xff
	.zero		1


	//   ....[156]....
        /*0af8*/ 	.word	0x00012a90
        /*0afc*/ 	.word	0x0000007b
        /*0b00*/ 	.word	0x00000040
        /*0b04*/ 	.short	0x010a
        /*0b06*/ 	.byte	0xff
	.zero		1


	//   ....[157]....
        /*0b08*/ 	.word	0x00012ae0
        /*0b0c*/ 	.word	0x0000007b
        /*0b10*/ 	.word	0x00000040
        /*0b14*/ 	.short	0x010a
        /*0b16*/ 	.byte	0xff
	.zero		1


	//   ....[158]....
        /*0b18*/ 	.word	0x00012b30
        /*0b1c*/ 	.word	0x0000007b
        /*0b20*/ 	.word	0x00000040
        /*0b24*/ 	.short	0x010a
        /*0b26*/ 	.byte	0xff
	.zero		1


	//----- nvinfo : EIATTR_NUM_MBARRIERS
	.align		4
.L_47:
        /*0b28*/ 	.byte	0x03, 0x38
        /*0b2a*/ 	.short	0x0019


	//----- nvinfo : EIATTR_EXIT_INSTR_OFFSETS
	.align		4
        /*0b2c*/ 	.byte	0x04, 0x1c
        /*0b2e*/ 	.short	(.L_49 - .L_48)


	//   ....[0]....
.L_48:
        /*0b30*/ 	.word	0x00008ab0


	//   ....[1]....
        /*0b34*/ 	.word	0x00008d60


	//   ....[2]....
        /*0b38*/ 	.word	0x00008db0


	//   ....[3]....
        /*0b3c*/ 	.word	0x0000a640


	//   ....[4]....
        /*0b40*/ 	.word	0x0000c0a0


	//   ....[5]....
        /*0b44*/ 	.word	0x0000c0d0


	//   ....[6]....
        /*0b48*/ 	.word	0x00011df0


	//   ....[7]....
        /*0b4c*/ 	.word	0x00011e70


	//   ....[8]....
        /*0b50*/ 	.word	0x00011ea0


	//   ....[9]....
        /*0b54*/ 	.word	0x00011f10


	//----- nvinfo : EIATTR_MAX_THREADS
	.align		4
.L_49:
        /*0b58*/ 	.byte	0x04, 0x05
        /*0b5a*/ 	.short	(.L_51 - .L_50)
.L_50:
        /*0b5c*/ 	.word	0x00000100
        /*0b60*/ 	.word	0x00000001
        /*0b64*/ 	.word	0x00000001


	//----- nvinfo : EIATTR_CRS_STACK_SIZE
	.align		4
.L_51:
        /*0b68*/ 	.byte	0x04, 0x1e
        /*0b6a*/ 	.short	(.L_53 - .L_52)
.L_52:
        /*0b6c*/ 	.word	0x00000000


	//----- nvinfo : EIATTR_CBANK_PARAM_SIZE
	.align		4
.L_53:
        /*0b70*/ 	.byte	0x03, 0x19
        /*0b72*/ 	.short	0x0900


	//----- nvinfo : EIATTR_PARAM_CBANK
	.align		4
        /*0b74*/ 	.byte	0x04, 0x0a
        /*0b76*/ 	.short	(.L_55 - .L_54)
	.align		4
.L_54:
        /*0b78*/ 	.word	index@(.nv.constant0._ZN7cutlass13device_kernelINS_4conv6kernel13ConvUniversalINS1_16ConvProblemShapeILNS1_8OperatorE1ELi3EEENS1_10collective14CollectiveConvINS1_47MainloopSm100TmaUmmaWarpSpecializedImplicitGemmILS5_1ELi4ELi3ELi1ELi2EN4cute5tupleIJNSA_1CILi2EEENSC_ILi1EEESE_EEEEENSB_IJNSC_ILi256EEENSC_ILi128EEENSB_IJNSC_ILi64EEEEEEEEENS_10tfloat32_tESM_NSA_8TiledMMAINSA_8MMA_AtomIJNSA_23SM100_MMA_TF32_2x1SM_SSISM_SM_fLi256ELi128ELNSA_4UMMA5MajorE0ELSR_1ELNSQ_7ScaleInE0ELSS_0EEEEEENSA_6LayoutINSB_IJSE_SE_SE_EEENSB_IJNSC_ILi0EEESX_SX_EEEEENSB_IJNSA_10UnderscoreES10_S10_EEEEENS7_6detail27Sm100ImplicitGemmTileTraitsINSA_25SM100_TMA_2SM_LOAD_IM2COLENSA_14ComposedLayoutINSA_7SwizzleILi3ELi4ELi3EEENSA_18smem_ptr_flag_bitsILi32EEENSV_INSB_IJNSC_ILi8EEENSC_ILi32EEEEEENSB_IJS1C_SE_EEEEEEEvEENS14_INSA_18SM100_TMA_2SM_LOADENS16_INS17_ILi2ELi5ELi2EEES1A_NSV_INSB_IJS1C_NSC_ILi4EEEEEENSB_IJSE_S1C_EEEEEEEvEEEENS_8epilogue10collective18CollectiveEpilogueINS1R_23Sm100TmaWarpSpecializedILi4ELi2ELi16ELb1ELb0EEEJNSB_IJSI_SI_SK_EEENSB_IJNSV_ISI_SE_EENSV_INSC_ILi16EEESE_EEEEESM_NSB_IJNSB_IJllllEEESE_SX_EEESM_S22_NS1R_6fusion15FusionCallbacksIS1V_NS23_17LinearCombinationISM_fSM_fLNS_15FloatRoundStyleE2EEES1W_S20_JEEENSA_5SM1004TMEM4LOAD26SM100_TMEM_LOAD_32dp32b16xENSA_20SM90_TMA_LOAD_IM2COLENS16_INS17_ILi2ELi4ELi3EEES1A_NSV_INSB_IJS1B_S1Y_EEENSB_IJS1Y_SE_EEEEEEENSA_39AutoVectorizingCopyWithAssumedAlignmentILi128EEENSA_21SM90_TMA_STORE_IM2COLES2I_S2K_S2K_EEEvvEEEEvNT_6ParamsE)
        /*0b7c*/ 	.short	0x0380
        /*0b7e*/ 	.short	0x0900


	//----- nvinfo : EIATTR_SW_WAR
	.align		4
.L_55:
        /*0b80*/ 	.byte	0x04, 0x36
        /*0b82*/ 	.short	(.L_57 - .L_56)
.L_56:
        /*0b84*/ 	.word	0x00000008
.L_57:


//--------------------- .nv.callgraph             --------------------------
	.section	.nv.callgraph,"",@"SHT_CUDA_CALLGRAPH"
	.align	4
	.sectionentsize	8
	.align		4
        /*0000*/ 	.word	0x00000000
	.align		4
        /*0004*/ 	.word	0xffffffff
	.align		4
        /*0008*/ 	.word	index@(_ZN7cutlass13device_kernelINS_4conv6kernel13ConvUniversalINS1_16ConvProblemShapeILNS1_8OperatorE1ELi3EEENS1_10collective14CollectiveConvINS1_47MainloopSm100TmaUmmaWarpSpecializedImplicitGemmILS5_1ELi4ELi3ELi1ELi2EN4cute5tupleIJNSA_1CILi2EEENSC_ILi1EEESE_EEEEENSB_IJNSC_ILi256EEENSC_ILi128EEENSB_IJNSC_ILi64EEEEEEEEENS_10tfloat32_tESM_NSA_8TiledMMAINSA_8MMA_AtomIJNSA_23SM100_MMA_TF32_2x1SM_SSISM_SM_fLi256ELi128ELNSA_4UMMA5MajorE0ELSR_1ELNSQ_7ScaleInE0ELSS_0EEEEEENSA_6LayoutINSB_IJSE_SE_SE_EEENSB_IJNSC_ILi0EEESX_SX_EEEEENSB_IJNSA_10UnderscoreES10_S10_EEEEENS7_6detail27Sm100ImplicitGemmTileTraitsINSA_25SM100_TMA_2SM_LOAD_IM2COLENSA_14ComposedLayoutINSA_7SwizzleILi3ELi4ELi3EEENSA_18smem_ptr_flag_bitsILi32EEENSV_INSB_IJNSC_ILi8EEENSC_ILi32EEEEEENSB_IJS1C_SE_EEEEEEEvEENS14_INSA_18SM100_TMA_2SM_LOADENS16_INS17_ILi2ELi5ELi2EEES1A_NSV_INSB_IJS1C_NSC_ILi4EEEEEENSB_IJSE_S1C_EEEEEEEvEEEENS_8epilogue10collective18CollectiveEpilogueINS1R_23Sm100TmaWarpSpecializedILi4ELi2ELi16ELb1ELb0EEEJNSB_IJSI_SI_SK_EEENSB_IJNSV_ISI_SE_EENSV_INSC_ILi16EEESE_EEEEESM_NSB_IJNSB_IJllllEEESE_SX_EEESM_S22_NS1R_6fusion15FusionCallbacksIS1V_NS23_17LinearCombinationISM_fSM_fLNS_15FloatRoundStyleE2EEES1W_S20_JEEENSA_5SM1004TMEM4LOAD26SM100_TMEM_LOAD_32dp32b16xENSA_20SM90_TMA_LOAD_IM2COLENS16_INS17_ILi2ELi4ELi3EEES1A_NSV_INSB_IJS1B_S1Y_EEENSB_IJS1Y_SE_EEEEEEENSA_39AutoVectorizingCopyWithAssumedAlignmentILi128EEENSA_21SM90_TMA_STORE_IM2COLES2I_S2K_S2K_EEEvvEEEEvNT_6ParamsE)
	.align		4
        /*000c*/ 	.word	index@(__assertfail)
	.align		4
        /*0010*/ 	.word	0x00000000
	.align		4
        /*0014*/ 	.word	0xfffffffe
	.align		4
        /*0018*/ 	.word	0x00000000
	.align		4
        /*001c*/ 	.word	0xfffffffd
	.align		4
        /*0020*/ 	.word	0x00000000
	.align		4
        /*0024*/ 	.word	0xfffffffc


//--------------------- .nv.constant4             --------------------------
	.section	.nv.constant4,"a",@progbits
	.align	8
	.align		8
.nv.constant4:
        /*0000*/ 	.dword	__assertfail
	.align		8
        /*0008*/ 	.dword	__unnamed_1
	.align		8
        /*0010*/ 	.dword	__unnamed_2
	.align		8
        /*0018*/ 	.dword	_ZN39_INTERNAL_c459af05_4_k_cu_9ae3ce7b_34144cuda3std3__45__cpo5beginE
	.align		8
        /*0020*/ 	.dword	_ZN39_INTERNAL_c459af05_4_k_cu_9ae3ce7b_34144cuda3std3__45__cpo3endE
	.align		8
        /*0028*/ 	.dword	_ZN39_INTERNAL_c459af05_4_k_cu_9ae3ce7b_34144cuda3std3__45__cpo6cbeginE
	.align		8
        /*0030*/ 	.dword	_ZN39_INTERNAL_c459af05_4_k_cu_9ae3ce7b_34144cuda3std3__45__cpo4cendE
	.align		8
        /*0038*/ 	.dword	_ZN39_INTERNAL_c459af05_4_k_cu_9ae3ce7b_34144cuda3std3__441_GLOBAL__N__c459af05_4_k_cu_9ae3ce7b_34146ignoreE
	.align		8
        /*0040*/ 	.dword	_ZN39_INTERNAL_c459af05_4_k_cu_9ae3ce7b_34144cuda3std3__419piecewise_constructE
	.align		8
        /*0048*/ 	.dword	_ZN39_INTERNAL_c459af05_4_k_cu_9ae3ce7b_34144cuda3std3__48in_placeE
	.align		8
        /*0050*/ 	.dword	_ZN39_INTERNAL_c459af05_4_k_cu_9ae3ce7b_34144cuda3std6ranges3__45__cpo4swapE
	.align		8
        /*0058*/ 	.dword	_ZN39_INTERNAL_c459af05_4_k_cu_9ae3ce7b_34144cuda3std6ranges3__45__cpo9iter_moveE
	.align		8
        /*0060*/ 	.dword	_ZN39_INTERNAL_c459af05_4_k_cu_9ae3ce7b_34144cute7productE
	.align		8
        /*0068*/ 	.dword	_ZN39_INTERNAL_c459af05_4_k_cu_9ae3ce7b_34144cute1_E
	.align		8
        /*0070*/ 	.dword	$str$27
	.align		8
        /*0078*/ 	.dword	$str$28
	.align		8
        /*0080*/ 	.dword	$str$29
	.align		8
        /*0088*/ 	.dword	$str$30


//--------------------- .text._ZN7cutlass13device_kernelINS_4conv6kernel13ConvUniversalINS1_16ConvProblemShapeILNS1_8OperatorE1ELi3EEENS1_10collective14CollectiveConvINS1_47MainloopSm100TmaUmmaWarpSpecializedImplicitGemmILS5_1ELi4ELi3ELi1ELi2EN4cute5tupleIJNSA_1CILi2EEENSC_ILi1EEESE_EEEEENSB_IJNSC_ILi256EEENSC_ILi128EEENSB_IJNSC_ILi64EEEEEEEEENS_10tfloat32_tESM_NSA_8TiledMMAINSA_8MMA_AtomIJNSA_23SM100_MMA_TF32_2x1SM_SSISM_SM_fLi256ELi128ELNSA_4UMMA5MajorE0ELSR_1ELNSQ_7ScaleInE0ELSS_0EEEEEENSA_6LayoutINSB_IJSE_SE_SE_EEENSB_IJNSC_ILi0EEESX_SX_EEEEENSB_IJNSA_10UnderscoreES10_S10_EEEEENS7_6detail27Sm100ImplicitGemmTileTraitsINSA_25SM100_TMA_2SM_LOAD_IM2COLENSA_14ComposedLayoutINSA_7SwizzleILi3ELi4ELi3EEENSA_18smem_ptr_flag_bitsILi32EEENSV_INSB_IJNSC_ILi8EEENSC_ILi32EEEEEENSB_IJS1C_SE_EEEEEEEvEENS14_INSA_18SM100_TMA_2SM_LOADENS16_INS17_ILi2ELi5ELi2EEES1A_NSV_INSB_IJS1C_NSC_ILi4EEEEEENSB_IJSE_S1C_EEEEEEEvEEEENS_8epilogue10collective18CollectiveEpilogueINS1R_23Sm100TmaWarpSpecializedILi4ELi2ELi16ELb1ELb0EEEJNSB_IJSI_SI_SK_EEENSB_IJNSV_ISI_SE_EENSV_INSC_ILi16EEESE_EEEEESM_NSB_IJNSB_IJllllEEESE_SX_EEESM_S22_NS1R_6fusion15FusionCallbacksIS1V_NS23_17LinearCombinationISM_fSM_fLNS_15FloatRoundStyleE2EEES1W_S20_JEEENSA_5SM1004TMEM4LOAD26SM100_TMEM_LOAD_32dp32b16xENSA_20SM90_TMA_LOAD_IM2COLENS16_INS17_ILi2ELi4ELi3EEES1A_NSV_INSB_IJS1B_S1Y_EEENSB_IJS1Y_SE_EEEEEEENSA_39AutoVectorizingCopyWithAssumedAlignmentILi128EEENSA_21SM90_TMA_STORE_IM2COLES2I_S2K_S2K_EEEvvEEEEvNT_6ParamsE --------------------------
	.section	.text._ZN7cutlass13device_kernelINS_4conv6kernel13ConvUniversalINS1_16ConvProblemShapeILNS1_8OperatorE1ELi3EEENS1_10collective14CollectiveConvINS1_47MainloopSm100TmaUmmaWarpSpecializedImplicitGemmILS5_1ELi4ELi3ELi1ELi2EN4cute5tupleIJNSA_1CILi2EEENSC_ILi1EEESE_EEEEENSB_IJNSC_ILi256EEENSC_ILi128EEENSB_IJNSC_ILi64EEEEEEEEENS_10tfloat32_tESM_NSA_8TiledMMAINSA_8MMA_AtomIJNSA_23SM100_MMA_TF32_2x1SM_SSISM_SM_fLi256ELi128ELNSA_4UMMA5MajorE0ELSR_1ELNSQ_7ScaleInE0ELSS_0EEEEEENSA_6LayoutINSB_IJSE_SE_SE_EEENSB_IJNSC_ILi0EEESX_SX_EEEEENSB_IJNSA_10UnderscoreES10_S10_EEEEENS7_6detail27Sm100ImplicitGemmTileTraitsINSA_25SM100_TMA_2SM_LOAD_IM2COLENSA_14ComposedLayoutINSA_7SwizzleILi3ELi4ELi3EEENSA_18smem_ptr_flag_bitsILi32EEENSV_INSB_IJNSC_ILi8EEENSC_ILi32EEEEEENSB_IJS1C_SE_EEEEEEEvEENS14_INSA_18SM100_TMA_2SM_LOADENS16_INS17_ILi2ELi5ELi2EEES1A_NSV_INSB_IJS1C_NSC_ILi4EEEEEENSB_IJSE_S1C_EEEEEEEvEEEENS_8epilogue10collective18CollectiveEpilogueINS1R_23Sm100TmaWarpSpecializedILi4ELi2ELi16ELb1ELb0EEEJNSB_IJSI_SI_SK_EEENSB_IJNSV_ISI_SE_EENSV_INSC_ILi16EEESE_EEEEESM_NSB_IJNSB_IJllllEEESE_SX_EEESM_S22_NS1R_6fusion15FusionCallbacksIS1V_NS23_17LinearCombinationISM_fSM_fLNS_15FloatRoundStyleE2EEES1W_S20_JEEENSA_5SM1004TMEM4LOAD26SM100_TMEM_LOAD_32dp32b16xENSA_20SM90_TMA_LOAD_IM2COLENS16_INS17_ILi2ELi4ELi3EEES1A_NSV_INSB_IJS1B_S1Y_EEENSB_IJS1Y_SE_EEEEEEENSA_39AutoVectorizingCopyWithAssumedAlignmentILi128EEENSA_21SM90_TMA_STORE_IM2COLES2I_S2K_S2K_EEEvvEEEEvNT_6ParamsE,"ax",@progbits
	.align	128
.text._ZN7cutlass13device_kernelINS_4conv6kernel13ConvUniversalINS1_16ConvProblemShapeILNS1_8OperatorE1ELi3EEENS1_10collective14CollectiveConvINS1_47MainloopSm100TmaUmmaWarpSpecializedImplicitGemmILS5_1ELi4ELi3ELi1ELi2EN4cute5tupleIJNSA_1CILi2EEENSC_ILi1EEESE_EEEEENSB_IJNSC_ILi256EEENSC_ILi128EEENSB_IJNSC_ILi64EEEEEEEEENS_10tfloat32_tESM_NSA_8TiledMMAINSA_8MMA_AtomIJNSA_23SM100_MMA_TF32_2x1SM_SSISM_SM_fLi256ELi128ELNSA_4UMMA5MajorE0ELSR_1ELNSQ_7ScaleInE0ELSS_0EEEEEENSA_6LayoutINSB_IJSE_SE_SE_EEENSB_IJNSC_ILi0EEESX_SX_EEEEENSB_IJNSA_10UnderscoreES10_S10_EEEEENS7_6detail27Sm100ImplicitGemmTileTraitsINSA_25SM100_TMA_2SM_LOAD_IM2COLENSA_14ComposedLayoutINSA_7SwizzleILi3ELi4ELi3EEENSA_18smem_ptr_flag_bitsILi32EEENSV_INSB_IJNSC_ILi8EEENSC_ILi32EEEEEENSB_IJS1C_SE_EEEEEEEvEENS14_INSA_18SM100_TMA_2SM_LOADENS16_INS17_ILi2ELi5ELi2EEES1A_NSV_INSB_IJS1C_NSC_ILi4EEEEEENSB_IJSE_S1C_EEEEEEEvEEEENS_8epilogue10collective18CollectiveEpilogueINS1R_23Sm100TmaWarpSpecializedILi4ELi2ELi16ELb1ELb0EEEJNSB_IJSI_SI_SK_EEENSB_IJNSV_ISI_SE_EENSV_INSC_ILi16EEESE_EEEEESM_NSB_IJNSB_IJllllEEESE_SX_EEESM_S22_NS1R_6fusion15FusionCallbacksIS1V_NS23_17LinearCombinationISM_fSM_fLNS_15FloatRoundStyleE2EEES1W_S20_JEEENSA_5SM1004TMEM4LOAD26SM100_TMEM_LOAD_32dp32b16xENSA_20SM90_TMA_LOAD_IM2COLENS16_INS17_ILi2ELi4ELi3EEES1A_NSV_INSB_IJS1B_S1Y_EEENSB_IJS1Y_SE_EEEEEEENSA_39AutoVectorizingCopyWithAssumedAlignmentILi128EEENSA_21SM90_TMA_STORE_IM2COLES2I_S2K_S2K_EEEvvEEEEvNT_6ParamsE:
        .type           _ZN7cutlass13device_kernelINS_4conv6kernel13ConvUniversalINS1_16ConvProblemShapeILNS1_8OperatorE1ELi3EEENS1_10collective14CollectiveConvINS1_47MainloopSm100TmaUmmaWarpSpecializedImplicitGemmILS5_1ELi4ELi3ELi1ELi2EN4cute5tupleIJNSA_1CILi2EEENSC_ILi1EEESE_EEEEENSB_IJNSC_ILi256EEENSC_ILi128EEENSB_IJNSC_ILi64EEEEEEEEENS_10tfloat32_tESM_NSA_8TiledMMAINSA_8MMA_AtomIJNSA_23SM100_MMA_TF32_2x1SM_SSISM_SM_fLi256ELi128ELNSA_4UMMA5MajorE0ELSR_1ELNSQ_7ScaleInE0ELSS_0EEEEEENSA_6LayoutINSB_IJSE_SE_SE_EEENSB_IJNSC_ILi0EEESX_SX_EEEEENSB_IJNSA_10UnderscoreES10_S10_EEEEENS7_6detail27Sm100ImplicitGemmTileTraitsINSA_25SM100_TMA_2SM_LOAD_IM2COLENSA_14ComposedLayoutINSA_7SwizzleILi3ELi4ELi3EEENSA_18smem_ptr_flag_bitsILi32EEENSV_INSB_IJNSC_ILi8EEENSC_ILi32EEEEEENSB_IJS1C_SE_EEEEEEEvEENS14_INSA_18SM100_TMA_2SM_LOADENS16_INS17_ILi2ELi5ELi2EEES1A_NSV_INSB_IJS1C_NSC_ILi4EEEEEENSB_IJSE_S1C_EEEEEEEvEEEENS_8epilogue10collective18CollectiveEpilogueINS1R_23Sm100TmaWarpSpecializedILi4ELi2ELi16ELb1ELb0EEEJNSB_IJSI_SI_SK_EEENSB_IJNSV_ISI_SE_EENSV_INSC_ILi16EEESE_EEEEESM_NSB_IJNSB_IJllllEEESE_SX_EEESM_S22_NS1R_6fusion15FusionCallbacksIS1V_NS23_17LinearCombinationISM_fSM_fLNS_15FloatRoundStyleE2EEES1W_S20_JEEENSA_5SM1004TMEM4LOAD26SM100_TMEM_LOAD_32dp32b16xENSA_20SM90_TMA_LOAD_IM2COLENS16_INS17_ILi2ELi4ELi3EEES1A_NSV_INSB_IJS1B_S1Y_EEENSB_IJS1Y_SE_EEEEEEENSA_39AutoVectorizingCopyWithAssumedAlignmentILi128EEENSA_21SM90_TMA_STORE_IM2COLES2I_S2K_S2K_EEEvvEEEEvNT_6ParamsE,@function
        .size           _ZN7cutlass13device_kernelINS_4conv6kernel13ConvUniversalINS1_16ConvProblemShapeILNS1_8OperatorE1ELi3EEENS1_10collective14CollectiveConvINS1_47MainloopSm100TmaUmmaWarpSpecializedImplicitGemmILS5_1ELi4ELi3ELi1ELi2EN4cute5tupleIJNSA_1CILi2EEENSC_ILi1EEESE_EEEEENSB_IJNSC_ILi256EEENSC_ILi128EEENSB_IJNSC_ILi64EEEEEEEEENS_10tfloat32_tESM_NSA_8TiledMMAINSA_8MMA_AtomIJNSA_23SM100_MMA_TF32_2x1SM_SSISM_SM_fLi256ELi128ELNSA_4UMMA5MajorE0ELSR_1ELNSQ_7ScaleInE0ELSS_0EEEEEENSA_6LayoutINSB_IJSE_SE_SE_EEENSB_IJNSC_ILi0EEESX_SX_EEEEENSB_IJNSA_10UnderscoreES10_S10_EEEEENS7_6detail27Sm100ImplicitGemmTileTraitsINSA_25SM100_TMA_2SM_LOAD_IM2COLENSA_14ComposedLayoutINSA_7SwizzleILi3ELi4ELi3EEENSA_18smem_ptr_flag_bitsILi32EEENSV_INSB_IJNSC_ILi8EEENSC_ILi32EEEEEENSB_IJS1C_SE_EEEEEEEvEENS14_INSA_18SM100_TMA_2SM_LOADENS16_INS17_ILi2ELi5ELi2EEES1A_NSV_INSB_IJS1C_NSC_ILi4EEEEEENSB_IJSE_S1C_EEEEEEEvEEEENS_8epilogue10collective18CollectiveEpilogueINS1R_23Sm100TmaWarpSpecializedILi4ELi2ELi16ELb1ELb0EEEJNSB_IJSI_SI_SK_EEENSB_IJNSV_ISI_SE_EENSV_INSC_ILi16EEESE_EEEEESM_NSB_IJNSB_IJllllEEESE_SX_EEESM_S22_NS1R_6fusion15FusionCallbacksIS1V_NS23_17LinearCombinationISM_fSM_fLNS_15FloatRoundStyleE2EEES1W_S20_JEEENSA_5SM1004TMEM4LOAD26SM100_TMEM_LOAD_32dp32b16xENSA_20SM90_TMA_LOAD_IM2COLENS16_INS17_ILi2ELi4ELi3EEES1A_NSV_INSB_IJS1B_S1Y_EEENSB_IJS1Y_SE_EEEEEEENSA_39AutoVectorizingCopyWithAssumedAlignmentILi128EEENSA_21SM90_TMA_STORE_IM2COLES2I_S2K_S2K_EEEvvEEEEvNT_6ParamsE,(.L_x_204 - _ZN7cutlass13device_kernelINS_4conv6kernel13ConvUniversalINS1_16ConvProblemShapeILNS1_8OperatorE1ELi3EEENS1_10collective14CollectiveConvINS1_47MainloopSm100TmaUmmaWarpSpecializedImplicitGemmILS5_1ELi4ELi3ELi1ELi2EN4cute5tupleIJNSA_1CILi2EEENSC_ILi1EEESE_EEEEENSB_IJNSC_ILi256EEENSC_ILi128EEENSB_IJNSC_ILi64EEEEEEEEENS_10tfloat32_tESM_NSA_8TiledMMAINSA_8MMA_AtomIJNSA_23SM100_MMA_TF32_2x1SM_SSISM_SM_fLi256ELi128ELNSA_4UMMA5MajorE0ELSR_1ELNSQ_7ScaleInE0ELSS_0EEEEEENSA_6LayoutINSB_IJSE_SE_SE_EEENSB_IJNSC_ILi0EEESX_SX_EEEEENSB_IJNSA_10UnderscoreES10_S10_EEEEENS7_6detail27Sm100ImplicitGemmTileTraitsINSA_25SM100_TMA_2SM_LOAD_IM2COLENSA_14ComposedLayoutINSA_7SwizzleILi3ELi4ELi3EEENSA_18smem_ptr_flag_bitsILi32EEENSV_INSB_IJNSC_ILi8EEENSC_ILi32EEEEEENSB_IJS1C_SE_EEEEEEEvEENS14_INSA_18SM100_TMA_2SM_LOADENS16_INS17_ILi2ELi5ELi2EEES1A_NSV_INSB_IJS1C_NSC_ILi4EEEEEENSB_IJSE_S1C_EEEEEEEvEEEENS_8epilogue10collective18CollectiveEpilogueINS1R_23Sm100TmaWarpSpecializedILi4ELi2ELi16ELb1ELb0EEEJNSB_IJSI_SI_SK_EEENSB_IJNSV_ISI_SE_EENSV_INSC_ILi16EEESE_EEEEESM_NSB_IJNSB_IJllllEEESE_SX_EEESM_S22_NS1R_6fusion15FusionCallbacksIS1V_NS23_17LinearCombinationISM_fSM_fLNS_15FloatRoundStyleE2EEES1W_S20_JEEENSA_5SM1004TMEM4LOAD26SM100_TMEM_LOAD_32dp32b16xENSA_20SM90_TMA_LOAD_IM2COLENS16_INS17_ILi2ELi4ELi3EEES1A_NSV_INSB_IJS1B_S1Y_EEENSB_IJS1Y_SE_EEEEEEENSA_39AutoVectorizingCopyWithAssumedAlignmentILi128EEENSA_21SM90_TMA_STORE_IM2COLES2I_S2K_S2K_EEEvvEEEEvNT_6ParamsE)
        .other          _ZN7cutlass13device_kernelINS_4conv6kernel13ConvUniversalINS1_16ConvProblemShapeILNS1_8OperatorE1ELi3EEENS1_10collective14CollectiveConvINS1_47MainloopSm100TmaUmmaWarpSpecializedImplicitGemmILS5_1ELi4ELi3ELi1ELi2EN4cute5tupleIJNSA_1CILi2EEENSC_ILi1EEESE_EEEEENSB_IJNSC_ILi256EEENSC_ILi128EEENSB_IJNSC_ILi64EEEEEEEEENS_10tfloat32_tESM_NSA_8TiledMMAINSA_8MMA_AtomIJNSA_23SM100_MMA_TF32_2x1SM_SSISM_SM_fLi256ELi128ELNSA_4UMMA5MajorE0ELSR_1ELNSQ_7ScaleInE0ELSS_0EEEEEENSA_6LayoutINSB_IJSE_SE_SE_EEENSB_IJNSC_ILi0EEESX_SX_EEEEENSB_IJNSA_10UnderscoreES10_S10_EEEEENS7_6detail27Sm100ImplicitGemmTileTraitsINSA_25SM100_TMA_2SM_LOAD_IM2COLENSA_14ComposedLayoutINSA_7SwizzleILi3ELi4ELi3EEENSA_18smem_ptr_flag_bitsILi32EEENSV_INSB_IJNSC_ILi8EEENSC_ILi32EEEEEENSB_IJS1C_SE_EEEEEEEvEENS14_INSA_18SM100_TMA_2SM_LOADENS16_INS17_ILi2ELi5ELi2EEES1A_NSV_INSB_IJS1C_NSC_ILi4EEEEEENSB_IJSE_S1C_EEEEEEEvEEEENS_8epilogue10collective18CollectiveEpilogueINS1R_23Sm100TmaWarpSpecializedILi4ELi2ELi16ELb1ELb0EEEJNSB_IJSI_SI_SK_EEENSB_IJNSV_ISI_SE_EENSV_INSC_ILi16EEESE_EEEEESM_NSB_IJNSB_IJllllEEESE_SX_EEESM_S22_NS1R_6fusion15FusionCallbacksIS1V_NS23_17LinearCombinationISM_fSM_fLNS_15FloatRoundStyleE2EEES1W_S20_JEEENSA_5SM1004TMEM4LOAD26SM100_TMEM_LOAD_32dp32b16xENSA_20SM90_TMA_LOAD_IM2COLENS16_INS17_ILi2ELi4ELi3EEES1A_NSV_INSB_IJS1B_S1Y_EEENSB_IJS1Y_SE_EEEEEEENSA_39AutoVectorizingCopyWithAssumedAlignmentILi128EEENSA_21SM90_TMA_STORE_IM2COLES2I_S2K_S2K_EEEvvEEEEvNT_6ParamsE,@"STO_CUDA_ENTRY STV_DEFAULT"
_ZN7cutlass13device_kernelINS_4conv6kernel13ConvUniversalINS1_16ConvProblemShapeILNS1_8OperatorE1ELi3EEENS1_10collective14CollectiveConvINS1_47MainloopSm100TmaUmmaWarpSpecializedImplicitGemmILS5_1ELi4ELi3ELi1ELi2EN4cute5tupleIJNSA_1CILi2EEENSC_ILi1EEESE_EEEEENSB_IJNSC_ILi256EEENSC_ILi128EEENSB_IJNSC_ILi64EEEEEEEEENS_10tfloat32_tESM_NSA_8TiledMMAINSA_8MMA_AtomIJNSA_23SM100_MMA_TF32_2x1SM_SSISM_SM_fLi256ELi128ELNSA_4UMMA5MajorE0ELSR_1ELNSQ_7ScaleInE0ELSS_0EEEEEENSA_6LayoutINSB_IJSE_SE_SE_EEENSB_IJNSC_ILi0EEESX_SX_EEEEENSB_IJNSA_10UnderscoreES10_S10_EEEEENS7_6detail27Sm100ImplicitGemmTileTraitsINSA_25SM100_TMA_2SM_LOAD_IM2COLENSA_14ComposedLayoutINSA_7SwizzleILi3ELi4ELi3EEENSA_18smem_ptr_flag_bitsILi32EEENSV_INSB_IJNSC_ILi8EEENSC_ILi32EEEEEENSB_IJS1C_SE_EEEEEEEvEENS14_INSA_18SM100_TMA_2SM_LOADENS16_INS17_ILi2ELi5ELi2EEES1A_NSV_INSB_IJS1C_NSC_ILi4EEEEEENSB_IJSE_S1C_EEEEEEEvEEEENS_8epilogue10collective18CollectiveEpilogueINS1R_23Sm100TmaWarpSpecializedILi4ELi2ELi16ELb1ELb0EEEJNSB_IJSI_SI_SK_EEENSB_IJNSV_ISI_SE_EENSV_INSC_ILi16EEESE_EEEEESM_NSB_IJNSB_IJllllEEESE_SX_EEESM_S22_NS1R_6fusion15FusionCallbacksIS1V_NS23_17LinearCombinationISM_fSM_fLNS_15FloatRoundStyleE2EEES1W_S20_JEEENSA_5SM1004TMEM4LOAD26SM100_TMEM_LOAD_32dp32b16xENSA_20SM90_TMA_LOAD_IM2COLENS16_INS17_ILi2ELi4ELi3EEES1A_NSV_INSB_IJS1B_S1Y_EEENSB_IJS1Y_SE_EEEEEEENSA_39AutoVectorizingCopyWithAssumedAlignmentILi128EEENSA_21SM90_TMA_STORE_IM2COLES2I_S2K_S2K_EEEvvEEEEvNT_6ParamsE:
[----:B------:R-:W1:Y:S08]  /*0000*/  LDC R1, c[0x0][0x37c] ;  /* 0x0000df00ff017b82 */ /* 0x000e700000000800 */
[----:B------:R-:W2:Y:S01]  /*0010*/  LDC.64 R2, c[0x0][0x990] ;  /* 0x00026400ff027b82 */ /* 0x000ea20000000a00 */
[----:B------:R-:W3:Y:S01]  /*0020*/  S2R R100, SR_TID.X ;  /* 0x0000000000647919 */ /* 0x000ee20000002100 */
[----:B------:R-:W-:Y:S01]  /*0030*/  ELECT P2, URZ, PT ;  /* 0x0000000000ff782f */ /* 0x000fe20003840000 */
[----:B-1----:R-:W-:Y:S01]  /*0040*/  VIADD R1, R1, 0xfffffff8 ;  /* 0xfffffff801017836 */ /* 0x002fe20000000000 */
[----:B------:R-:W-:Y:S01]  /*0050*/  PRMT R87, RZ, 0x7610, R87 ;  /* 0x00007610ff577816 */ /* 0x000fe20000000057 */
[----:B------:R-:W1:Y:S03]  /*0060*/  S2R R85, SR_CgaCtaId ;  /* 0x0000000000557919 */ /* 0x000e660000008800 */
[----:B------:R-:W4:Y:S01]  /*0070*/  LDC.64 R88, c[0x0][0x358] ;  /* 0x0000d600ff587b82 */ /* 0x000f220000000a00 */
[----:B--2---:R-:W-:-:S04]  /*0080*/  ISETP.NE.U32.AND P0, PT, R2, RZ, PT ;  /* 0x000000ff0200720c */ /* 0x004fc80003f05070 */
[----:B------:R-:W-:Y:S02]  /*0090*/  ISETP.NE.AND.EX P0, PT, R3, RZ, PT, P0 ;  /* 0x000000ff0300720c */ /* 0x000fe40003f05300 */
[----:B---3--:R-:W-:Y:S02]  /*00a0*/  SHF.R.U32.HI R102, RZ, 0x5, R100 ;  /* 0x00000005ff667819 */ /* 0x008fe40000011664 */
[----:B-1----:R-:W-:-:S03]  /*00b0*/  LOP3.LUT R11, R85, 0x1, RZ, 0xc0, !PT ;  /* 0x00000001550b7812 */ /* 0x002fc600078ec0ff */
[----:B------:R1:W2:Y:S01]  /*00c0*/  SHFL.IDX PT, R0, R102, RZ, 0x1f ;  /* 0x00001fff66007589 */ /* 0x0002a200000e0000 */
[----:B------:R-:W-:-:S05]  /*00d0*/  LOP3.LUT R10, R85, 0x1, RZ, 0x3c, !PT ;  /* 0x00000001550a7812 */ /* 0x000fca00078e3cff */
[----:B------:R-:W-:Y:S05]  /*00e0*/  @P0 BRA `(.L_x_0) ;  /* 0x0000000000300947 */ /* 0x000fea0003800000 */
[----:B------:R-:W3:Y:S02]  /*00f0*/  LDC.64 R4, c[0x0][0x988] ;  /* 0x00026200ff047b82 */ /* 0x000ee40000000a00 */
[----:B---3--:R-:W-:-:S04]  /*0100*/  ISETP.NE.U32.AND P0, PT, R4, RZ, PT ;  /* 0x000000ff0400720c */ /* 0x008fc80003f05070 */
[----:B------:R-:W-:-:S13]  /*0110*/  ISETP.NE.AND.EX P0, PT, R5, RZ, PT, P0 ;  /* 0x000000ff0500720c */ /* 0x000fda0003f05300 */
[----:B------:R-:W-:Y:S05]  /*0120*/  @!P0 BRA `(.L_x_1) ;  /* 0x0000000000188947 */ /* 0x000fea0003800000 */
[----:B------:R-:W3:Y:S01]  /*0130*/  LDC.64 R4, c[0x0][0x988] ;  /* 0x00026200ff047b82 */ /* 0x000ee20000000a00 */
[----:B----4-:R-:W-:Y:S02]  /*0140*/  R2UR UR4, R88 ;  /* 0x00000000580472ca */ /* 0x010fe400000e0000 */
[----:B------:R-:W-:-:S13]  /*0150*/  R2UR UR5, R89 ;  /* 0x00000000590572ca */ /* 0x000fda00000e0000 */
[----:B---3--:R3:W5:Y:S01]  /*0160*/  LDG.E R35, desc[UR4][R4.64] ;  /* 0x0000000404237981 */ /* 0x008762000c1e1900 */
[----:B------:R-:W-:Y:S01]  /*0170*/  IMAD.MOV.U32 R87, RZ, RZ, 0x1 ;  /* 0x00000001ff577424 */ /* 0x000fe200078e00ff */
[----:B------:R-:W-:Y:S05]  /*0180*/  BRA `(.L_x_0) ;  /* 0x0000000000087947 */ /* 0x000fea0003800000 */
.L_x_1:
[----:B------:R-:W3:Y:S01]  /*0190*/  LDC R35, c[0x0][0x980] ;  /* 0x00026000ff237b82 */ /* 0x000ee20000000800 */
[----:B------:R-:W-:-:S03]  /*01a0*/  HFMA2 R87, -RZ, RZ, 0, 5.9604644775390625e-08 ;  /* 0x00000001ff577431 */ /* 0x000fc600000001ff */
.L_x_0:
[----:B---3--:R-:W3:Y:S02]  /*01b0*/  LDC.64 R4, c[0x0][0x9b0] ;  /* 0x00026c00ff047b82 */ /* 0x008ee40000000a00 */
[----:B---3--:R-:W-:-:S04]  /*01c0*/  ISETP.NE.U32.AND P0, PT, R4, RZ, PT ;  /* 0x000000ff0400720c */ /* 0x008fc80003f05070 */
[----:B------:R-:W-:-:S13]  /*01d0*/  ISETP.NE.AND.EX P0, PT, R5, RZ, PT, P0 ;  /* 0x000000ff0500720c */ /* 0x000fda0003f05300 */
        /* <DEDUP_REMOVED lines=9> */
[----:B------:R-:W-:Y:S05]  /*0270*/  BRA `(.L_x_2) ;  /* 0x0000000000047947 */ /* 0x000fea0003800000 */
.L_x_3:
[----:B------:R-:W3:Y:S02]  /*0280*/  LDC R33, c[0x0][0x9a0] ;  /* 0x00026800ff217b82 */ /* 0x000ee40000000800 */
.L_x_2:
[----:B---3--:R-:W3:Y:S01]  /*0290*/  LDC.64 R4, c[0x0][0x988] ;  /* 0x00026200ff047b82 */ /* 0x008ee20000000a00 */
[----:B--2---:R-:W-:Y:S01]  /*02a0*/  ISETP.NE.OR P0, PT, R0, 0x1, !P2 ;  /* 0x000000010000780c */ /* 0x004fe20005705670 */
[----:B------:R-:W-:Y:S01]  /*02b0*/  BSSY.RECONVERGENT B0, `(.L_x_4) ;  /* 0x0000016000007945 */ /* 0x000fe20003800200 */
[----:B------:R-:W-:Y:S02]  /*02c0*/  ISETP.EQ.U32.AND P1, PT, R2, RZ, PT ;  /* 0x000000ff0200720c */ /* 0x000fe40003f22070 */
[----:B------:R-:W-:Y:S02]  /*02d0*/  PLOP3.LUT P6, PT, PT, PT, PT, 0x80, 0x8 ;  /* 0x000000000008781c */ /* 0x000fe40003fcf070 */
[----:B------:R-:W-:Y:S02]  /*02e0*/  ISETP.NE.OR P4, PT, R0, 0x3, !P2 ;  /* 0x000000030000780c */ /* 0x000fe40005785670 */
[----:B------:R-:W-:Y:S02]  /*02f0*/  P2R R12, PR, RZ, 0x40 ;  /* 0x00000040ff0c7803 */ /* 0x000fe40000000000 */
[----:B---3--:R-:W-:-:S04]  /*0300*/  ISETP.NE.U32.AND P3, PT, R4, RZ, PT ;  /* 0x000000ff0400720c */ /* 0x008fc80003f65070 */
[----:B------:R-:W-:-:S04]  /*0310*/  ISETP.NE.AND.EX P3, PT, R5, RZ, PT, P3 ;  /* 0x000000ff0500720c */ /* 0x000fc80003f65330 */
[----:B------:R-:W-:-:S04]  /*0320*/  ISETP.EQ.OR.EX P5, PT, R3, RZ, !P3, P1 ;  /* 0x000000ff0300720c */ /* 0x000fc80005fa2710 */
[----:B------:R-:W-:Y:S01]  /*0330*/  P2R R103, PR, RZ, 0x20 ;  /* 0x00000020ff677803 */ /* 0x000fe20000000000 */
[----:B------:R-:W-:Y:S08]  /*0340*/  @P0 BRA `(.L_x_5) ;  /* 0x0000000000300947 */ /* 0x000ff00003800000 */
[----:B------:R-:W2:Y:S02]  /*0350*/  LDC.64 R8, c[0x0][0x348] ;  /* 0x0000d200ff087b82 */ /* 0x000ea40000000a00 */
[C---:B--2---:R-:W-:Y:S02]  /*0360*/  IADD3 R7, P1, PT, R8.reuse, 0x80, RZ ;  /* 0x0000008008077810 */ /* 0x044fe40007f3e0ff */
[----:B------:R-:W-:Y:S02]  /*0370*/  IADD3 R5, P0, PT, R8, 0x200, RZ ;  /* 0x0000020008057810 */ /* 0x000fe40007f1e0ff */
[----:B------:R-:W-:Y:S01]  /*0380*/  R2UR UR6, R7 ;  /* 0x00000000070672ca */ /* 0x000fe200000e0000 */
[--C-:B------:R-:W-:Y:S01]  /*0390*/  IMAD.X R6, RZ, RZ, R9.reuse, P1 ;  /* 0x000000ffff067224 */ /* 0x100fe200008e0609 */
[----:B------:R-:W-:Y:S01]  /*03a0*/  R2UR UR4, R5 ;  /* 0x00000000050472ca */ /* 0x000fe200000e0000 */
[----:B------:R-:W-:-:S03]  /*03b0*/  IMAD.X R4, RZ, RZ, R9, P0 ;  /* 0x000000ffff047224 */ /* 0x000fc600000e0609 */
[----:B------:R-:W-:Y:S02]  /*03c0*/  R2UR UR7, R6 ;  /* 0x00000000060772ca */ /* 0x000fe400000e0000 */
[----:B------:R-:W-:-:S11]  /*03d0*/  R2UR UR5, R4 ;  /* 0x00000000040572ca */ /* 0x000fd600000e0000 */
[----:B------:R2:W-:Y:S02]  /*03e0*/  UTMACCTL.PF [UR6] ;  /* 0x00000000060079b9 */ /* 0x0005e40008040000 */
[----:B------:R2:W-:Y:S02]  /*03f0*/  UTMACCTL.PF [UR4] ;  /* 0x00000000040079b9 */ /* 0x0005e40008040000 */
[----:B--2---:R-:W-:Y:S01]  /*0400*/  NOP ;  /* 0x0000000000007918 */ /* 0x004fe20000000000 */
.L_x_5:
[----:B------:R-:W-:Y:S05]  /*0410*/  BSYNC.RECONVERGENT B0 ;  /* 0x0000000000007941 */ /* 0x000fea0003800200 */
.L_x_4:
[----:B------:R-:W-:Y:S04]  /*0420*/  BSSY.RECONVERGENT B0, `(.L_x_6) ;  /* 0x000000e000007945 */ /* 0x000fe80003800200 */
[----:B------:R-:W-:Y:S05]  /*0430*/  @P4 BRA `(.L_x_7) ;  /* 0x0000000000304947 */ /* 0x000fea0003800000 */
        /* <DEDUP_REMOVED lines=12> */
.L_x_7:
[----:B------:R-:W-:Y:S05]  /*0500*/  BSYNC.RECONVERGENT B0 ;  /* 0x0000000000007941 */ /* 0x000fea0003800200 */
.L_x_6:
[----:B------:R-:W-:Y:S05]  /*0510*/  @!P5 BRA `(.L_x_8) ;  /* 0x000000000020d947 */ /* 0x000fea0003800000 */
[----:B------:R-:W-:Y:S02]  /*0520*/  ISETP.NE.U32.AND P1, PT, R2, RZ, PT ;  /* 0x000000ff0200720c */ /* 0x000fe40003f25070 */
[----:B-----5:R-:W-:Y:S02]  /*0530*/  FSETP.NEU.AND P0, PT, R35, RZ, PT ;  /* 0x000000ff2300720b */ /* 0x020fe40003f0d000 */
[----:B------:R-:W-:Y:S02]  /*0540*/  ISETP.NE.AND.EX P1, PT, R3, RZ, PT, P1 ;  /* 0x000000ff0300720c */ /* 0x000fe40003f25310 */
[----:B------:R-:W-:-:S11]  /*0550*/  SEL R2, RZ, 0xffffffff, P3 ;  /* 0xffffffffff027807 */ /* 0x000fd60001800000 */
[----:B------:R-:W-:-:S04]  /*0560*/  @!P1 SEL R2, RZ, 0xffffffff, P0 ;  /* 0xffffffffff029807 */ /* 0x000fc80000000000 */
[----:B------:R-:W-:-:S04]  /*0570*/  LOP3.LUT R2, R2, 0x1, RZ, 0xc0, !PT ;  /* 0x0000000102027812 */ /* 0x000fc800078ec0ff */
[----:B------:R-:W-:-:S04]  /*0580*/  ISETP.NE.U32.AND P0, PT, R2, 0x1, PT ;  /* 0x000000010200780c */ /* 0x000fc80003f05070 */
[----:B------:R-:W-:-:S09]  /*0590*/  P2R R12, PR, RZ, 0x1 ;  /* 0x00000001ff0c7803 */ /* 0x000fd20000000000 */
.L_x_8:
[----:B------:R-:W2:Y:S01]  /*05a0*/  SHFL.IDX PT, R2, R102, RZ, 0x1f ;  /* 0x00001fff66027589 */ /* 0x000ea200000e0000 */
[----:B------:R-:W-:-:S04]  /*05b0*/  ISETP.NE.AND P1, PT, R0, 0x2, PT ;  /* 0x000000020000780c */ /* 0x000fc80003f25270 */
[----:B------:R-:W-:Y:S02]  /*05c0*/  SEL R17, RZ, 0x1, P1 ;  /* 0x00000001ff117807 */ /* 0x000fe40000800000 */
[----:B--2---:R-:W-:-:S13]  /*05d0*/  ISETP.NE.AND P0, PT, R2, RZ, PT ;  /* 0x000000ff0200720c */ /* 0x004fda0003f05270 */
[----:B------:R-:W-:Y:S05]  /*05e0*/  @P0 BRA `(.L_x_9) ;  /* 0x0000000000480947 */ /* 0x000fea0003800000 */
[----:B------:R-:W-:Y:S01]  /*05f0*/  ELECT P0, URZ, PT ;  /* 0x0000000000ff782f */ /* 0x000fe20003800000 */
[----:B------:R-:W-:Y:S02]  /*0600*/  UMOV UR4, 0x1 ;  /* 0x0000000100047882 */ /* 0x000fe40000000000 */
[----:B------:R-:W-:-:S04]  /*0610*/  UIADD3 UR6, UPT, UPT, -UR4, 0x100000, URZ ;  /* 0x0010000004067890 */ /* 0x000fc8000fffe1ff */
[----:B------:R-:W-:Y:S02]  /*0620*/  USHF.L.U32 UR7, UR6, 0xb, URZ ;  /* 0x0000000b06077899 */ /* 0x000fe400080006ff */
[----:B------:R-:W-:-:S04]  /*0630*/  USHF.L.U32 UR6, UR6, 0x1, URZ ;  /* 0x0000000106067899 */ /* 0x000fc800080006ff */
[----:B------:R-:W-:-:S04]  /*0640*/  @P0 MOV R2, 0x400 ;  /* 0x0000040000020802 */ /* 0x000fc80000000f00 */
[----:B------:R-:W-:-:S04]  /*0650*/  @P0 LEA R2, R85, R2, 0x18 ;  /* 0x0000000255020211 */ /* 0x000fc800078ec0ff */
[----:B------:R-:W-:Y:S01]  /*0660*/  @P0 R2UR UR5, R2 ;  /* 0x00000000020502ca */ /* 0x000fe200000e0000 */
[----:B------:R-:W2:-:S12]  /*0670*/  FENCE.VIEW.ASYNC.S ;  /* 0x00000000000073c6 */ /* 0x000e980000000000 */
[----:B--2---:R2:W3:Y:S01]  /*0680*/  SYNCS.EXCH.64 URZ, [UR5], UR6 ;  /* 0x0000000605ff75b2 */ /* 0x0044e20008000100 */
[----:B------:R2:W1:Y:S01]  /*0690*/  SYNCS.EXCH.64 URZ, [UR5+0x20], UR6 ;  /* 0x0000200605ff75b2 */ /* 0x0004620008000100 */
[----:B------:R2:W1:Y:S01]  /*06a0*/  SYNCS.EXCH.64 URZ, [UR5+0x8], UR6 ;  /* 0x0000080605ff75b2 */ /* 0x0004620008000100 */
[----:B------:R2:W1:Y:S01]  /*06b0*/  SYNCS.EXCH.64 URZ, [UR5+0x28], UR6 ;  /* 0x0000280605ff75b2 */ /* 0x0004620008000100 */
[----:B------:R2:W1:Y:S01]  /*06c0*/  SYNCS.EXCH.64 URZ, [UR5+0x10], UR6 ;  /* 0x0000100605ff75b2 */ /* 0x0004620008000100 */
[----:B------:R2:W1:Y:S01]  /*06d0*/  SYNCS.EXCH.64 URZ, [UR5+0x30], UR6 ;  /* 0x0000300605ff75b2 */ /* 0x0004620008000100 */
[----:B------:R2:W1:Y:S01]  /*06e0*/  SYNCS.EXCH.64 URZ, [UR5+0x18], UR6 ;  /* 0x0000180605ff75b2 */ /* 0x0004620008000100 */
[----:B------:R2:W1:Y:S01]  /*06f0*/  SYNCS.EXCH.64 URZ, [UR5+0x38], UR6 ;  /* 0x0000380605ff75b2 */ /* 0x0004620008000100 */
[----:B------:R-:W-:Y:S01]  /*0700*/  NOP ;  /* 0x0000000000007918 */ /* 0x000fe20000000000 */
.L_x_9:
[----:B------:R-:W4:Y:S01]  /*0710*/  SHFL.IDX PT, R2, R102, RZ, 0x1f ;  /* 0x00001fff66027589 */ /* 0x000f2200000e0000 */
[----:B------:R-:W-:Y:S01]  /*0720*/  NOP ;  /* 0x0000000000007918 */ /* 0x000fe20000000000 */
[----:B----4-:R-:W-:-:S13]  /*0730*/  ISETP.NE.AND P0, PT, R2, 0x1, PT ;  /* 0x000000010200780c */ /* 0x010fda0003f05270 */
[----:B------:R-:W-:Y:S05]  /*0740*/  @P0 BRA `(.L_x_10) ;  /* 0x0000000000580947 */ /* 0x000fea0003800000 */
[----:B------:R-:W-:Y:S01]  /*0750*/  ELECT P0, URZ, PT ;  /* 0x0000000000ff782f */ /* 0x000fe20003800000 */
[----:B--2---:R-:W-:Y:S01]  /*0760*/  UMOV UR6, 0x20 ;  /* 0x0000002000067882 */ /* 0x004fe20000000000 */
[----:B------:R-:W-:Y:S01]  /*0770*/  UMOV UR4, 0x80 ;  /* 0x0000008000047882 */ /* 0x000fe20000000000 */
[----:B------:R-:W-:-:S04]  /*0780*/  UIADD3 UR6, UPT, UPT, -UR6, 0x100000, URZ ;  /* 0x0010000006067890 */ /* 0x000fc8000fffe1ff */
[----:B------:R-:W-:Y:S02]  /*0790*/  USHF.L.U32 UR7, UR6, 0xb, URZ ;  /* 0x0000000b06077899 */ /* 0x000fe400080006ff */
[----:B------:R-:W-:Y:S02]  /*07a0*/  USHF.L.U32 UR6, UR6, 0x1, URZ ;  /* 0x0000000106067899 */ /* 0x000fe400080006ff */
[----:B------:R-:W-:-:S04]  /*07b0*/  UIADD3 UR8, UPT, UPT, -UR4, 0x100000, URZ ;  /* 0x0010000004087890 */ /* 0x000fc8000fffe1ff */
[----:B------:R-:W-:Y:S02]  /*07c0*/  USHF.L.U32 UR9, UR8, 0xb, URZ ;  /* 0x0000000b08097899 */ /* 0x000fe400080006ff */
[----:B------:R-:W-:Y:S01]  /*07d0*/  USHF.L.U32 UR8, UR8, 0x1, URZ ;  /* 0x0000000108087899 */ /* 0x000fe200080006ff */
[----:B------:R-:W-:-:S04]  /*07e0*/  @P0 MOV R2, 0x400 ;  /* 0x0000040000020802 */ /* 0x000fc80000000f00 */
[----:B------:R-:W-:-:S04]  /*07f0*/  @P0 LEA R2, R85, R2, 0x18 ;  /* 0x0000000255020211 */ /* 0x000fc800078ec0ff */
[----:B------:R-:W-:Y:S01]  /*0800*/  @P0 R2UR UR5, R2 ;  /* 0x00000000020502ca */ /* 0x000fe200000e0000 */
[----:B------:R-:W2:-:S12]  /*0810*/  FENCE.VIEW.ASYNC.S ;  /* 0x00000000000073c6 */ /* 0x000e980000000000 */
[----:B--2---:R4:W2:Y:S01]  /*0820*/  SYNCS.EXCH.64 URZ, [UR5+0x40], UR6 ;  /* 0x0000400605ff75b2 */ /* 0x0048a20008000100 */
[----:B------:R4:W1:Y:S01]  /*0830*/  SYNCS.EXCH.64 URZ, [UR5+0x60], UR8 ;  /* 0x0000600805ff75b2 */ /* 0x0008620008000100 */
[----:B------:R4:W1:Y:S01]  /*0840*/  SYNCS.EXCH.64 URZ, [UR5+0x48], UR6 ;  /* 0x0000480605ff75b2 */ /* 0x0008620008000100 */
[----:B------:R4:W1:Y:S01]  /*0850*/  SYNCS.EXCH.64 URZ, [UR5+0x68], UR8 ;  /* 0x0000680805ff75b2 */ /* 0x0008620008000100 */
[----:B------:R4:W1:Y:S01]  /*0860*/  SYNCS.EXCH.64 URZ, [UR5+0x50], UR6 ;  /* 0x0000500605ff75b2 */ /* 0x0008620008000100 */
[----:B------:R4:W1:Y:S01]  /*0870*/  SYNCS.EXCH.64 URZ, [UR5+0x70], UR8 ;  /* 0x0000700805ff75b2 */ /* 0x0008620008000100 */
[----:B------:R4:W1:Y:S01]  /*0880*/  SYNCS.EXCH.64 URZ, [UR5+0x58], UR6 ;  /* 0x0000580605ff75b2 */ /* 0x0008620008000100 */
[----:B------:R4:W1:Y:S02]  /*0890*/  SYNCS.EXCH.64 URZ, [UR5+0x78], UR8 ;  /* 0x0000780805ff75b2 */ /* 0x0008640008000100 */
[----:B----4-:R-:W-:Y:S01]  /*08a0*/  NOP ;  /* 0x0000000000007918 */ /* 0x010fe20000000000 */
.L_x_10:
[----:B------:R-:W4:Y:S01]  /*08b0*/  SHFL.IDX PT, R2, R102, RZ, 0x1f ;  /* 0x00001fff66027589 */ /* 0x000f2200000e0000 */
[----:B------:R-:W-:Y:S01]  /*08c0*/  NOP ;  /* 0x0000000000007918 */ /* 0x000fe20000000000 */
[----:B----4-:R-:W-:-:S13]  /*08d0*/  ISETP.NE.AND P0, PT, R2, 0x3, PT ;  /* 0x000000030200780c */ /* 0x010fda0003f05270 */
[----:B------:R-:W-:Y:S05]  /*08e0*/  @P0 BRA `(.L_x_11) ;  /* 0x0000000000300947 */ /* 0x000fea0003800000 */
[----:B------:R-:W-:Y:S01]  /*08f0*/  ELECT P0, URZ, PT ;  /* 0x0000000000ff782f */ /* 0x000fe20003800000 */
[----:B------:R-:W-:Y:S02]  /*0900*/  UMOV UR4, 0x20 ;  /* 0x0000002000047882 */ /* 0x000fe40000000000 */
[----:B--2---:R-:W-:-:S04]  /*0910*/  UIADD3 UR6, UPT, UPT, -UR4, 0x100000, URZ ;  /* 0x0010000004067890 */ /* 0x004fc8000fffe1ff */
[----:B------:R-:W-:Y:S02]  /*0920*/  USHF.L.U32 UR7, UR6, 0xb, URZ ;  /* 0x0000000b06077899 */ /* 0x000fe400080006ff */
[----:B------:R-:W-:-:S04]  /*0930*/  USHF.L.U32 UR6, UR6, 0x1, URZ ;  /* 0x0000000106067899 */ /* 0x000fc800080006ff */
[----:B------:R-:W-:-:S04]  /*0940*/  @P0 MOV R2, 0x400 ;  /* 0x0000040000020802 */ /* 0x000fc80000000f00 */
[----:B------:R-:W-:-:S04]  /*0950*/  @P0 LEA R2, R85, R2, 0x18 ;  /* 0x0000000255020211 */ /* 0x000fc800078ec0ff */
[----:B------:R-:W-:Y:S01]  /*0960*/  @P0 R2UR UR5, R2 ;  /* 0x00000000020502ca */ /* 0x000fe200000e0000 */
[----:B------:R-:W2:-:S12]  /*0970*/  FENCE.VIEW.ASYNC.S ;  /* 0x00000000000073c6 */ /* 0x000e980000000000 */
[----:B--2---:R4:W2:Y:S01]  /*0980*/  SYNCS.EXCH.64 URZ, [UR5+0x80], UR6 ;  /* 0x0000800605ff75b2 */ /* 0x0048a20008000100 */
[----:B------:R4:W1:Y:S02]  /*0990*/  SYNCS.EXCH.64 URZ, [UR5+0x88], UR6 ;  /* 0x0000880605ff75b2 */ /* 0x0008640008000100 */
[----:B----4-:R-:W-:Y:S01]  /*09a0*/  NOP ;  /* 0x0000000000007918 */ /* 0x010fe20000000000 */
.L_x_11:
[----:B------:R-:W4:Y:S01]  /*09b0*/  SHFL.IDX PT, R2, R102, RZ, 0x1f ;  /* 0x00001fff66027589 */ /* 0x000f2200000e0000 */
[----:B------:R-:W-:Y:S01]  /*09c0*/  NOP ;  /* 0x0000000000007918 */ /* 0x000fe20000000000 */
[----:B----4-:R-:W-:-:S13]  /*09d0*/  ISETP.NE.AND P0, PT, R2, 0x4, PT ;  /* 0x000000040200780c */ /* 0x010fda0003f05270 */
[----:B------:R-:W-:Y:S05]  /*09e0*/  @P0 BRA `(.L_x_12) ;  /* 0x00000000004c0947 */ /* 0x000fea0003800000 */
[----:B------:R-:W-:Y:S02]  /*09f0*/  ELECT P0, URZ, PT ;  /* 0x0000000000ff782f */ /* 0x000fe40003800000 */
[----:B------:R-:W-:Y:S01]  /*0a00*/  ISETP.NE.AND P1, PT, R12, RZ, PT ;  /* 0x000000ff0c00720c */ /* 0x000fe20003f25270 */
[----:B--2---:R-:W-:Y:S02]  /*0a10*/  UMOV UR6, 0x1 ;  /* 0x0000000100067882 */ /* 0x004fe40000000000 */
[----:B------:R-:W-:-:S04]  /*0a20*/  UIADD3 UR6, UPT, UPT, -UR6, 0x100000, URZ ;  /* 0x0010000006067890 */ /* 0x000fc8000fffe1ff */
[----:B------:R-:W-:Y:S02]  /*0a30*/  USHF.L.U32 UR7, UR6, 0xb, URZ ;  /* 0x0000000b06077899 */ /* 0x000fe400080006ff */
[----:B------:R-:W-:Y:S02]  /*0a40*/  USHF.L.U32 UR6, UR6, 0x1, URZ ;  /* 0x0000000106067899 */ /* 0x000fe400080006ff */
[----:B------:R-:W-:-:S05]  /*0a50*/  @P0 IMAD.MOV.U32 R2, RZ, RZ, 0x1e0 ;  /* 0x000001e0ff020424 */ /* 0x000fca00078e00ff */
[----:B------:R-:W-:-:S04]  /*0a60*/  @P0 SEL R2, R2, 0x1a0, P1 ;  /* 0x000001a002020807 */ /* 0x000fc80000800000 */
[----:B------:R-:W-:Y:S02]  /*0a70*/  @P0 R2UR UR4, R2 ;  /* 0x00000000020402ca */ /* 0x000fe400000e0000 */
[----:B------:R-:W-:-:S04]  /*0a80*/  @P0 MOV R2, 0x400 ;  /* 0x0000040000020802 */ /* 0x000fc80000000f00 */
[----:B------:R-:W-:-:S04]  /*0a90*/  @P0 LEA R2, R85, R2, 0x18 ;  /* 0x0000000255020211 */ /* 0x000fc800078ec0ff */
[----:B------:R-:W-:-:S03]  /*0aa0*/  @P0 R2UR UR5, R2 ;  /* 0x00000000020502ca */ /* 0x000fc600000e0000 */
[----:B------:R-:W-:-:S04]  /*0ab0*/  UIADD3 UR8, UPT, UPT, -UR4, 0x100000, URZ ;  /* 0x0010000004087890 */ /* 0x000fc8000fffe1ff */
[----:B------:R-:W-:Y:S02]  /*0ac0*/  USHF.L.U32 UR9, UR8, 0xb, URZ ;  /* 0x0000000b08097899 */ /* 0x000fe400080006ff */
[----:B------:R-:W-:Y:S01]  /*0ad0*/  USHF.L.U32 UR8, UR8, 0x1, URZ ;  /* 0x0000000108087899 */ /* 0x000fe200080006ff */
[----:B------:R-:W2:Y:S03]  /*0ae0*/  FENCE.VIEW.ASYNC.S ;  /* 0x00000000000073c6 */ /* 0x000ea60000000000 */
[----:B--2---:R4:W2:Y:S08]  /*0af0*/  SYNCS.EXCH.64 URZ, [UR5+0x90], UR6 ;  /* 0x0000900605ff75b2 */ /* 0x0048b00008000100 */
[----:B------:R4:W1:Y:S02]  /*0b00*/  SYNCS.EXCH.64 URZ, [UR5+0x98], UR8 ;  /* 0x0000980805ff75b2 */ /* 0x0008640008000100 */
[----:B----4-:R-:W-:Y:S01]  /*0b10*/  NOP ;  /* 0x0000000000007918 */ /* 0x010fe20000000000 */
.L_x_12:
[----:B------:R-:W4:Y:S01]  /*0b20*/  SHFL.IDX PT, R2, R102, RZ, 0x1f ;  /* 0x00001fff66027589 */ /* 0x000f2200000e0000 */
[----:B------:R-:W-:Y:S01]  /*0b30*/  ISETP.NE.AND P6, PT, R0, 0x2, PT ;  /* 0x000000020000780c */ /* 0x000fe20003fc5270 */
[----:B------:R-:W-:-:S03]  /*0b40*/  NOP ;  /* 0x0000000000007918 */ /* 0x000fc60000000000 */
[----:B------:R-:W-:-:S04]  /*0b50*/  ISETP.NE.OR P1, PT, R11, RZ, P6 ;  /* 0x000000ff0b00720c */ /* 0x000fc80003725670 */
[----:B------:R-:W-:Y:S02]  /*0b60*/  PLOP3.LUT P1, PT, P1, P2, PT, 0xf2, 0x2f ;  /* 0x00000000002f781c */ /* 0x000fe40000f25e72 */
[----:B------:R-:W-:Y:S02]  /*0b70*/  ISETP.NE.OR P2, PT, R0, RZ, !P2 ;  /* 0x000000ff0000720c */ /* 0x000fe40005745670 */
[----:B----4-:R-:W-:-:S11]  /*0b80*/  ISETP.NE.AND P0, PT, R2, 0x5, PT ;  /* 0x000000050200780c */ /* 0x010fd60003f05270 */
[----:B------:R-:W-:-:S04]  /*0b90*/  @!P2 MOV R2, 0x400 ;  /* 0x000004000002a802 */ /* 0x000fc80000000f00 */
[----:B------:R-:W-:Y:S01]  /*0ba0*/  @!P2 LEA R2, R85, R2, 0x18 ;  /* 0x000000025502a211 */ /* 0x000fe200078ec0ff */
[----:B------:R-:W-:Y:S06]  /*0bb0*/  @P0 BRA `(.L_x_13) ;  /* 0x0000000000480947 */ /* 0x000fec0003800000 */
        /* <DEDUP_REMOVED lines=16> */
[----:B------:R4:W1:Y:S02]  /*0cc0*/  SYNCS.EXCH.64 URZ, [UR5+0xb8], UR8 ;  /* 0x0000b80805ff75b2 */ /* 0x0008640008000100 */
[----:B----4-:R-:W-:Y:S01]  /*0cd0*/  NOP ;  /* 0x0000000000007918 */ /* 0x010fe20000000000 */
.L_x_13:
[----:B------:R-:W4:Y:S01]  /*0ce0*/  LDC R3, c[0x0][0x36c] ;  /* 0x0000db00ff037b82 */ /* 0x000f220000000800 */
[----:B------:R-:W-:Y:S01]  /*0cf0*/  VOTEU.ALL UP0, P2 ;  /* 0x0000000000ff7886 */ /* 0x000fe20001000000 */
[----:B------:R-:W-:Y:S01]  /*0d00*/  UMOV UR4, 0x20 ;  /* 0x0000002000047882 */ /* 0x000fe20000000000 */
[----:B--2---:R-:W-:Y:S01]  /*0d10*/  @!P2 R2UR UR5, R2 ;  /* 0x000000000205a2ca */ /* 0x004fe200000e0000 */
[----:B------:R-:W-:Y:S01]  /*0d20*/  NOP ;  /* 0x0000000000007918 */ /* 0x000fe20000000000 */
[----:B------:R-:W-:Y:S01]  /*0d30*/  ISETP.NE.AND P4, PT, R0, RZ, PT ;  /* 0x000000ff0000720c */ /* 0x000fe20003f85270 */
[----:B------:R-:W-:-:S04]  /*0d40*/  @!UP0 UIADD3 UR6, UPT, UPT, -UR4, 0x100000, URZ ;  /* 0x0010000004068890 */ /* 0x000fc8000fffe1ff */
[----:B------:R-:W-:Y:S02]  /*0d50*/  @!UP0 USHF.L.U32 UR7, UR6, 0xb, URZ ;  /* 0x0000000b06078899 */ /* 0x000fe400080006ff */
[----:B------:R-:W-:Y:S01]  /*0d60*/  @!UP0 USHF.L.U32 UR6, UR6, 0x1, URZ ;  /* 0x0000000106068899 */ /* 0x000fe200080006ff */
[----:B------:R-:W-:Y:S01]  /*0d70*/  LOP3.LUT R6, R100, 0x1f, RZ, 0xc0, !PT ;  /* 0x0000001f64067812 */ /* 0x000fe200078ec0ff */
[----:B------:R-:W-:Y:S01]  /*0d80*/  VOTEU.ALL UP0, P2 ;  /* 0x0000000000ff7886 */ /* 0x000fe20001000000 */
[----:B------:R-:W2:Y:S09]  /*0d90*/  FENCE.VIEW.ASYNC.S ;  /* 0x00000000000073c6 */ /* 0x000eb20000000000 */
[----:B--2---:R2:W1:Y:S01]  /*0da0*/  @!UP0 SYNCS.EXCH.64 URZ, [UR5+0xc0], UR6 ;  /* 0x0000c00605ff85b2 */ /* 0x0044620008000100 */
[----:B----4-:R-:W-:-:S13]  /*0db0*/  ISETP.EQ.U32.AND P0, PT, R3, 0x1, PT ;  /* 0x000000010300780c */ /* 0x010fda0003f02070 */
[----:B-12---:R-:W-:Y:S05]  /*0dc0*/  @!P0 BRA `(.L_x_14) ;  /* 0x0000000000088947 */ /* 0x006fea0003800000 */
[----:B---3--:R-:W-:Y:S01]  /*0dd0*/  UCGABAR_ARV ;  /* 0x00000000000079c7 */ /* 0x008fe20008000000 */
[----:B------:R-:W-:Y:S05]  /*0de0*/  BRA `(.L_x_15) ;  /* 0x0000000000047947 */ /* 0x000fea0003800000 */
.L_x_14:
[----:B---3--:R-:W-:Y:S01]  /*0df0*/  NOP ;  /* 0x0000000000007918 */ /* 0x008fe20000000000 */
.L_x_15:
[----:B------:R-:W1:Y:S01]  /*0e00*/  S2R R7, SR_CTAID.X ;  /* 0x0000000000077919 */ /* 0x000e620000002500 */
[----:B------:R-:W-:-:S05]  /*0e10*/  CS2R.32 R2, SR_CgaSize ;  /* 0x0000000000027805 */ /* 0x000fca0000008a00 */
[----:B------:R-:W-:-:S06]  /*0e20*/  IMAD R2, R2, -0xa0, RZ ;  /* 0xffffff6002027824 */ /* 0x000fcc00078e02ff */
[----:B------:R-:W2:Y:S01]  /*0e30*/  LDC R2, c[0x0][R2+0x2b0] ;  /* 0x0000ac0002027b82 */ /* 0x000ea20000000800 */
[----:B------:R-:W-:Y:S01]  /*0e40*/  PRMT R9, RZ, 0x7610, R9 ;  /* 0x00007610ff097816 */ /* 0x000fe20000000009 */
[----:B------:R-:W3:Y:S01]  /*0e50*/  S2R R16, SR_CTAID.Y ;  /* 0x0000000000107919 */ /* 0x000ee20000002600 */
[----:B------:R-:W-:Y:S01]  /*0e60*/  PRMT R8, RZ, 0x7610, R8 ;  /* 0x00007610ff087816 */ /* 0x000fe20000000008 */
[----:B------:R-:W4:Y:S01]  /*0e70*/  S2R R41, SR_CTAID.Z ;  /* 0x0000000000297919 */ /* 0x000f220000002700 */
[----:B------:R-:W-:-:S05]  /*0e80*/  CS2R.32 R3, SR_CgaSize ;  /* 0x0000000000037805 */ /* 0x000fca0000008a00 */
[----:B------:R-:W-:-:S06]  /*0e90*/  IMAD R3, R3, -0xa0, RZ ;  /* 0xffffff6003037824 */ /* 0x000fcc00078e02ff */
[----:B------:R-:W4:Y:S01]  /*0ea0*/  LDC R3, c[0x0][R3+0x2b4] ;  /* 0x0000ad0003037b82 */ /* 0x000f220000000800 */
[----:B------:R-:W-:-:S05]  /*0eb0*/  CS2R.32 R84, SR_CgaSize ;  /* 0x0000000000547805 */ /* 0x000fca0000008a00 */
[----:B------:R-:W-:-:S06]  /*0ec0*/  IMAD R84, R84, -0xa0, RZ ;  /* 0xffffff6054547824 */ /* 0x000fcc00078e02ff */
[----:B------:R-:W4:Y:S08]  /*0ed0*/  LDC R84, c[0x0][R84+0x2a4] ;  /* 0x0000a90054547b82 */ /* 0x000f300000000800 */
[----:B------:R-:W4:Y:S01]  /*0ee0*/  LDC R14, c[0x0][0xc24] ;  /* 0x00030900ff0e7b82 */ /* 0x000f220000000800 */
[----:B-1----:R-:W-:-:S07]  /*0ef0*/  I2FP.F32.U32 R5, R7 ;  /* 0x0000000700057245 */ /* 0x002fce0000201000 */
[----:B------:R-:W1:Y:S01]  /*0f00*/  LDC R26, c[0x0][0xc24] ;  /* 0x00030900ff1a7b82 */ /* 0x000e620000000800 */
[----:B------:R-:W-:Y:S02]  /*0f10*/  MOV R19, R7 ;  /* 0x0000000700137202 */ /* 0x000fe40000000f00 */
[----:B---3--:R-:W-:Y:S01]  /*0f20*/  I2FP.F32.U32 R4, R16 ;  /* 0x0000001000047245 */ /* 0x008fe20000201000 */
[----:B--2---:R-:W-:Y:S01]  /*0f30*/  FMUL R5, R2, R5 ;  /* 0x0000000502057220 */ /* 0x004fe20000400000 */
[----:B------:R-:W-:-:S05]  /*0f40*/  CS2R.32 R2, SR_CgaSize ;  /* 0x0000000000027805 */ /* 0x000fca0000008a00 */
[----:B------:R-:W-:-:S06]  /*0f50*/  IMAD R2, R2, -0xa0, RZ ;  /* 0xffffff6002027824 */ /* 0x000fcc00078e02ff */
[----:B------:R-:W2:Y:S01]  /*0f60*/  LDC R2, c[0x0][R2+0x2a0] ;  /* 0x0000a80002027b82 */ /* 0x000ea20000000800 */
[----:B----4-:R-:W-:Y:S01]  /*0f70*/  FMUL R4, R3, R4 ;  /* 0x0000000403047220 */ /* 0x010fe20000400000 */
[----:B------:R-:W3:Y:S06]  /*0f80*/  F2I.U32.TRUNC.NTZ R86, R5 ;  /* 0x0000000500567305 */ /* 0x000eec000020f000 */
[----:B------:R-:W4:Y:S02]  /*0f90*/  LDC R13, c[0x0][0xc30] ;  /* 0x00030c00ff0d7b82 */ /* 0x000f240000000800 */
[----:B------:R-:W2:Y:S01]  /*0fa0*/  F2I.U32.TRUNC.NTZ R3, R4 ;  /* 0x0000000400037305 */ /* 0x000ea2000020f000 */
[----:B---3--:R-:W-:-:S05]  /*0fb0*/  IADD3 R86, PT, PT, -R86, RZ, RZ ;  /* 0x000000ff56567210 */ /* 0x008fca0007ffe1ff */
[----:B--2---:R-:W-:Y:S01]  /*0fc0*/  IMAD R86, R2, R86, R7 ;  /* 0x0000005602567224 */ /* 0x004fe200078e0207 */
[----:B------:R-:W-:-:S05]  /*0fd0*/  IADD3 R3, PT, PT, -R3, RZ, RZ ;  /* 0x000000ff03037210 */ /* 0x000fca0007ffe1ff */
[----:B------:R-:W-:Y:S01]  /*0fe0*/  IMAD R84, R84, R3, R16 ;  /* 0x0000000354547224 */ /* 0x000fe200078e0210 */
[----:B-1----:R-:W-:Y:S06]  /*0ff0*/  @P4 BRA `(.L_x_16) ;  /* 0x0000000000284947 */ /* 0x002fec0003800000 */
[----:B------:R-:W-:Y:S01]  /*1000*/  ISETP.NE.AND P2, PT, R84, RZ, PT ;  /* 0x000000ff5400720c */ /* 0x000fe20003f45270 */
[----:B------:R-:W-:Y:S01]  /*1010*/  IMAD.MOV.U32 R2, RZ, RZ, 0x3 ;  /* 0x00000003ff027424 */ /* 0x000fe200078e00ff */
[C---:B------:R-:W-:Y:S02]  /*1020*/  LOP3.LUT R3, R86.reuse, 0xfffffffe, RZ, 0xc0, !PT ;  /* 0xfffffffe56037812 */ /* 0x040fe400078ec0ff */
[----:B------:R-:W-:Y:S02]  /*1030*/  ISETP.LT.U32.OR P2, PT, R86, 0x2, !P2 ;  /* 0x000000025600780c */ /* 0x000fe40005741470 */
[----:B------:R-:W-:Y:S02]  /*1040*/  SHF.L.U32 R2, R2, R3, RZ ;  /* 0x0000000302027219 */ /* 0x000fe400000006ff */
[----:B------:R-:W-:Y:S02]  /*1050*/  SEL R5, RZ, 0x1, !P2 ;  /* 0x00000001ff057807 */ /* 0x000fe40005000000 */
[----:B------:R-:W-:-:S02]  /*1060*/  SEL R4, RZ, 0x2, !P2 ;  /* 0x00000002ff047807 */ /* 0x000fc40005000000 */
[----:B------:R-:W-:-:S03]  /*1070*/  PRMT R8, R2, 0x7610, R8 ;  /* 0x0000761002087816 */ /* 0x000fc60000000008 */
[----:B------:R-:W-:-:S05]  /*1080*/  IMAD.IADD R4, R5, 0x1, R4 ;  /* 0x0000000105047824 */ /* 0x000fca00078e0204 */
[----:B------:R-:W-:-:S07]  /*1090*/  PRMT R9, R4, 0x7610, R9 ;  /* 0x0000761004097816 */ /* 0x000fce0000000009 */
.L_x_16:
[----:B------:R-:W-:-:S13]  /*10a0*/  ISETP.GE.AND P2, PT, R14, 0x1, PT ;  /* 0x000000010e00780c */ /* 0x000fda0003f46270 */
[----:B------:R-:W-:Y:S05]  /*10b0*/  @!P2 BRA `(.L_x_17) ;  /* 0x0000000000b8a947 */ /* 0x000fea0003800000 */
[----:B------:R-:W1:Y:S08]  /*10c0*/  LDC.64 R2, c[0x0][0xc10] ;  /* 0x00030400ff027b82 */ /* 0x000e700000000a00 */
[----:B------:R-:W2:Y:S08]  /*10d0*/  LDC R18, c[0x0][0xc0c] ;  /* 0x00030300ff127b82 */ /* 0x000eb00000000800 */
[----:B------:R-:W3:Y:S01]  /*10e0*/  LDC R15, c[0x0][0x370] ;  /* 0x0000dc00ff0f7b82 */ /* 0x000ee20000000800 */
[----:B-1----:R-:W-:-:S07]  /*10f0*/  IMAD.HI.U32 R4, R7, R2, RZ ;  /* 0x0000000207047227 */ /* 0x002fce00078e00ff */
[----:B------:R-:W1:Y:S01]  /*1100*/  LDC R19, c[0x0][0x374] ;  /* 0x0000dd00ff137b82 */ /* 0x000e620000000800 */
[----:B------:R-:W-:Y:S02]  /*1110*/  SHF.R.U32.HI R4, RZ, R3, R4 ;  /* 0x00000003ff047219 */ /* 0x000fe40000011604 */
[----:B--2---:R-:W-:-:S04]  /*1120*/  ISETP.NE.AND P2, PT, R18, 0x1, PT ;  /* 0x000000011200780c */ /* 0x004fc80003f45270 */
[----:B------:R-:W-:Y:S02]  /*1130*/  SEL R21, R7, R4, !P2 ;  /* 0x0000000407157207 */ /* 0x000fe40005000000 */
[----:B------:R-:W2:Y:S01]  /*1140*/  LDC.64 R4, c[0x0][0xc18] ;  /* 0x00030600ff047b82 */ /* 0x000ea20000000a00 */
[----:B---3--:R-:W-:-:S06]  /*1150*/  IMAD.HI.U32 R2, R15, R2, RZ ;  /* 0x000000020f027227 */ /* 0x008fcc00078e00ff */
[----:B------:R-:W-:Y:S02]  /*1160*/  @P2 SHF.R.U32.HI R15, RZ, R3, R2 ;  /* 0x00000003ff0f2219 */ /* 0x000fe40000011602 */
[----:B------:R-:W3:Y:S01]  /*1170*/  LDC R2, c[0x0][0xc20] ;  /* 0x00030800ff027b82 */ /* 0x000ee20000000800 */
[----:B--2---:R-:W-:Y:S01]  /*1180*/  ISETP.NE.AND P2, PT, R4, 0x1, PT ;  /* 0x000000010400780c */ /* 0x004fe20003f45270 */
[----:B------:R-:W-:-:S04]  /*1190*/  IMAD.HI.U32 R3, R16, R5, RZ ;  /* 0x0000000510037227 */ /* 0x000fc800078e00ff */
[----:B-1----:R-:W-:Y:S01]  /*11a0*/  IMAD.HI.U32 R5, R19, R5, RZ ;  /* 0x0000000513057227 */ /* 0x002fe200078e00ff */
[----:B---3--:R-:W-:-:S07]  /*11b0*/  SHF.R.U32.HI R3, RZ, R2, R3 ;  /* 0x00000002ff037219 */ /* 0x008fce0000011603 */
[----:B------:R-:W-:Y:S02]  /*11c0*/  @P2 SHF.R.U32.HI R19, RZ, R2, R5 ;  /* 0x00000002ff132219 */ /* 0x000fe40000011605 */
[----:B------:R-:W-:Y:S02]  /*11d0*/  SEL R5, R16, R3, !P2 ;  /* 0x0000000310057207 */ /* 0x000fe40005000000 */
[----:B------:R-:W1:Y:S01]  /*11e0*/  LDC.64 R2, c[0x0][0xc28] ;  /* 0x00030a00ff027b82 */ /* 0x000e620000000a00 */
[----:B------:R-:W-:Y:S01]  /*11f0*/  ISETP.NE.AND P2, PT, R14, 0x1, PT ;  /* 0x000000010e00780c */ /* 0x000fe20003f45270 */
[----:B-1----:R-:W-:-:S04]  /*1200*/  IMAD.HI.U32 R20, R19, R2, RZ ;  /* 0x0000000213147227 */ /* 0x002fc800078e00ff */
[----:B------:R-:W-:-:S08]  /*1210*/  IMAD.HI.U32 R22, R15, R2, RZ ;  /* 0x000000020f167227 */ /* 0x000fd000078e00ff */
[-C--:B------:R-:W-:Y:S02]  /*1220*/  @P2 SHF.R.U32.HI R19, RZ, R3.reuse, R20 ;  /* 0x00000003ff132219 */ /* 0x080fe40000011614 */
[----:B------:R-:W-:-:S03]  /*1230*/  @P2 SHF.R.U32.HI R15, RZ, R3, R22 ;  /* 0x00000003ff0f2219 */ /* 0x000fc60000011616 */
[-C--:B------:R-:W-:Y:S02]  /*1240*/  IMAD R20, R19, R14.reuse, RZ ;  /* 0x0000000e13147224 */ /* 0x080fe400078e02ff */
[----:B------:R-:W-:-:S03]  /*1250*/  IMAD R22, R15, R14, RZ ;  /* 0x0000000e0f167224 */ /* 0x000fc600078e02ff */
[C---:B------:R-:W-:Y:S01]  /*1260*/  ISETP.GE.AND P5, PT, R5.reuse, R20, PT ;  /* 0x000000140500720c */ /* 0x040fe20003fa6270 */
[----:B------:R-:W-:-:S03]  /*1270*/  IMAD.HI.U32 R20, R5, R2, RZ ;  /* 0x0000000205147227 */ /* 0x000fc600078e00ff */
[----:B------:R-:W-:Y:S02]  /*1280*/  ISETP.GE.OR P5, PT, R21, R22, P5 ;  /* 0x000000161500720c */ /* 0x000fe40002fa6670 */
[----:B------:R-:W-:-:S11]  /*1290*/  SHF.R.U32.HI R20, RZ, R3, R20 ;  /* 0x00000003ff147219 */ /* 0x000fd60000011614 */
[----:B------:R-:W-:-:S05]  /*12a0*/  @!P5 IMAD.HI.U32 R2, R21, R2, RZ ;  /* 0x000000021502d227 */ /* 0x000fca00078e00ff */
[----:B------:R-:W-:Y:S02]  /*12b0*/  @!P5 SHF.R.U32.HI R2, RZ, R3, R2 ;  /* 0x00000003ff02d219 */ /* 0x000fe40000011602 */
[----:B------:R-:W-:Y:S02]  /*12c0*/  SEL R3, R5, R20, !P2 ;  /* 0x0000001405037207 */ /* 0x000fe40005000000 */
[----:B------:R-:W-:Y:S02]  /*12d0*/  @!P5 SEL R20, R21, R2, !P2 ;  /* 0x000000021514d207 */ /* 0x000fe40005000000 */
[C---:B------:R-:W-:Y:S02]  /*12e0*/  IADD3 R2, PT, PT, -R3.reuse, RZ, RZ ;  /* 0x000000ff03027210 */ /* 0x040fe40007ffe1ff */
[----:B------:R-:W-:-:S03]  /*12f0*/  @!P5 IADD3 R3, PT, PT, R3, -R20, RZ ;  /* 0x800000140303d210 */ /* 0x000fc60007ffe0ff */
[----:B------:R-:W-:-:S04]  /*1300*/  IMAD R2, R14, R2, R5 ;  /* 0x000000020e027224 */ /* 0x000fc800078e0205 */
[----:B------:R-:W-:Y:S01]  /*1310*/  @!P5 IMAD R20, R2, R15, R20 ;  /* 0x0000000f0214d224 */ /* 0x000fe200078e0214 */
[----:B------:R-:W-:Y:S01]  /*1320*/  IADD3 R2, PT, PT, -R21, RZ, RZ ;  /* 0x000000ff15027210 */ /* 0x000fe20007ffe1ff */
[----:B------:R-:W-:Y:S02]  /*1330*/  IMAD.MOV R15, RZ, RZ, -R5 ;  /* 0x000000ffff0f7224 */ /* 0x000fe400078e0a05 */
[----:B------:R-:W-:Y:S02]  /*1340*/  @!P5 IMAD R5, R3, R14, R21 ;  /* 0x0000000e0305d224 */ /* 0x000fe400078e0215 */
[----:B------:R-:W-:Y:S02]  /*1350*/  @!P5 IMAD.MOV.U32 R21, RZ, RZ, R20 ;  /* 0x000000ffff15d224 */ /* 0x000fe400078e0014 */
[----:B------:R-:W-:Y:S02]  /*1360*/  IMAD R15, R4, R15, R16 ;  /* 0x0000000f040f7224 */ /* 0x000fe400078e0210 */
[----:B------:R-:W-:-:S02]  /*1370*/  IMAD R2, R18, R2, R7 ;  /* 0x0000000212027224 */ /* 0x000fc400078e0207 */
[----:B------:R-:W-:Y:S02]  /*1380*/  IMAD R16, R5, R4, R15 ;  /* 0x0000000405107224 */ /* 0x000fe400078e020f */
[----:B------:R-:W-:-:S07]  /*1390*/  IMAD R19, R21, R18, R2 ;  /* 0x0000001215137224 */ /* 0x000fce00078e0202 */
.L_x_17:
[----:B----4-:R-:W-:-:S13]  /*13a0*/  ISETP.NE.AND P2, PT, R13, 0x1, PT ;  /* 0x000000010d00780c */ /* 0x010fda0003f45270 */
[----:B------:R-:W-:Y:S05]  /*13b0*/  @P2 BRA `(.L_x_18) ;  /* 0x0000000000402947 */ /* 0x000fea0003800000 */
[----:B------:R-:W1:Y:S08]  /*13c0*/  LDC.64 R2, c[0x0][0xc18] ;  /* 0x00030600ff027b82 */ /* 0x000e700000000a00 */
[----:B------:R-:W2:Y:S08]  /*13d0*/  LDC R4, c[0x0][0xc20] ;  /* 0x00030800ff047b82 */ /* 0x000eb00000000800 */
[----:B------:R-:W3:Y:S01]  /*13e0*/  LDC R14, c[0x0][0xc0c] ;  /* 0x00030300ff0e7b82 */ /* 0x000ee20000000800 */
[----:B-1----:R-:W-:Y:S01]  /*13f0*/  IMAD.HI.U32 R3, R16, R3, RZ ;  /* 0x0000000310037227 */ /* 0x002fe200078e00ff */
[----:B------:R-:W-:-:S04]  /*1400*/  ISETP.NE.AND P2, PT, R2, 0x1, PT ;  /* 0x000000010200780c */ /* 0x000fc80003f45270 */
[----:B--2---:R-:W-:Y:S02]  /*1410*/  SHF.R.U32.HI R3, RZ, R4, R3 ;  /* 0x00000004ff037219 */ /* 0x004fe40000011603 */
[----:B------:R-:W1:Y:S02]  /*1420*/  LDC.64 R4, c[0x0][0xc10] ;  /* 0x00030400ff047b82 */ /* 0x000e640000000a00 */
[----:B------:R-:W-:Y:S02]  /*1430*/  SEL R3, R16, R3, !P2 ;  /* 0x0000000310037207 */ /* 0x000fe40005000000 */
[----:B---3--:R-:W-:Y:S01]  /*1440*/  ISETP.NE.AND P2, PT, R14, 0x1, PT ;  /* 0x000000010e00780c */ /* 0x008fe20003f45270 */
[----:B-1----:R-:W-:-:S05]  /*1450*/  IMAD.HI.U32 R4, R19, R4, RZ ;  /* 0x0000000413047227 */ /* 0x002fca00078e00ff */
[----:B------:R-:W-:-:S04]  /*1460*/  SHF.R.U32.HI R4, RZ, R5, R4 ;  /* 0x00000005ff047219 */ /* 0x000fc80000011604 */
[----:B------:R-:W-:-:S05]  /*1470*/  SEL R18, R19, R4, !P2 ;  /* 0x0000000413127207 */ /* 0x000fca0005000000 */
[----:B------:R-:W-:Y:S02]  /*1480*/  IMAD.IADD R4, R3, 0x1, -R18 ;  /* 0x0000000103047824 */ /* 0x000fe400078e0a12 */
[----:B------:R-:W-:Y:S02]  /*1490*/  IMAD.IADD R3, R18, 0x1, -R3 ;  /* 0x0000000112037824 */ /* 0x000fe400078e0a03 */
[----:B------:R-:W-:Y:S02]  /*14a0*/  IMAD R19, R4, R14, R19 ;  /* 0x0000000e04137224 */ /* 0x000fe400078e0213 */
[----:B------:R-:W-:Y:S02]  /*14b0*/  IMAD R16, R3, R2, R16 ;  /* 0x0000000203107224 */ /* 0x000fe400078e0210 */
.L_x_18:
[----:B------:R-:W-:Y:S05]  /*14c0*/  @!P0 BRA `(.L_x_19) ;  /* 0x00000000000c8947 */ /* 0x000fea0003800000 */
[----:B------:R-:W-:Y:S01]  /*14d0*/  UCGABAR_WAIT ;  /* 0x0000000000007dc7 */ /* 0x000fe20008000000 */
[----:B------:R-:W-:Y:S01]  /*14e0*/  CCTL.IVALL ;  /* 0x00000000ff00798f */ /* 0x000fe20002000000 */
[----:B------:R-:W-:Y:S05]  /*14f0*/  BRA `(.L_x_20) ;  /* 0x0000000000047947 */ /* 0x000fea0003800000 */
.L_x_19:
[----:B------:R-:W-:Y:S06]  /*1500*/  BAR.SYNC.DEFER_BLOCKING 0x0 ;  /* 0x0000000000007b1d */ /* 0x000fec0000010000 */
.L_x_20:
[----:B------:R-:W-:Y:S05]  /*1510*/  @P6 BRA `(.L_x_21) ;  /* 0x00000074006c6947 */ /* 0x000fea0003800000 */
[----:B------:R-:W1:Y:S01]  /*1520*/  LDC R8, c[0x0][0x388] ;  /* 0x0000e200ff087b82 */ /* 0x000e620000000800 */
[C---:B------:R-:W-:Y:S01]  /*1530*/  IMAD.SHL.U32 R23, R7.reuse, 0x40, RZ ;  /* 0x0000004007177824 */ /* 0x040fe200078e00ff */
[----:B------:R-:W-:Y:S01]  /*1540*/  ISETP.NE.AND P5, PT, R12, RZ, PT ;  /* 0x000000ff0c00720c */ /* 0x000fe20003fa5270 */
[----:B------:R-:W-:Y:S01]  /*1550*/  HFMA2 R20, -RZ, RZ, 0, 0 ;  /* 0x00000000ff147431 */ /* 0x000fe200000001ff */
[----:B------:R-:W-:Y:S01]  /*1560*/  ISETP.NE.AND P0, PT, R0, RZ, PT ;  /* 0x000000ff0000720c */ /* 0x000fe20003f05270 */
[----:B------:R-:W-:Y:S01]  /*1570*/  IMAD.SHL.U32 R22, R7, 0x80, RZ ;  /* 0x0000008007167824 */ /* 0x000fe200078e00ff */
[----:B------:R-:W-:Y:S01]  /*1580*/  ISETP.EQ.OR P2, PT, R6, RZ, P1 ;  /* 0x000000ff0600720c */ /* 0x000fe20000f42670 */
[----:B------:R-:W-:Y:S01]  /*1590*/  IMAD.MOV.U32 R21, RZ, RZ, 0x1 ;  /* 0x00000001ff157424 */ /* 0x000fe200078e00ff */
[----:B------:R-:W2:Y:S01]  /*15a0*/  LDC R4, c[0x0][0x38c] ;  /* 0x0000e300ff047b82 */ /* 0x000ea20000000800 */
[----:B------:R-:W-:Y:S01]  /*15b0*/  PLOP3.LUT P3, PT, P5, PT, PT, 0x8, 0x80 ;  /* 0x000000000080781c */ /* 0x000fe20002f6e170 */
[----:B------:R-:W-:Y:S01]  /*15c0*/  IMAD.MOV.U32 R31, RZ, RZ, RZ ;  /* 0x000000ffff1f7224 */ /* 0x000fe200078e00ff */
[----:B------:R-:W-:Y:S01]  /*15d0*/  MOV R27, RZ ;  /* 0x000000ff001b7202 */ /* 0x000fe20000000f00 */
[----:B------:R-:W-:Y:S01]  /*15e0*/  IMAD.MOV.U32 R18, RZ, RZ, RZ ;  /* 0x000000ffff127224 */ /* 0x000fe200078e00ff */
[----:B------:R-:W-:-:S02]  /*15f0*/  SEL R12, R17, 0x2, P0 ;  /* 0x00000002110c7807 */ /* 0x000fc40000000000 */
[----:B------:R-:W-:Y:S01]  /*1600*/  LOP3.LUT R23, R23, 0x40, RZ, 0xc0, !PT ;  /* 0x0000004017177812 */ /* 0x000fe200078ec0ff */
[----:B------:R-:W3:Y:S01]  /*1610*/  LDC.64 R2, c[0x0][0x390] ;  /* 0x0000e400ff027b82 */ /* 0x000ee20000000a00 */
[----:B-1----:R-:W-:-:S07]  /*1620*/  VIADD R8, R8, 0x3f ;  /* 0x0000003f08087836 */ /* 0x002fce0000000000 */
[----:B------:R-:W1:Y:S01]  /*1630*/  LDC R13, c[0x0][0x370] ;  /* 0x0000dc00ff0d7b82 */ /* 0x000e620000000800 */
[----:B------:R-:W-:-:S04]  /*1640*/  SHF.R.S32.HI R5, RZ, 0x1f, R8 ;  /* 0x0000001fff057819 */ /* 0x000fc80000011408 */
[----:B------:R-:W-:-:S03]  /*1650*/  LEA.HI R5, R5, R8, RZ, 0x6 ;  /* 0x0000000805057211 */ /* 0x000fc600078f30ff */
[----:B------:R-:W4:Y:S01]  /*1660*/  LDC.64 R28, c[0x0][0x348] ;  /* 0x0000d200ff1c7b82 */ /* 0x000f220000000a00 */
[----:B------:R-:W-:-:S05]  /*1670*/  SHF.R.S32.HI R5, RZ, 0x6, R5 ;  /* 0x00000006ff057819 */ /* 0x000fca0000011405 */
[----:B--2---:R-:W-:Y:S02]  /*1680*/  IMAD R5, R5, R4, RZ ;  /* 0x0000000405057224 */ /* 0x004fe400078e02ff */
[----:B------:R-:W2:Y:S02]  /*1690*/  LDC R14, c[0x0][0x374] ;  /* 0x0000dd00ff0e7b82 */ /* 0x000ea40000000800 */
[----:B---3--:R-:W-:-:S04]  /*16a0*/  IMAD R2, R5, R2, RZ ;  /* 0x0000000205027224 */ /* 0x008fc800078e02ff */
[----:B------:R-:W-:-:S05]  /*16b0*/  IMAD R24, R2, R3, RZ ;  /* 0x0000000302187224 */ /* 0x000fca00078e02ff */
[C---:B------:R-:W-:Y:S02]  /*16c0*/  ISETP.NE.AND P4, PT, R24.reuse, RZ, PT ;  /* 0x000000ff1800720c */ /* 0x040fe40003f85270 */
[----:B------:R-:W-:-:S05]  /*16d0*/  VIMNMX.U32 R25, PT, PT, R24, 0x4, PT ;  /* 0x0000000418197848 */ /* 0x000fca0003fe0000 */
[----:B------:R-:W-:-:S06]  /*16e0*/  VIADD R11, R25, 0xffffffff ;  /* 0xffffffff190b7836 */ /* 0x000fcc0000000000 */
[----:B------:R-:W-:Y:S01]  /*16f0*/  @!P4 IMAD.MOV R11, RZ, RZ, R25 ;  /* 0x000000ffff0bc224 */ /* 0x000fe200078e0219 */
[----:B------:R-:W-:-:S03]  /*1700*/  IADD3 R25, PT, PT, R24, -R25, RZ ;  /* 0x8000001918197210 */ /* 0x000fc60007ffe0ff */
[----:B------:R-:W-:-:S07]  /*1710*/  VIADD R11, R11, 0x1 ;  /* 0x000000010b0b7836 */ /* 0x000fce0000000000 */
.L_x_39:
[----:B------:R-:W3:Y:S01]  /*1720*/  S2R R10, SR_CgaCtaId ;  /* 0x00000000000a7919 */ /* 0x000ee20000008800 */
[----:B------:R-:W-:Y:S01]  /*1730*/  R2UR UR5, R16 ;  /* 0x00000000100572ca */ /* 0x000fe200000e0000 */
[----:B------:R-:W-:Y:S01]  /*1740*/  IMAD.MOV.U32 R16, RZ, RZ, RZ ;  /* 0x000000ffff107224 */ /* 0x000fe200078e00ff */
[----:B------:R-:W-:Y:S02]  /*1750*/  R2UR UR4, R23 ;  /* 0x00000000170472ca */ /* 0x000fe400000e0000 */
[----:B------:R-:W-:Y:S02]  /*1760*/  MOV R3, 0x400 ;  /* 0x0000040000037802 */ /* 0x000fe40000000f00 */
[----:B------:R-:W-:Y:S02]  /*1770*/  ISETP.NE.AND P0, PT, R24, RZ, PT ;  /* 0x000000ff1800720c */ /* 0x000fe40003f05270 */
[----:B------:R-:W-:Y:S02]  /*1780*/  LEA.HI R5, R19, R19, RZ, 0x1 ;  /* 0x0000001313057211 */ /* 0x000fe400078f08ff */
[----:B------:R-:W-:-:S03]  /*1790*/  SHF.L.U32 R0, R21, 0x1f, RZ ;  /* 0x0000001f15007819 */ /* 0x000fc600000006ff */
[----:B------:R-:W-:Y:S02]  /*17a0*/  IMAD.SHL.U32 R5, R5, 0x80, RZ ;  /* 0x0000008005057824 */ /* 0x000fe400078e00ff */
[----:B------:R-:W-:-:S03]  /*17b0*/  ULEA UR4, UR5, UR4, 0x7 ;  /* 0x0000000405047291 */ /* 0x000fc6000f8e38ff */
[----:B------:R-:W-:Y:S01]  /*17c0*/  UMOV UR5, URZ ;  /* 0x000000ff00057c82 */ /* 0x000fe20008000000 */
[----:B------:R-:W-:Y:S01]  /*17d0*/  LOP3.LUT R5, R5, 0xffffff00, RZ, 0xc0, !PT ;  /* 0xffffff0005057812 */ /* 0x000fe200078ec0ff */
[----:B------:R-:W-:Y:S02]  /*17e0*/  IMAD.U32 R4, RZ, RZ, UR5 ;  /* 0x00000005ff047e24 */ /* 0x000fe4000f8e00ff */
[----:B------:R-:W-:Y:S01]  /*17f0*/  IMAD.U32 R19, RZ, RZ, UR4 ;  /* 0x00000004ff137e24 */ /* 0x000fe2000f8e00ff */
[----:B------:R-:W-:Y:S01]  /*1800*/  UMOV UR4, URZ ;  /* 0x000000ff00047c82 */ /* 0x000fe20008000000 */
[----:B------:R-:W-:Y:S01]  /*1810*/  LOP3.LUT R32, R5, 0x80, R22, 0xf8, !PT ;  /* 0x0000008005207812 */ /* 0x000fe200078ef816 */
[----:B------:R-:W-:Y:S02]  /*1820*/  IMAD.U32 R75, RZ, RZ, UR4 ;  /* 0x00000004ff4b7e24 */ /* 0x000fe4000f8e00ff */
[----:B------:R-:W-:Y:S01]  /*1830*/  IMAD.U32 R74, RZ, RZ, UR4 ;  /* 0x00000004ff4a7e24 */ /* 0x000fe2000f8e00ff */
[----:B---3--:R-:W-:-:S05]  /*1840*/  LEA R10, R10, R3, 0x18 ;  /* 0x000000030a0a7211 */ /* 0x008fca00078ec0ff */
[----:B------:R-:W-:-:S04]  /*1850*/  IMAD R3, R31, 0x8, R10 ;  /* 0x000000081f037824 */ /* 0x000fc800078e020a */
[----:B-1----:R3:W1:Y:S01]  /*1860*/  SYNCS.PHASECHK.TRANS64.TRYWAIT P4, [R3+URZ+0x20], R0 ;  /* 0x00002000030075a7 */ /* 0x00266200080811ff */
[----:B------:R-:W-:Y:S05]  /*1870*/  @!P0 BRA `(.L_x_22) ;  /* 0x0000003400548947 */ /* 0x000fea0003800000 */
[----:B---3--:R-:W3:Y:S01]  /*1880*/  LDC.64 R2, c[0x0][0x480] ;  /* 0x00012000ff027b82 */ /* 0x008ee20000000a00 */
[C---:B------:R-:W-:Y:S01]  /*1890*/  VIADD R43, R32.reuse, 0x20 ;  /* 0x00000020202b7836 */ /* 0x040fe20000000000 */
[C---:B------:R-:W-:Y:S01]  /*18a0*/  IADD3 R40, PT, PT, R32.reuse, 0x30, RZ ;  /* 0x0000003020287810 */ /* 0x040fe20007ffe0ff */
[C---:B------:R-:W-:Y:S01]  /*18b0*/  VIADD R18, R32.reuse, 0x58 ;  /* 0x0000005820127836 */ /* 0x040fe20000000000 */
[C---:B------:R-:W-:Y:S01]  /*18c0*/  IADD3 R16, PT, PT, R32.reuse, 0x60, RZ ;  /* 0x0000006020107810 */ /* 0x040fe20007ffe0ff */
[C---:B------:R-:W-:Y:S01]  /*18d0*/  VIADD R6, R32.reuse, 0x70 ;  /* 0x0000007020067836 */ /* 0x040fe20000000000 */
[----:B------:R-:W-:Y:S01]  /*18e0*/  R2UR UR49, R19 ;  /* 0x00000000133172ca */ /* 0x000fe200000e0000 */
[C---:B------:R-:W-:Y:S01]  /*18f0*/  VIADD R34, R32.reuse, 0x48 ;  /* 0x0000004820227836 */ /* 0x040fe20000000000 */
[----:B------:R-:W2:Y:S01]  /*1900*/  LDC.64 R8, c[0x0][0x488] ;  /* 0x00012200ff087b82 */ /* 0x000ea20000000a00 */
[C---:B------:R-:W-:Y:S02]  /*1910*/  VIADD R47, R32.reuse, 0x8 ;  /* 0x00000008202f7836 */ /* 0x040fe40000000000 */
[----:B------:R-:W-:-:S02]  /*1920*/  VIADD R46, R32, 0x10 ;  /* 0x00000010202e7836 */ /* 0x000fc40000000000 */
[C---:B------:R-:W-:Y:S02]  /*1930*/  VIADD R44, R32.reuse, 0x18 ;  /* 0x00000018202c7836 */ /* 0x040fe40000000000 */
[C---:B------:R-:W-:Y:S02]  /*1940*/  VIADD R42, R32.reuse, 0x28 ;  /* 0x00000028202a7836 */ /* 0x040fe40000000000 */
[C---:B------:R-:W-:Y:S02]  /*1950*/  VIADD R38, R32.reuse, 0x38 ;  /* 0x0000003820267836 */ /* 0x040fe40000000000 */
[C---:B------:R-:W-:Y:S02]  /*1960*/  VIADD R36, R32.reuse, 0x40 ;  /* 0x0000004020247836 */ /* 0x040fe40000000000 */
[C---:B------:R-:W-:Y:S02]  /*1970*/  VIADD R30, R32.reuse, 0x50 ;  /* 0x00000050201e7836 */ /* 0x040fe40000000000 */
[----:B------:R-:W-:Y:S01]  /*1980*/  VIADD R7, R32, 0x68 ;  /* 0x0000006820077836 */ /* 0x000fe20000000000 */
[----:B---3--:R-:W-:Y:S01]  /*1990*/  ISETP.NE.AND P0, PT, R2, 0x1, PT ;  /* 0x000000010200780c */ /* 0x008fe20003f05270 */
[----:B------:R-:W-:-:S04]  /*19a0*/  IMAD.HI.U32 R45, R43, R3, RZ ;  /* 0x000000032b2d7227 */ /* 0x000fc800078e00ff */
[----:B------:R-:W-:Y:S01]  /*19b0*/  IMAD.HI.U32 R49, R18, R3, RZ ;  /* 0x0000000312317227 */ /* 0x000fe200078e00ff */
[----:B--2---:R-:W-:-:S03]  /*19c0*/  SHF.R.U32.HI R4, RZ, R8, R45 ;  /* 0x00000008ff047219 */ /* 0x004fc6000001162d */
[----:B------:R-:W-:Y:S01]  /*19d0*/  VIADD R0, R32, 0x78 ;  /* 0x0000007820007836 */ /* 0x000fe20000000000 */
[----:B------:R-:W-:Y:S01]  /*19e0*/  SHF.R.U32.HI R49, RZ, R8, R49 ;  /* 0x00000008ff317219 */ /* 0x000fe20000011631 */
[----:B------:R-:W-:-:S03]  /*19f0*/  IMAD.HI.U32 R57, R6, R3, RZ ;  /* 0x0000000306397227 */ /* 0x000fc600078e00ff */
[----:B------:R-:W-:Y:S01]  /*1a00*/  SEL R49, R18, R49, !P0 ;  /* 0x0000003112317207 */ /* 0x000fe20004000000 */
[----:B------:R-:W-:-:S04]  /*1a10*/  IMAD.HI.U32 R5, R34, R3, RZ ;  /* 0x0000000322057227 */ /* 0x000fc800078e00ff */
[----:B------:R-:W-:Y:S01]  /*1a20*/  IMAD.HI.U32 R65, R47, R3, RZ ;  /* 0x000000032f417227 */ /* 0x000fe200078e00ff */
[----:B------:R-:W-:-:S03]  /*1a30*/  SHF.R.U32.HI R5, RZ, R8, R5 ;  /* 0x00000008ff057219 */ /* 0x000fc60000011605 */
[----:B------:R-:W-:Y:S01]  /*1a40*/  IMAD.HI.U32 R59, R46, R3, RZ ;  /* 0x000000032e3b7227 */ /* 0x000fe200078e00ff */
[----:B------:R-:W-:Y:S02]  /*1a50*/  SEL R52, R34, R5, !P0 ;  /* 0x0000000522347207 */ /* 0x000fe40004000000 */
[-C--:B------:R-:W-:Y:S01]  /*1a60*/  SHF.R.U32.HI R60, RZ, R8.reuse, R65 ;  /* 0x00000008ff3c7219 */ /* 0x080fe20000011641 */
[-C--:B------:R-:W-:Y:S01]  /*1a70*/  IMAD.HI.U32 R39, R44, R3.reuse, RZ ;  /* 0x000000032c277227 */ /* 0x080fe200078e00ff */
[----:B------:R-:W-:Y:S02]  /*1a80*/  SHF.R.U32.HI R59, RZ, R8, R59 ;  /* 0x00000008ff3b7219 */ /* 0x000fe4000001163b */
[----:B------:R-:W-:Y:S01]  /*1a90*/  SEL R60, R47, R60, !P0 ;  /* 0x0000003c2f3c7207 */ /* 0x000fe20004000000 */
[----:B------:R-:W-:Y:S01]  /*1aa0*/  IMAD.HI.U32 R37, R42, R3, RZ ;  /* 0x000000032a257227 */ /* 0x000fe200078e00ff */
[-C--:B------:R-:W-:Y:S02]  /*1ab0*/  SHF.R.U32.HI R39, RZ, R8.reuse, R39 ;  /* 0x00000008ff277219 */ /* 0x080fe40000011627 */
[----:B------:R-:W-:Y:S01]  /*1ac0*/  SEL R59, R46, R59, !P0 ;  /* 0x0000003b2e3b7207 */ /* 0x000fe20004000000 */
[----:B------:R-:W-:Y:S01]  /*1ad0*/  IMAD.HI.U32 R55, R40, R3, RZ ;  /* 0x0000000328377227 */ /* 0x000fe200078e00ff */
[----:B------:R-:W-:-:S02]  /*1ae0*/  SHF.R.U32.HI R37, RZ, R8, R37 ;  /* 0x00000008ff257219 */ /* 0x000fc40000011625 */
[----:B------:R-:W-:Y:S01]  /*1af0*/  SEL R58, R44, R39, !P0 ;  /* 0x000000272c3a7207 */ /* 0x000fe20004000000 */
[----:B-----5:R-:W-:Y:S01]  /*1b00*/  IMAD.HI.U32 R35, R38, R3, RZ ;  /* 0x0000000326237227 */ /* 0x020fe200078e00ff */
[-C--:B------:R-:W-:Y:S02]  /*1b10*/  SHF.R.U32.HI R55, RZ, R8.reuse, R55 ;  /* 0x00000008ff377219 */ /* 0x080fe40000011637 */
[----:B------:R-:W-:Y:S01]  /*1b20*/  SEL R56, R42, R37, !P0 ;  /* 0x000000252a387207 */ /* 0x000fe20004000000 */
[----:B------:R-:W-:Y:S01]  /*1b30*/  IMAD.HI.U32 R53, R36, R3, RZ ;  /* 0x0000000324357227 */ /* 0x000fe200078e00ff */
[----:B------:R-:W-:Y:S02]  /*1b40*/  SEL R55, R40, R55, !P0 ;  /* 0x0000003728377207 */ /* 0x000fe40004000000 */
[-C--:B------:R-:W-:Y:S01]  /*1b50*/  SHF.R.U32.HI R35, RZ, R8.reuse, R35 ;  /* 0x00000008ff237219 */ /* 0x080fe20000011623 */
[----:B------:R-:W-:Y:S01]  /*1b60*/  IMAD.HI.U32 R51, R30, R3, RZ ;  /* 0x000000031e337227 */ /* 0x000fe200078e00ff */
[----:B------:R-:W-:-:S02]  /*1b70*/  SHF.R.U32.HI R53, RZ, R8, R53 ;  /* 0x00000008ff357219 */ /* 0x000fc40000011635 */
[----:B------:R-:W-:Y:S01]  /*1b80*/  SEL R54, R38, R35, !P0 ;  /* 0x0000002326367207 */ /* 0x000fe20004000000 */
[----:B------:R-:W-:Y:S01]  /*1b90*/  IMAD.HI.U32 R33, R16, R3, RZ ;  /* 0x0000000310217227 */ /* 0x000fe200078e00ff */
        /* <DEDUP_REMOVED lines=9> */
[----:B------:R-:W-:Y:S02]  /*1c30*/  SHF.R.U32.HI R3, RZ, R8, R57 ;  /* 0x00000008ff037219 */ /* 0x000fe40000011639 */
[----:B------:R-:W-:Y:S01]  /*1c40*/  SEL R57, R43, R4, !P0 ;  /* 0x000000042b397207 */ /* 0x000fe20004000000 */
[----:B------:R-:W-:Y:S01]  /*1c50*/  IMAD.MOV R5, RZ, RZ, -R49 ;  /* 0x000000ffff057224 */ /* 0x000fe200078e0a31 */
[-C--:B------:R-:W-:Y:S01]  /*1c60*/  SHF.R.U32.HI R61, RZ, R8.reuse, R61 ;  /* 0x00000008ff3d7219 */ /* 0x080fe2000001163d */
[----:B------:R-:W-:Y:S01]  /*1c70*/  IMAD.MOV R45, RZ, RZ, -R60 ;  /* 0x000000ffff2d7224 */ /* 0x000fe200078e0a3c */
[----:B------:R-:W-:Y:S01]  /*1c80*/  SEL R3, R6, R3, !P0 ;  /* 0x0000000306037207 */ /* 0x000fe20004000000 */
[----:B------:R-:W-:Y:S01]  /*1c90*/  IMAD.MOV R4, RZ, RZ, -R57 ;  /* 0x000000ffff047224 */ /* 0x000fe200078e0a39 */
[----:B------:R-:W-:Y:S01]  /*1ca0*/  SEL R61, R32, R61, !P0 ;  /* 0x0000003d203d7207 */ /* 0x000fe20004000000 */
[C---:B------:R-:W-:Y:S01]  /*1cb0*/  IMAD R18, R2.reuse, R5, R18 ;  /* 0x0000000502127224 */ /* 0x040fe200078e0212 */
[----:B------:R-:W-:Y:S01]  /*1cc0*/  SHF.R.U32.HI R41, RZ, R8, R41 ;  /* 0x00000008ff297219 */ /* 0x000fe20000011629 */
[----:B------:R-:W-:-:S02]  /*1cd0*/  IMAD R43, R2, R4, R43 ;  /* 0x00000004022b7224 */ /* 0x000fc400078e022b */
[----:B------:R-:W2:Y:S01]  /*1ce0*/  LDC.64 R4, c[0x0][0x490] ;  /* 0x00012400ff047b82 */ /* 0x000ea20000000a00 */
[----:B------:R-:W-:Y:S01]  /*1cf0*/  IMAD.MOV R37, RZ, RZ, -R55 ;  /* 0x000000ffff257224 */ /* 0x000fe200078e0a37 */
[----:B------:R-:W-:Y:S01]  /*1d00*/  SEL R41, R0, R41, !P0 ;  /* 0x0000002900297207 */ /* 0x000fe20004000000 */
[----:B------:R-:W-:Y:S01]  /*1d10*/  IMAD R47, R2, R45, R47 ;  /* 0x0000002d022f7224 */ /* 0x000fe200078e022f */
[----:B------:R-:W-:Y:S01]  /*1d20*/  IADD3 R45, PT, PT, -R58, RZ, RZ ;  /* 0x000000ff3a2d7210 */ /* 0x000fe20007ffe1ff */
[----:B------:R-:W-:Y:S01]  /*1d30*/  IMAD R40, R2, R37, R40 ;  /* 0x0000002502287224 */ /* 0x000fe200078e0228 */
[----:B------:R-:W-:Y:S01]  /*1d40*/  IADD3 R37, PT, PT, -R52, RZ, RZ ;  /* 0x000000ff34257210 */ /* 0x000fe20007ffe1ff */
[----:B------:R-:W-:Y:S01]  /*1d50*/  IMAD.MOV R39, RZ, RZ, -R56 ;  /* 0x000000ffff277224 */ /* 0x000fe200078e0a38 */
[----:B------:R-:W-:Y:S01]  /*1d60*/  IADD3 R33, PT, PT, -R41, RZ, RZ ;  /* 0x000000ff29217210 */ /* 0x000fe20007ffe1ff */
[----:B------:R-:W-:Y:S01]  /*1d70*/  IMAD.MOV R35, RZ, RZ, -R51 ;  /* 0x000000ffff237224 */ /* 0x000fe200078e0a33 */
[----:B------:R-:W-:Y:S01]  /*1d80*/  R2UR UR31, R40 ;  /* 0x00000000281f72ca */ /* 0x000fe200000e0000 */
[C---:B------:R-:W-:Y:S01]  /*1d90*/  IMAD R44, R2.reuse, R45, R44 ;  /* 0x0000002d022c7224 */ /* 0x040fe200078e022c */
[----:B------:R-:W-:Y:S01]  /*1da0*/  R2UR UR41, R47 ;  /* 0x000000002f2972ca */ /* 0x000fe200000e0000 */
[----:B------:R-:W-:Y:S01]  /*1db0*/  IMAD R42, R2, R39, R42 ;  /* 0x00000027022a7224 */ /* 0x000fe200078e022a */
[----:B------:R-:W-:Y:S01]  /*1dc0*/  R2UR UR26, R43 ;  /* 0x000000002b1a72ca */ /* 0x000fe200000e0000 */
[----:B------:R-:W-:Y:S01]  /*1dd0*/  IMAD.MOV R45, RZ, RZ, -R54 ;  /* 0x000000ffff2d7224 */ /* 0x000fe200078e0a36 */
[----:B------:R-:W-:Y:S01]  /*1de0*/  R2UR UR39, R44 ;  /* 0x000000002c2772ca */ /* 0x000fe200000e0000 */
[----:B------:R-:W-:Y:S01]  /*1df0*/  IMAD.MOV R39, RZ, RZ, -R53 ;  /* 0x000000ffff277224 */ /* 0x000fe200078e0a35 */
[----:B------:R-:W-:Y:S01]  /*1e00*/  R2UR UR32, R42 ;  /* 0x000000002a2072ca */ /* 0x000fe200000e0000 */
[----:B------:R-:W-:Y:S01]  /*1e10*/  IMAD R34, R2, R37, R34 ;  /* 0x0000002502227224 */ /* 0x000fe200078e0222 */
[----:B------:R-:W-:Y:S01]  /*1e20*/  R2UR UR59, R18 ;  /* 0x00000000123b72ca */ /* 0x000fe200000e0000 */
[----:B------:R-:W-:-:S02]  /*1e30*/  IMAD R30, R2, R35, R30 ;  /* 0x00000023021e7224 */ /* 0x000fc400078e021e */
[----:B------:R-:W-:Y:S01]  /*1e40*/  IMAD.MOV R35, RZ, RZ, -R3 ;  /* 0x000000ffff237224 */ /* 0x000fe200078e0a03 */
[----:B------:R-:W-:Y:S01]  /*1e50*/  R2UR UR22, R34 ;  /* 0x00000000221672ca */ /* 0x000fe200000e0000 */
[C---:B------:R-:W-:Y:S01]  /*1e60*/  IMAD R38, R2.reuse, R45, R38 ;  /* 0x0000002d02267224 */ /* 0x040fe200078e0226 */
[----:B------:R-:W-:Y:S01]  /*1e70*/  SEL R45, R7, R50, !P0 ;  /* 0x00000032072d7207 */ /* 0x000fe20004000000 */
[----:B------:R-:W-:Y:S01]  /*1e80*/  IMAD R36, R2, R39, R36 ;  /* 0x0000002702247224 */ /* 0x000fe200078e0224 */
[----:B------:R-:W-:Y:S01]  /*1e90*/  ISETP.NE.AND P0, PT, R9, 0x1, PT ;  /* 0x000000010900780c */ /* 0x000fe20003f05270 */
[----:B------:R-:W-:Y:S01]  /*1ea0*/  IMAD.MOV R37, RZ, RZ, -R48 ;  /* 0x000000ffff257224 */ /* 0x000fe200078e0a30 */
[----:B------:R-:W-:Y:S01]  /*1eb0*/  R2UR UR29, R38 ;  /* 0x00000000261d72ca */ /* 0x000fe200000e0000 */
[----:B------:R-:W-:Y:S01]  /*1ec0*/  IMAD.MOV R39, RZ, RZ, -R61 ;  /* 0x000000ffff277224 */ /* 0x000fe200078e0a3d */
[----:B------:R-:W-:Y:S01]  /*1ed0*/  R2UR UR67, R30 ;  /* 0x000000001e4372ca */ /* 0x000fe200000e0000 */
[----:B------:R-:W-:Y:S01]  /*1ee0*/  IMAD R35, R2, R35, R6 ;  /* 0x0000002302237224 */ /* 0x000fe200078e0206 */
[----:B------:R-:W-:Y:S01]  /*1ef0*/  R2UR UR24, R36 ;  /* 0x00000000241872ca */ /* 0x000fe200000e0000 */
[----:B--2---:R-:W-:-:S03]  /*1f00*/  IMAD.HI.U32 R34, R61, R4, RZ ;  /* 0x000000043d227227 */ /* 0x004fc600078e00ff */
[----:B------:R-:W-:Y:S01]  /*1f10*/  R2UR UR35, R35 ;  /* 0x00000000232372ca */ /* 0x000fe200000e0000 */
[----:B------:R-:W-:Y:S01]  /*1f20*/  IMAD.HI.U32 R62, R60, R4, RZ ;  /* 0x000000043c3e7227 */ /* 0x000fe200078e00ff */
[----:B------:R-:W-:-:S03]  /*1f30*/  SHF.R.U32.HI R34, RZ, R5, R34 ;  /* 0x00000005ff227219 */ /* 0x000fc60000011622 */
[C---:B------:R-:W-:Y:S01]  /*1f40*/  IMAD R37, R2.reuse, R37, R16 ;  /* 0x0000002502257224 */ /* 0x040fe200078e0210 */
[----:B------:R-:W-:Y:S01]  /*1f50*/  SHF.R.U32.HI R35, RZ, R5, R62 ;  /* 0x00000005ff237219 */ /* 0x000fe2000001163e */
[----:B------:R-:W-:Y:S02]  /*1f60*/  IMAD R39, R2, R39, R32 ;  /* 0x0000002702277224 */ /* 0x000fe400078e0220 */
[-C--:B------:R-:W-:Y:S01]  /*1f70*/  IMAD.HI.U32 R38, R52, R4.reuse, RZ ;  /* 0x0000000434267227 */ /* 0x080fe200078e00ff */
[----:B------:R-:W-:Y:S02]  /*1f80*/  R2UR UR51, R37 ;  /* 0x00000000253372ca */ /* 0x000fe400000e0000 */
[----:B------:R-:W-:Y:S01]  /*1f90*/  R2UR UR42, R39 ;  /* 0x00000000272a72ca */ /* 0x000fe200000e0000 */
[----:B------:R-:W-:Y:S01]  /*1fa0*/  IMAD.MOV R8, RZ, RZ, -R45 ;  /* 0x000000ffff087224 */ /* 0x000fe200078e0a2d */
[----:B------:R-:W-:Y:S01]  /*1fb0*/  SHF.R.U32.HI R37, RZ, R5, R38 ;  /* 0x00000005ff257219 */ /* 0x000fe20000011626 */
[----:B------:R-:W-:Y:S01]  /*1fc0*/  IMAD.HI.U32 R16, R59, R4, RZ ;  /* 0x000000043b107227 */ /* 0x000fe200078e00ff */
[----:B------:R-:W-:-:S02]  /*1fd0*/  SEL R39, R61, R34, !P0 ;  /* 0x000000223d277207 */ /* 0x000fc40004000000 */
[----:B------:R-:W-:Y:S01]  /*1fe0*/  SEL R38, R60, R35, !P0 ;  /* 0x000000233c267207 */ /* 0x000fe20004000000 */
[----:B------:R-:W-:Y:S01]  /*1ff0*/  IMAD R33, R2, R33, R0 ;  /* 0x0000002102217224 */ /* 0x000fe200078e0200 */
[-C--:B------:R-:W-:Y:S01]  /*2000*/  SHF.R.U32.HI R16, RZ, R5.reuse, R16 ;  /* 0x00000005ff107219 */ /* 0x080fe20000011610 */
[----:B------:R-:W-:Y:S01]  /*2010*/  IMAD.HI.U32 R30, R48, R4, RZ ;  /* 0x00000004301e7227 */ /* 0x000fe200078e00ff */
[----:B------:R-:W-:Y:S02]  /*2020*/  R2UR UR45, R38 ;  /* 0x00000000262d72ca */ /* 0x000fe400000e0000 */
[----:B------:R-:W-:Y:S01]  /*2030*/  R2UR UR27, R33 ;  /* 0x00000000211b72ca */ /* 0x000fe200000e0000 */
[----:B------:R-:W-:Y:S01]  /*2040*/  IMAD R8, R2, R8, R7 ;  /* 0x0000000802087224 */ /* 0x000fe200078e0207 */
[----:B------:R-:W-:Y:S01]  /*2050*/  SHF.R.U32.HI R7, RZ, R5, R30 ;  /* 0x00000005ff077219 */ /* 0x000fe2000001161e */
[----:B------:R-:W-:Y:S01]  /*2060*/  IMAD.HI.U32 R50, R58, R4, RZ ;  /* 0x000000043a327227 */ /* 0x000fe200078e00ff */
[----:B------:R-:W-:-:S02]  /*2070*/  SEL R35, R59, R16, !P0 ;  /* 0x000000103b237207 */ /* 0x000fc40004000000 */
[----:B------:R-:W-:Y:S01]  /*2080*/  R2UR UR43, R8 ;  /* 0x00000000082b72ca */ /* 0x000fe200000e0000 */
[----:B------:R-:W-:Y:S01]  /*2090*/  IMAD.MOV R63, RZ, RZ, -R59 ;  /* 0x000000ffff3f7224 */ /* 0x000fe200078e0a3b */
[----:B------:R-:W-:Y:S01]  /*20a0*/  SHF.R.U32.HI R33, RZ, R5, R50 ;  /* 0x00000005ff217219 */ /* 0x000fe20000011632 */
[-C--:B------:R-:W-:Y:S01]  /*20b0*/  IMAD.HI.U32 R44, R56, R4.reuse, RZ ;  /* 0x00000004382c7227 */ /* 0x080fe200078e00ff */
[----:B------:R-:W-:Y:S02]  /*20c0*/  SEL R50, R52, R37, !P0 ;  /* 0x0000002534327207 */ /* 0x000fe40004000000 */
[----:B------:R-:W-:Y:S01]  /*20d0*/  R2UR UR47, R39 ;  /* 0x00000000272f72ca */ /* 0x000fe200000e0000 */
[----:B------:R-:W-:Y:S01]  /*20e0*/  IMAD.HI.U32 R40, R54, R4, RZ ;  /* 0x0000000436287227 */ /* 0x000fe200078e00ff */
[-C--:B------:R-:W-:Y:S01]  /*20f0*/  SHF.R.U32.HI R47, RZ, R5.reuse, R44 ;  /* 0x00000005ff2f7219 */ /* 0x080fe2000001162c */
[----:B------:R-:W2:Y:S01]  /*2100*/  LDC R37, c[0x0][0x4ec] ;  /* 0x00013b00ff257b82 */ /* 0x000ea20000000800 */
[----:B------:R-:W-:Y:S01]  /*2110*/  R2UR UR30, R35 ;  /* 0x00000000231e72ca */ /* 0x000fe200000e0000 */
[----:B------:R-:W-:Y:S01]  /*2120*/  IMAD.MOV R34, RZ, RZ, -R39 ;  /* 0x000000ffff227224 */ /* 0x000fe200078e0a27 */
[----:B------:R-:W-:Y:S01]  /*2130*/  SHF.R.U32.HI R43, RZ, R5, R40 ;  /* 0x00000005ff2b7219 */ /* 0x000fe20000011628 */
[----:B------:R-:W-:-:S02]  /*2140*/  IMAD R46, R2, R63, R46 ;  /* 0x0000003f022e7224 */ /* 0x000fc400078e022e */
[----:B------:R-:W-:Y:S02]  /*2150*/  IMAD.MOV R30, RZ, RZ, -R38 ;  /* 0x000000ffff1e7224 */ /* 0x000fe400078e0a26 */
[----:B------:R-:W-:Y:S01]  /*2160*/  IMAD.HI.U32 R8, R53, R4, RZ ;  /* 0x0000000435087227 */ /* 0x000fe200078e00ff */
[----:B------:R-:W-:-:S03]  /*2170*/  R2UR UR40, R46 ;  /* 0x000000002e2872ca */ /* 0x000fc600000e0000 */
[----:B------:R-:W-:Y:S01]  /*2180*/  IMAD.HI.U32 R36, R51, R4, RZ ;  /* 0x0000000433247227 */ /* 0x000fe200078e00ff */
[----:B------:R-:W-:-:S03]  /*2190*/  SHF.R.U32.HI R8, RZ, R5, R8 ;  /* 0x00000005ff087219 */ /* 0x000fc60000011608 */
[C---:B------:R-:W-:Y:S01]  /*21a0*/  IMAD R61, R9.reuse, R34, R61 ;  /* 0x00000022093d7224 */ /* 0x040fe200078e023d */
[----:B------:R-:W-:Y:S01]  /*21b0*/  SEL R34, R58, R33, !P0 ;  /* 0x000000213a227207 */ /* 0x000fe20004000000 */
[----:B------:R-:W-:Y:S01]  /*21c0*/  IMAD R60, R9, R30, R60 ;  /* 0x0000001e093c7224 */ /* 0x000fe200078e023c */
[----:B------:R-:W-:Y:S01]  /*21d0*/  SEL R30, R56, R47, !P0 ;  /* 0x0000002f381e7207 */ /* 0x000fe20004000000 */
[----:B------:R-:W-:Y:S01]  /*21e0*/  IMAD.HI.U32 R2, R49, R4, RZ ;  /* 0x0000000431027227 */ /* 0x000fe200078e00ff */
[----:B------:R-:W-:Y:S02]  /*21f0*/  SEL R8, R53, R8, !P0 ;  /* 0x0000000835087207 */ /* 0x000fe40004000000 */
[----:B------:R-:W-:Y:S01]  /*2200*/  R2UR UR48, R34 ;  /* 0x00000000223072ca */ /* 0x000fe200000e0000 */
[----:B------:R-:W-:Y:S01]  /*2210*/  IMAD.MOV R16, RZ, RZ, -R35 ;  /* 0x000000ffff107224 */ /* 0x000fe200078e0a23 */
[----:B------:R-:W-:Y:S01]  /*2220*/  SHF.R.U32.HI R2, RZ, R5, R2 ;  /* 0x00000005ff027219 */ /* 0x000fe20000011602 */
[----:B------:R-:W-:Y:S01]  /*2230*/  IMAD.HI.U32 R6, R57, R4, RZ ;  /* 0x0000000439067227 */ /* 0x000fe200078e00ff */
[----:B------:R-:W-:-:S02]  /*2240*/  R2UR UR14, R60 ;  /* 0x000000003c0e72ca */ /* 0x000fc400000e0000 */
[----:B--2---:R-:W-:Y:S01]  /*2250*/  R2UR UR16, R37 ;  /* 0x00000000251072ca */ /* 0x004fe200000e0000 */
[-C--:B------:R-:W-:Y:S01]  /*2260*/  IMAD.HI.U32 R18, R55, R4.reuse, RZ ;  /* 0x0000000437127227 */ /* 0x080fe200078e00ff */
[-C--:B------:R-:W-:Y:S02]  /*2270*/  SHF.R.U32.HI R6, RZ, R5.reuse, R6 ;  /* 0x00000005ff067219 */ /* 0x080fe40000011606 */
[----:B------:R-:W-:Y:S01]  /*2280*/  R2UR UR15, R61 ;  /* 0x000000003d0f72ca */ /* 0x000fe200000e0000 */
[----:B------:R-:W-:Y:S01]  /*2290*/  IMAD.HI.U32 R46, R45, R4, RZ ;  /* 0x000000042d2e7227 */ /* 0x000fe200078e00ff */
[-C--:B------:R-:W-:Y:S02]  /*22a0*/  SHF.R.U32.HI R18, RZ, R5.reuse, R18 ;  /* 0x00000005ff127219 */ /* 0x080fe40000011612 */
[----:B------:R-:W-:Y:S01]  /*22b0*/  SEL R33, R57, R6, !P0 ;  /* 0x0000000639217207 */ /* 0x000fe20004000000 */
[----:B------:R-:W-:Y:S01]  /*22c0*/  IMAD.HI.U32 R0, R3, R4, RZ ;  /* 0x0000000403007227 */ /* 0x000fe200078e00ff */
[----:B------:R-:W-:-:S02]  /*22d0*/  SHF.R.U32.HI R46, RZ, R5, R46 ;  /* 0x00000005ff2e7219 */ /* 0x000fc4000001162e */
[----:B------:R-:W-:Y:S01]  /*22e0*/  SEL R18, R55, R18, !P0 ;  /* 0x0000001237127207 */ /* 0x000fe20004000000 */
[----:B------:R-:W-:Y:S01]  /*22f0*/  IMAD.HI.U32 R42, R41, R4, RZ ;  /* 0x00000004292a7227 */ /* 0x000fe200078e00ff */
[----:B------:R-:W-:Y:S02]  /*2300*/  SHF.R.U32.HI R4, RZ, R5, R36 ;  /* 0x00000005ff047219 */ /* 0x000fe40000011624 */
[----:B------:R-:W-:Y:S01]  /*2310*/  SEL R36, R54, R43, !P0 ;  /* 0x0000002b36247207 */ /* 0x000fe20004000000 */
[----:B------:R-:W-:Y:S01]  /*2320*/  IMAD R59, R9, R16, R59 ;  /* 0x00000010093b7224 */ /* 0x000fe200078e023b */
[----:B------:R-:W-:Y:S01]  /*2330*/  SHF.R.U32.HI R0, RZ, R5, R0 ;  /* 0x00000005ff007219 */ /* 0x000fe20000011600 */
[----:B------:R-:W-:Y:S01]  /*2340*/  IMAD.MOV R43, RZ, RZ, -R34 ;  /* 0x000000ffff2b7224 */ /* 0x000fe200078e0a22 */
[----:B------:R-:W-:Y:S01]  /*2350*/  SEL R46, R45, R46, !P0 ;  /* 0x0000002e2d2e7207 */ /* 0x000fe20004000000 */
[----:B------:R-:W-:Y:S01]  /*2360*/  IMAD.MOV R16, RZ, RZ, -R30 ;  /* 0x000000ffff107224 */ /* 0x000fe200078e0a1e */
[----:B------:R-:W-:Y:S01]  /*2370*/  SEL R0, R3, R0, !P0 ;  /* 0x0000000003007207 */ /* 0x000fe20004000000 */
[----:B------:R-:W-:Y:S01]  /*2380*/  IMAD R58, R9, R43, R58 ;  /* 0x0000002b093a7224 */ /* 0x000fe200078e023a */
[----:B------:R-:W-:Y:S01]  /*2390*/  SEL R43, R49, R2, !P0 ;  /* 0x00000002312b7207 */ /* 0x000fe20004000000 */
[----:B------:R-:W-:Y:S01]  /*23a0*/  IMAD R56, R9, R16, R56 ;  /* 0x0000001009387224 */ /* 0x000fe200078e0238 */
[----:B------:R-:W-:Y:S01]  /*23b0*/  SEL R16, R48, R7, !P0 ;  /* 0x0000000730107207 */ /* 0x000fe20004000000 */
[----:B------:R-:W-:Y:S01]  /*23c0*/  IMAD.MOV R2, RZ, RZ, -R8 ;  /* 0x000000ffff027224 */ /* 0x000fe200078e0a08 */
[----:B------:R-:W-:Y:S01]  /*23d0*/  SHF.R.U32.HI R42, RZ, R5, R42 ;  /* 0x00000005ff2a7219 */ /* 0x000fe2000001162a */
[----:B------:R-:W-:Y:S01]  /*23e0*/  IMAD.MOV R6, RZ, RZ, -R18 ;  /* 0x000000ffff067224 */ /* 0x000fe200078e0a12 */
[----:B------:R-:W-:Y:S01]  /*23f0*/  IADD3 R40, PT, PT, -R33, RZ, RZ ;  /* 0x000000ff21287210 */ /* 0x000fe20007ffe1ff */
[----:B------:R-:W-:Y:S01]  /*2400*/  IMAD R53, R9, R2, R53 ;  /* 0x0000000209357224 */ /* 0x000fe200078e0235 */
[----:B------:R-:W-:Y:S01]  /*2410*/  SEL R47, R51, R4, !P0 ;  /* 0x00000004332f7207 */ /* 0x000fe20004000000 */
[----:B------:R-:W-:Y:S01]  /*2420*/  IMAD.MOV R2, RZ, RZ, -R16 ;  /* 0x000000ffff027224 */ /* 0x000fe200078e0a10 */
[----:B------:R-:W-:Y:S01]  /*2430*/  SEL R42, R41, R42, !P0 ;  /* 0x0000002a292a7207 */ /* 0x000fe20004000000 */
[----:B------:R-:W-:Y:S01]  /*2440*/  IMAD.MOV R5, RZ, RZ, -R36 ;  /* 0x000000ffff057224 */ /* 0x000fe200078e0a24 */
[----:B------:R-:W-:Y:S01]  /*2450*/  R2UR UR6, R53 ;  /* 0x00000000350672ca */ /* 0x000fe200000e0000 */
[C---:B------:R-:W-:Y:S01]  /*2460*/  IMAD R48, R9.reuse, R2, R48 ;  /* 0x0000000209307224 */ /* 0x040fe200078e0230 */
[----:B------:R-:W-:Y:S01]  /*2470*/  R2UR UR12, R58 ;  /* 0x000000003a0c72ca */ /* 0x000fe200000e0000 */
[----:B------:R-:W-:Y:S01]  /*2480*/  IMAD.MOV R2, RZ, RZ, -R46 ;  /* 0x000000ffff027224 */ /* 0x000fe200078e0a2e */
[----:B------:R-:W-:Y:S01]  /*2490*/  R2UR UR9, R56 ;  /* 0x00000000380972ca */ /* 0x000fe200000e0000 */
[----:B------:R-:W-:Y:S01]  /*24a0*/  IMAD.MOV R44, RZ, RZ, -R0 ;  /* 0x000000ffff2c7224 */ /* 0x000fe200078e0a00 */
[----:B------:R-:W-:Y:S01]  /*24b0*/  R2UR UR52, R48 ;  /* 0x00000000303472ca */ /* 0x000fe200000e0000 */
[----:B------:R-:W-:Y:S01]  /*24c0*/  IMAD R55, R9, R6, R55 ;  /* 0x0000000609377224 */ /* 0x000fe200078e0237 */
[----:B------:R-:W-:Y:S01]  /*24d0*/  IADD3 R6, PT, PT, -R47, RZ, RZ ;  /* 0x000000ff2f067210 */ /* 0x000fe20007ffe1ff */
[----:B------:R-:W-:Y:S01]  /*24e0*/  IMAD R57, R9, R40, R57 ;  /* 0x0000002809397224 */ /* 0x000fe200078e0239 */
[----:B------:R-:W-:Y:S01]  /*24f0*/  R2UR UR13, R59 ;  /* 0x000000003b0d72ca */ /* 0x000fe200000e0000 */
[----:B------:R-:W-:Y:S01]  /*2500*/  IMAD R54, R9, R5, R54 ;  /* 0x0000000509367224 */ /* 0x000fe200078e0236 */
[----:B------:R-:W-:Y:S01]  /*2510*/  R2UR UR8, R55 ;  /* 0x00000000370872ca */ /* 0x000fe200000e0000 */
[----:B------:R-:W-:Y:S01]  /*2520*/  IMAD R45, R9, R2, R45 ;  /* 0x00000002092d7224 */ /* 0x000fe200078e022d */
[----:B------:R-:W-:Y:S01]  /*2530*/  R2UR UR11, R57 ;  /* 0x00000000390b72ca */ /* 0x000fe200000e0000 */
[----:B------:R-:W-:Y:S01]  /*2540*/  IMAD R44, R9, R44, R3 ;  /* 0x0000002c092c7224 */ /* 0x000fe200078e0203 */
[----:B------:R-:W-:Y:S01]  /*2550*/  R2UR UR7, R54 ;  /* 0x00000000360772ca */ /* 0x000fe200000e0000 */
[----:B------:R-:W-:Y:S01]  /*2560*/  IMAD.MOV R5, RZ, RZ, -R50 ;  /* 0x000000ffff057224 */ /* 0x000fe200078e0a32 */
[----:B------:R-:W2:Y:S01]  /*2570*/  LDC.64 R2, c[0x0][0x498] ;  /* 0x00012600ff027b82 */ /* 0x000ea20000000a00 */
[----:B------:R-:W-:Y:S01]  /*2580*/  IMAD.MOV R4, RZ, RZ, -R43 ;  /* 0x000000ffff047224 */ /* 0x000fe200078e0a2b */
[----:B------:R-:W-:Y:S01]  /*2590*/  R2UR UR44, R45 ;  /* 0x000000002d2c72ca */ /* 0x000fe200000e0000 */
[----:B------:R-:W-:Y:S01]  /*25a0*/  IMAD.MOV R40, RZ, RZ, -R42 ;  /* 0x000000ffff287224 */ /* 0x000fe200078e0a2a */
[----:B------:R-:W-:Y:S01]  /*25b0*/  R2UR UR36, R44 ;  /* 0x000000002c2472ca */ /* 0x000fe200000e0000 */
[----:B------:R-:W-:-:S02]  /*25c0*/  IMAD R52, R9, R5, R52 ;  /* 0x0000000509347224 */ /* 0x000fc400078e0234 */
[C---:B------:R-:W-:Y:S02]  /*25d0*/  IMAD R51, R9.reuse, R6, R51 ;  /* 0x0000000609337224 */ /* 0x040fe400078e0233 */
[C---:B------:R-:W-:Y:S01]  /*25e0*/  IMAD R49, R9.reuse, R4, R49 ;  /* 0x0000000409317224 */ /* 0x040fe200078e0231 */
[----:B------:R-:W-:Y:S01]  /*25f0*/  R2UR UR5, R52 ;  /* 0x00000000340572ca */ /* 0x000fe200000e0000 */
[----:B------:R-:W-:Y:S01]  /*2600*/  IMAD R40, R9, R40, R41 ;  /* 0x0000002809287224 */ /* 0x000fe200078e0229 */
[----:B------:R-:W3:Y:S01]  /*2610*/  LDC.64 R4, c[0x0][0x4f0] ;  /* 0x00013c00ff047b82 */ /* 0x000ee20000000a00 */
[----:B------:R-:W-:Y:S02]  /*2620*/  R2UR UR68, R51 ;  /* 0x00000000334472ca */ /* 0x000fe400000e0000 */
[----:B------:R-:W-:Y:S02]  /*2630*/  R2UR UR60, R49 ;  /* 0x00000000313c72ca */ /* 0x000fe400000e0000 */
[----:B------:R-:W-:-:S03]  /*2640*/  R2UR UR28, R40 ;  /* 0x00000000281c72ca */ /* 0x000fc600000e0000 */
[----:B------:R-:W4:Y:S01]  /*2650*/  LDC R9, c[0x0][0x4a0] ;  /* 0x00012800ff097b82 */ /* 0x000f220000000800 */
[----:B--2---:R-:W-:Y:S01]  /*2660*/  IMAD.HI.U32 R52, R38, R3, RZ ;  /* 0x0000000326347227 */ /* 0x004fe200078e00ff */
[----:B------:R-:W-:-:S03]  /*2670*/  ISETP.NE.AND P0, PT, R2, 0x1, PT ;  /* 0x000000010200780c */ /* 0x000fc60003f05270 */
[----:B------:R-:W-:-:S03]  /*2680*/  IMAD.HI.U32 R72, R39, R3, RZ ;  /* 0x0000000327487227 */ /* 0x000fc600078e00ff */
[----:B------:R-:W2:Y:S01]  /*2690*/  LDC.64 R6, c[0x0][0x4c0] ;  /* 0x00013000ff067b82 */ /* 0x000ea20000000a00 */
[----:B------:R-:W-:-:S04]  /*26a0*/  IMAD.HI.U32 R66, R30, R3, RZ ;  /* 0x000000031e427227 */ /* 0x000fc800078e00ff */
[-C--:B------:R-:W-:Y:S01]  /*26b0*/  IMAD.HI.U32 R68, R34, R3.reuse, RZ ;  /* 0x0000000322447227 */ /* 0x080fe200078e00ff */
[----:B---3--:R-:W-:Y:S01]  /*26c0*/  R2UR UR4, R5 ;  /* 0x00000000050472ca */ /* 0x008fe200000e0000 */
[----:B------:R-:W-:Y:S01]  /*26d0*/  VOTEU.ANY UP0, P0 ;  /* 0x0000000000ff7886 */ /* 0x000fe20000000100 */
[----:B------:R-:W-:Y:S01]  /*26e0*/  R2UR UR17, R4 ;  /* 0x00000000041172ca */ /* 0x000fe200000e0000 */
[----:B------:R-:W-:Y:S01]  /*26f0*/  IMAD.HI.U32 R48, R33, R3, RZ ;  /* 0x0000000321307227 */ /* 0x000fe200078e00ff */
[----:B----4-:R-:W-:-:S03]  /*2700*/  SHF.R.U32.HI R52, RZ, R9, R52 ;  /* 0x00000009ff347219 */ /* 0x010fc60000011634 */
[----:B------:R-:W-:Y:S01]  /*2710*/  IMAD.HI.U32 R70, R35, R3, RZ ;  /* 0x0000000323467227 */ /* 0x000fe200078e00ff */
[----:B------:R-:W-:Y:S02]  /*2720*/  SHF.R.U32.HI R53, RZ, R9, R72 ;  /* 0x00000009ff357219 */ /* 0x000fe40000011648 */
[----:B------:R-:W-:Y:S01]  /*2730*/  R2UR UR38, R52 ;  /* 0x00000000342672ca */ /* 0x000fe200000e0000 */
[----:B------:R-:W-:Y:S01]  /*2740*/  IMAD.HI.U32 R40, R8, R3, RZ ;  /* 0x0000000308287227 */ /* 0x000fe200078e00ff */
[----:B------:R-:W-:Y:S02]  /*2750*/  SHF.R.U32.HI R45, RZ, R9, R66 ;  /* 0x00000009ff2d7219 */ /* 0x000fe40000011642 */
[----:B------:R-:W-:Y:S01]  /*2760*/  R2UR UR46, R53 ;  /* 0x00000000352e72ca */ /* 0x000fe200000e0000 */
[----:B------:R-:W-:Y:S01]  /*2770*/  IMAD.HI.U32 R44, R18, R3, RZ ;  /* 0x00000003122c7227 */ /* 0x000fe200078e00ff */
[----:B------:R-:W-:Y:S02]  /*2780*/  R2UR UR33, R45 ;  /* 0x000000002d2172ca */ /* 0x000fe400000e0000 */
[----:B------:R-:W-:Y:S01]  /*2790*/  SHF.R.U32.HI R49, RZ, R9, R68 ;  /* 0x00000009ff317219 */ /* 0x000fe20000011644 */
[----:B------:R-:W-:Y:S01]  /*27a0*/  IMAD.HI.U32 R64, R36, R3, RZ ;  /* 0x0000000324407227 */ /* 0x000fe200078e00ff */
[----:B------:R-:W-:-:S02]  /*27b0*/  SHF.R.U32.HI R48, RZ, R9, R48 ;  /* 0x00000009ff307219 */ /* 0x000fc40000011630 */
[----:B------:R-:W-:Y:S01]  /*27c0*/  SHF.R.U32.HI R51, RZ, R9, R70 ;  /* 0x00000009ff337219 */ /* 0x000fe20000011646 */
[----:B------:R-:W-:Y:S01]  /*27d0*/  USEL UR53, UR45, UR38, !UP0 ;  /* 0x000000262d357287 */ /* 0x000fe2000c000000 */
[----:B------:R-:W-:Y:S01]  /*27e0*/  R2UR UR45, R30 ;  /* 0x000000001e2d72ca */ /* 0x000fe200000e0000 */
[----:B------:R-:W-:Y:S01]  /*27f0*/  IMAD.HI.U32 R58, R16, R3, RZ ;  /* 0x00000003103a7227 */ /* 0x000fe200078e00ff */
[----:B------:R-:W-:Y:S01]  /*2800*/  R2UR UR37, R49 ;  /* 0x00000000312572ca */ /* 0x000fe200000e0000 */
[----:B------:R-:W-:Y:S01]  /*2810*/  USEL UR55, UR47, UR46, !UP0 ;  /* 0x0000002e2f377287 */ /* 0x000fe2000c000000 */
[----:B------:R-:W-:Y:S01]  /*2820*/  SHF.R.U32.HI R40, RZ, R9, R40 ;  /* 0x00000009ff287219 */ /* 0x000fe20000011628 */
[-C--:B------:R-:W-:Y:S01]  /*2830*/  IMAD.HI.U32 R56, R0, R3.reuse, RZ ;  /* 0x0000000300387227 */ /* 0x080fe200078e00ff */
[----:B------:R-:W-:Y:S02]  /*2840*/  R2UR UR34, R48 ;  /* 0x00000000302272ca */ /* 0x000fe400000e0000 */
[----:B------:R-:W-:Y:S01]  /*2850*/  R2UR UR47, R33 ;  /* 0x00000000212f72ca */ /* 0x000fe200000e0000 */
[----:B------:R-:W-:Y:S01]  /*2860*/  IMAD.HI.U32 R62, R50, R3, RZ ;  /* 0x00000003323e7227 */ /* 0x000fe200078e00ff */
[----:B------:R-:W-:-:S02]  /*2870*/  R2UR UR10, R51 ;  /* 0x00000000330a72ca */ /* 0x000fc400000e0000 */
[----:B------:R-:W-:Y:S01]  /*2880*/  R2UR UR23, R40 ;  /* 0x00000000281772ca */ /* 0x000fe200000e0000 */
[----:B------:R-:W-:Y:S01]  /*2890*/  USEL UR45, UR45, UR33, !UP0 ;  /* 0x000000212d2d7287 */ /* 0x000fe2000c000000 */
[----:B------:R-:W-:Y:S01]  /*28a0*/  R2UR UR33, R8 ;  /* 0x00000000082172ca */ /* 0x000fe200000e0000 */
[----:B------:R-:W-:Y:S01]  /*28b0*/  USEL UR48, UR48, UR37, !UP0 ;  /* 0x0000002530307287 */ /* 0x000fe2000c000000 */
[----:B------:R-:W-:Y:S01]  /*28c0*/  SHF.R.U32.HI R44, RZ, R9, R44 ;  /* 0x00000009ff2c7219 */ /* 0x000fe2000001162c */
[----:B------:R-:W-:Y:S01]  /*28d0*/  IMAD.HI.U32 R60, R47, R3, RZ ;  /* 0x000000032f3c7227 */ /* 0x000fe200078e00ff */
[----:B------:R-:W-:Y:S02]  /*28e0*/  SHF.R.U32.HI R41, RZ, R9, R64 ;  /* 0x00000009ff297219 */ /* 0x000fe40000011640 */
[----:B------:R-:W-:Y:S01]  /*28f0*/  R2UR UR21, R44 ;  /* 0x000000002c1572ca */ /* 0x000fe200000e0000 */
[----:B------:R-:W-:Y:S01]  /*2900*/  USEL UR47, UR47, UR34, !UP0 ;  /* 0x000000222f2f7287 */ /* 0x000fe2000c000000 */
[----:B------:R-:W-:Y:S01]  /*2910*/  R2UR UR37, R18 ;  /* 0x00000000122572ca */ /* 0x000fe200000e0000 */
[----:B------:R-:W-:Y:S01]  /*2920*/  IMAD.HI.U32 R4, R46, R3, RZ ;  /* 0x000000032e047227 */ /* 0x000fe200078e00ff */
[----:B--2---:R-:W-:Y:S01]  /*2930*/  R2UR UR19, R6 ;  /* 0x00000000061372ca */ /* 0x004fe200000e0000 */
[----:B------:R-:W-:Y:S01]  /*2940*/  USEL UR50, UR30, UR10, !UP0 ;  /* 0x0000000a1e327287 */ /* 0x000fe2000c000000 */
[----:B------:R-:W-:Y:S01]  /*2950*/  SHF.R.U32.HI R5, RZ, R9, R58 ;  /* 0x00000009ff057219 */ /* 0x000fe2000001163a */
[-C--:B------:R-:W-:Y:S01]  /*2960*/  IMAD.HI.U32 R6, R43, R3.reuse, RZ ;  /* 0x000000032b067227 */ /* 0x080fe200078e00ff */
[----:B------:R-:W-:Y:S01]  /*2970*/  R2UR UR20, R41 ;  /* 0x00000000291472ca */ /* 0x000fe200000e0000 */
[----:B------:R-:W-:Y:S01]  /*2980*/  USEL UR33, UR33, UR23, !UP0 ;  /* 0x0000001721217287 */ /* 0x000fe2000c000000 */
[----:B------:R-:W-:Y:S01]  /*2990*/  R2UR UR34, R36 ;  /* 0x00000000242272ca */ /* 0x000fe200000e0000 */
[----:B------:R-:W-:Y:S01]  /*29a0*/  IMAD.HI.U32 R54, R42, R3, RZ ;  /* 0x000000032a367227 */ /* 0x000fe200078e00ff */
[-C--:B------:R-:W-:Y:S01]  /*29b0*/  SHF.R.U32.HI R3, RZ, R9.reuse, R56 ;  /* 0x00000009ff037219 */ /* 0x080fe20000011638 */
[----:B------:R-:W-:Y:S01]  /*29c0*/  UIADD3 UR10, UPT, UPT, UR49, 0x20, URZ ;  /* 0x00000020310a7890 */ /* 0x000fe2000fffe0ff */
[----:B------:R-:W-:Y:S01]  /*29d0*/  R2UR UR54, R5 ;  /* 0x00000000053672ca */ /* 0x000fe200000e0000 */
[----:B------:R-:W-:Y:S01]  /*29e0*/  USEL UR37, UR37, UR21, !UP0 ;  /* 0x0000001525257287 */ /* 0x000fe2000c000000 */
[----:B------:R-:W-:Y:S01]  /*29f0*/  R2UR UR23, R16 ;  /* 0x00000000101772ca */ /* 0x000fe200000e0000 */
[----:B------:R-:W-:Y:S01]  /*2a00*/  UIMAD UR41, UR41, UR19, UR16 ;  /* 0x00000013292972a4 */ /* 0x000fe2000f8e0210 */
[----:B------:R-:W-:Y:S01]  /*2a10*/  R2UR UR38, R3 ;  /* 0x00000000032672ca */ /* 0x000fe200000e0000 */
[----:B------:R-:W-:Y:S01]  /*2a20*/  IMAD R3, RZ, RZ, -UR50 ;  /* 0x80000032ff037e24 */ /* 0x000fe2000f8e02ff */
[----:B------:R-:W-:Y:S01]  /*2a30*/  R2UR UR18, R7 ;  /* 0x00000000071272ca */ /* 0x000fe200000e0000 */
[----:B------:R-:W-:Y:S01]  /*2a40*/  UIMAD UR24, UR24, UR19, UR16 ;  /* 0x00000013181872a4 */ /* 0x000fe2000f8e0210 */
[----:B------:R-:W-:Y:S01]  /*2a50*/  SHF.R.U32.HI R7, RZ, R9, R60 ;  /* 0x00000009ff077219 */ /* 0x000fe2000001163c */
[C---:B------:R-:W-:Y:S01]  /*2a60*/  IMAD R35, R2.reuse, R3, R35 ;  /* 0x0000000302237224 */ /* 0x040fe200078e0223 */
[-C--:B------:R-:W-:Y:S01]  /*2a70*/  SHF.R.U32.HI R6, RZ, R9.reuse, R6 ;  /* 0x00000009ff067219 */ /* 0x080fe20000011606 */
[----:B------:R-:W-:Y:S01]  /*2a80*/  USEL UR34, UR34, UR20, !UP0 ;  /* 0x0000001422227287 */ /* 0x000fe2000c000000 */
[----:B------:R-:W-:Y:S01]  /*2a90*/  SHF.R.U32.HI R4, RZ, R9, R4 ;  /* 0x00000009ff047219 */ /* 0x000fe20000011604 */
[----:B------:R-:W-:Y:S01]  /*2aa0*/  IMAD.U32 R68, RZ, RZ, UR41 ;  /* 0x00000029ff447e24 */ /* 0x000fe2000f8e00ff */
[----:B------:R-:W-:Y:S01]  /*2ab0*/  IADD3 R3, PT, PT, RZ, -UR45, RZ ;  /* 0x8000002dff037c10 */ /* 0x000fe2000fffe0ff */
[----:B------:R-:W-:Y:S01]  /*2ac0*/  USEL UR54, UR23, UR54, !UP0 ;  /* 0x0000003617367287 */ /* 0x000fe2000c000000 */
[----:B------:R-:W-:Y:S01]  /*2ad0*/  R2UR UR70, R7 ;  /* 0x00000000074672ca */ /* 0x000fe200000e0000 */
[----:B------:R-:W-:Y:S01]  /*2ae0*/  UIMAD UR41, UR40, UR19, UR16 ;  /* 0x00000013282972a4 */ /* 0x000fe2000f8e0210 */
[----:B------:R-:W-:Y:S01]  /*2af0*/  R2UR UR21, R47 ;  /* 0x000000002f1572ca */ /* 0x000fe200000e0000 */
[----:B------:R-:W-:Y:S01]  /*2b00*/  IMAD R30, R2, R3, R30 ;  /* 0x00000003021e7224 */ /* 0x000fe200078e021e */
[----:B------:R-:W-:Y:S01]  /*2b10*/  R2UR UR62, R6 ;  /* 0x00000000063e72ca */ /* 0x000fe200000e0000 */
[----:B------:R-:W-:Y:S01]  /*2b20*/  IMAD R3, RZ, RZ, -UR33 ;  /* 0x80000021ff037e24 */ /* 0x000fe2000f8e02ff */
[----:B------:R-:W-:Y:S01]  /*2b30*/  R2UR UR20, R43 ;  /* 0x000000002b1472ca */ /* 0x000fe200000e0000 */
[----:B------:R-:W-:Y:S01]  /*2b40*/  UIMAD UR40, UR39, UR19, UR16 ;  /* 0x00000013272872a4 */ /* 0x000fe2000f8e0210 */
[----:B------:R-:W-:Y:S01]  /*2b50*/  R2UR UR46, R4 ;  /* 0x00000000042e72ca */ /* 0x000fe200000e0000 */
[----:B------:R-:W-:Y:S01]  /*2b60*/  IMAD R4, RZ, RZ, -UR55 ;  /* 0x80000037ff047e24 */ /* 0x000fe2000f8e02ff */
[----:B------:R-:W-:Y:S01]  /*2b70*/  SHF.R.U32.HI R37, RZ, R9, R62 ;  /* 0x00000009ff257219 */ /* 0x000fe2000001163e */
[C---:B------:R-:W-:Y:S01]  /*2b80*/  IMAD R8, R2.reuse, R3, R8 ;  /* 0x0000000302087224 */ /* 0x040fe200078e0208 */
[----:B------:R-:W-:Y:S01]  /*2b90*/  UIMAD UR39, UR26, UR19, UR16 ;  /* 0x000000131a2772a4 */ /* 0x000fe2000f8e0210 */
[----:B------:R-:W-:Y:S01]  /*2ba0*/  IMAD R39, R2, R4, R39 ;  /* 0x0000000402277224 */ /* 0x000fe200078e0227 */
[----:B------:R-:W-:Y:S01]  /*2bb0*/  SHF.R.U32.HI R9, RZ, R9, R54 ;  /* 0x00000009ff097219 */ /* 0x000fe20000011636 */
[----:B------:R-:W-:Y:S01]  /*2bc0*/  IMAD R4, RZ, RZ, -UR47 ;  /* 0x8000002fff047e24 */ /* 0x000fe2000f8e02ff */
[----:B------:R-:W-:Y:S01]  /*2bd0*/  R2UR UR25, R37 ;  /* 0x00000000251972ca */ /* 0x000fe200000e0000 */
[----:B------:R-:W-:Y:S01]  /*2be0*/  IMAD R3, RZ, RZ, -UR54 ;  /* 0x80000036ff037e24 */ /* 0x000fe2000f8e02ff */
[----:B------:R-:W-:Y:S01]  /*2bf0*/  R2UR UR26, R50 ;  /* 0x00000000321a72ca */ /* 0x000fe200000e0000 */
[----:B------:R-:W-:Y:S01]  /*2c00*/  IMAD.U32 R40, RZ, RZ, UR24 ;  /* 0x00000018ff287e24 */ /* 0x000fe2000f8e00ff */
[----:B------:R-:W-:Y:S01]  /*2c10*/  UIMAD UR24, UR22, UR19, UR16 ;  /* 0x00000013161872a4 */ /* 0x000fe2000f8e0210 */
[----:B------:R-:W-:Y:S01]  /*2c20*/  IMAD R33, R2, R4, R33 ;  /* 0x0000000402217224 */ /* 0x000fe200078e0221 */
[----:B------:R-:W-:Y:S01]  /*2c30*/  R2UR UR22, R46 ;  /* 0x000000002e1672ca */ /* 0x000fe200000e0000 */
[----:B------:R-:W-:Y:S01]  /*2c40*/  USEL UR70, UR21, UR70, !UP0 ;  /* 0x0000004615467287 */ /* 0x000fe2000c000000 */
[----:B------:R-:W-:Y:S01]  /*2c50*/  IMAD R5, RZ, RZ, -UR53 ;  /* 0x80000035ff057e24 */ /* 0x000fe2000f8e02ff */
[----:B------:R-:W-:Y:S01]  /*2c60*/  R2UR UR21, R0 ;  /* 0x00000000001572ca */ /* 0x000fe200000e0000 */
[----:B------:R-:W-:Y:S01]  /*2c70*/  USEL UR62, UR20, UR62, !UP0 ;  /* 0x0000003e143e7287 */ /* 0x000fe2000c000000 */
[----:B------:R-:W-:Y:S01]  /*2c80*/  IMAD R4, R2, R3, R16 ;  /* 0x0000000302047224 */ /* 0x000fe200078e0210 */
[----:B------:R-:W-:Y:S01]  /*2c90*/  R2UR UR30, R9 ;  /* 0x00000000091e72ca */ /* 0x000fe200000e0000 */
[----:B------:R-:W2:Y:S01]  /*2ca0*/  LDC R16, c[0x0][0x4c8] ;  /* 0x00013200ff107b82 */ /* 0x000ea20000000800 */
[----:B------:R-:W-:Y:S01]  /*2cb0*/  R2UR UR20, R42 ;  /* 0x000000002a1472ca */ /* 0x000fe200000e0000 */
[C---:B------:R-:W-:Y:S01]  /*2cc0*/  IMAD R38, R2.reuse, R5, R38 ;  /* 0x0000000502267224 */ /* 0x040fe200078e0226 */
[----:B------:R-:W-:Y:S01]  /*2cd0*/  UIMAD UR42, UR42, UR19, UR16 ;  /* 0x000000132a2a72a4 */ /* 0x000fe2000f8e0210 */
[----:B------:R-:W-:Y:S01]  /*2ce0*/  IMAD R5, RZ, RZ, -UR48 ;  /* 0x80000030ff057e24 */ /* 0x000fe2000f8e02ff */
[----:B------:R-:W-:Y:S01]  /*2cf0*/  UIMAD UR32, UR32, UR19, UR16 ;  /* 0x00000013202072a4 */ /* 0x000fe2000f8e0210 */
[----:B------:R-:W-:Y:S01]  /*2d00*/  IMAD R6, RZ, RZ, -UR70 ;  /* 0x80000046ff067e24 */ /* 0x000fe2000f8e02ff */
[----:B------:R-:W-:Y:S01]  /*2d10*/  UIMAD UR31, UR31, UR19, UR16 ;  /* 0x000000131f1f72a4 */ /* 0x000fe2000f8e0210 */
        /* <DEDUP_REMOVED lines=10> */
[C---:B------:R-:W-:Y:S01]  /*2dc0*/  IMAD R6, R2.reuse, R6, R47 ;  /* 0x0000000602067224 */ /* 0x040fe200078e022f */
[----:B------:R-:W-:Y:S01]  /*2dd0*/  UIMAD UR35, UR35, UR19, UR16 ;  /* 0x00000013232372a4 */ /* 0x000fe2000f8e0210 */
[C---:B------:R-:W-:Y:S01]  /*2de0*/  IMAD R5, R2.reuse, R5, R43 ;  /* 0x0000000502057224 */ /* 0x040fe200078e022b */
[----:B------:R-:W-:Y:S01]  /*2df0*/  UIMAD UR27, UR27, UR19, UR16 ;  /* 0x000000131b1b72a4 */ /* 0x000fe2000f8e0210 */
[C---:B------:R-:W-:Y:S01]  /*2e00*/  IMAD R9, R2.reuse, R9, R36 ;  /* 0x0000000902097224 */ /* 0x040fe200078e0224 */
[----:B------:R-:W-:Y:S01]  /*2e10*/  UIMAD UR16, UR15, UR18, UR17 ;  /* 0x000000120f1072a4 */ /* 0x000fe2000f8e0211 */
[----:B------:R-:W-:Y:S01]  /*2e20*/  IMAD.U32 R69, RZ, RZ, UR53 ;  /* 0x00000035ff457e24 */ /* 0x000fe2000f8e00ff */
[----:B------:R-:W-:Y:S01]  /*2e30*/  USEL UR25, UR26, UR25, !UP0 ;  /* 0x000000191a197287 */ /* 0x000fe2000c000000 */
[----:B------:R-:W-:Y:S01]  /*2e40*/  IMAD.U32 R53, RZ, RZ, UR45 ;  /* 0x0000002dff357e24 */ /* 0x000fe2000f8e00ff */
[----:B------:R-:W-:Y:S01]  /*2e50*/  UIMAD UR15, UR14, UR18, UR17 ;  /* 0x000000120e0f72a4 */ /* 0x000fe2000f8e0211 */
[----:B------:R-:W-:Y:S01]  /*2e60*/  IMAD.U32 R49, RZ, RZ, UR37 ;  /* 0x00000025ff317e24 */ /* 0x000fe2000f8e00ff */
[----:B------:R-:W-:Y:S01]  /*2e70*/  UIMAD UR14, UR13, UR18, UR17 ;  /* 0x000000120d0e72a4 */ /* 0x000fe2000f8e0211 */
[----:B------:R-:W-:Y:S01]  /*2e80*/  IMAD.U32 R71, RZ, RZ, UR16 ;  /* 0x00000010ff477e24 */ /* 0x000fe2000f8e00ff */
[----:B------:R-:W-:Y:S01]  /*2e90*/  USEL UR46, UR22, UR46, !UP0 ;  /* 0x0000002e162e7287 */ /* 0x000fe2000c000000 */
[----:B------:R-:W-:Y:S01]  /*2ea0*/  IMAD R7, RZ, RZ, -UR25 ;  /* 0x80000019ff077e24 */ /* 0x000fe2000f8e02ff */
[----:B------:R-:W-:Y:S01]  /*2eb0*/  UIMAD UR13, UR12, UR18, UR17 ;  /* 0x000000120c0d72a4 */ /* 0x000fe2000f8e0211 */
[----:B------:R-:W-:Y:S01]  /*2ec0*/  R2UR UR16, R39 ;  /* 0x00000000271072ca */ /* 0x000fe200000e0000 */
[----:B------:R-:W-:Y:S01]  /*2ed0*/  USEL UR38, UR21, UR38, !UP0 ;  /* 0x0000002615267287 */ /* 0x000fe2000c000000 */
[C---:B------:R-:W-:Y:S01]  /*2ee0*/  IMAD R7, R2.reuse, R7, R50 ;  /* 0x0000000702077224 */ /* 0x040fe200078e0232 */
[----:B------:R-:W-:Y:S01]  /*2ef0*/  UIMAD UR12, UR11, UR18, UR17 ;  /* 0x000000120b0c72a4 */ /* 0x000fe2000f8e0211 */
[----:B------:R-:W-:Y:S01]  /*2f00*/  IADD3 R3, PT, PT, RZ, -UR46, RZ ;  /* 0x8000002eff037c10 */ /* 0x000fe2000fffe0ff */
[----:B------:R-:W-:Y:S01]  /*2f10*/  USEL UR30, UR20, UR30, !UP0 ;  /* 0x0000001e141e7287 */ /* 0x000fe2000c000000 */
[----:B------:R-:W-:Y:S01]  /*2f20*/  MOV R63, UR14 ;  /* 0x0000000e003f7c02 */ /* 0x000fe20008000f00 */
        /* <DEDUP_REMOVED lines=9> */
[----:B------:R-:W-:Y:S01]  /*2fc0*/  R2UR UR14, R35 ;  /* 0x00000000230e72ca */ /* 0x000fe200000e0000 */
[----:B------:R-:W-:Y:S01]  /*2fd0*/  IMAD R2, R2, R43, R42 ;  /* 0x0000002b02027224 */ /* 0x000fe200078e022a */
[----:B------:R-:W-:Y:S01]  /*2fe0*/  MOV R43, UR8 ;  /* 0x00000008002b7c02 */ /* 0x000fe20008000f00 */
[----:B------:R-:W-:Y:S01]  /*2ff0*/  IMAD.U32 R51, RZ, RZ, UR11 ;  /* 0x0000000bff337e24 */ /* 0x000fe2000f8e00ff */
[----:B--2---:R-:W-:Y:S01]  /*3000*/  R2UR UR5, R16 ;  /* 0x00000000100572ca */ /* 0x004fe200000e0000 */
[----:B------:R-:W-:Y:S01]  /*3010*/  IMAD.U32 R35, RZ, RZ, UR6 ;  /* 0x00000006ff237e24 */ /* 0x000fe2000f8e00ff */
[----:B------:R-:W-:Y:S01]  /*3020*/  R2UR UR6, R7 ;  /* 0x00000000070672ca */ /* 0x000fe200000e0000 */
[----:B------:R-:W-:Y:S01]  /*3030*/  IMAD.U32 R39, RZ, RZ, UR7 ;  /* 0x00000007ff277e24 */ /* 0x000fe2000f8e00ff */
[----:B------:R-:W-:Y:S01]  /*3040*/  R2UR UR11, R30 ;  /* 0x000000001e0b72ca */ /* 0x000fe200000e0000 */
[----:B------:R-:W-:Y:S01]  /*3050*/  IMAD.U32 R67, RZ, RZ, UR15 ;  /* 0x0000000fff437e24 */ /* 0x000fe2000f8e00ff */
[----:B------:R-:W-:Y:S01]  /*3060*/  R2UR UR8, R9 ;  /* 0x00000000090872ca */ /* 0x000fe200000e0000 */
[----:B------:R-:W-:Y:S01]  /*3070*/  IMAD.U32 R59, RZ, RZ, UR13 ;  /* 0x0000000dff3b7e24 */ /* 0x000fe2000f8e00ff */
[----:B------:R-:W-:Y:S01]  /*3080*/  R2UR UR7, R8 ;  /* 0x00000000080772ca */ /* 0x000fe200000e0000 */
[----:B------:R-:W-:Y:S01]  /*3090*/  IMAD.U32 R55, RZ, RZ, UR12 ;  /* 0x0000000cff377e24 */ /* 0x000fe2000f8e00ff */
[----:B------:R-:W2:Y:S01]  /*30a0*/  LDC R30, c[0x0][0x38c] ;  /* 0x0000e300ff1e7b82 */ /* 0x000ea20000000800 */
[----:B------:R-:W-:Y:S01]  /*30b0*/  IMAD.U32 R47, RZ, RZ, UR9 ;  /* 0x00000009ff2f7e24 */ /* 0x000fe2000f8e00ff */
[----:B------:R-:W-:Y:S01]  /*30c0*/  R2UR UR15, R38 ;  /* 0x00000000260f72ca */ /* 0x000fe200000e0000 */
[----:B------:R-:W-:Y:S01]  /*30d0*/  IMAD.U32 R44, RZ, RZ, UR29 ;  /* 0x0000001dff2c7e24 */ /* 0x000fe2000f8e00ff */
[----:B------:R-:W-:Y:S01]  /*30e0*/  R2UR UR13, R34 ;  /* 0x00000000220d72ca */ /* 0x000fe200000e0000 */
[----:B------:R-:W-:Y:S01]  /*30f0*/  UIMAD UR6, UR6, UR5, UR4 ;  /* 0x00000005060672a4 */ /* 0x000fe2000f8e0204 */
[----:B------:R-:W-:Y:S01]  /*3100*/  R2UR UR12, R33 ;  /* 0x00000000210c72ca */ /* 0x000fe200000e0000 */
[----:B------:R-:W-:Y:S01]  /*3110*/  UIMAD UR16, UR16, UR5, UR4 ;  /* 0x00000005101072a4 */ /* 0x000fe2000f8e0204 */
[----:B------:R-:W3:Y:S01]  /*3120*/  LDC.64 R8, c[0x0][0x390] ;  /* 0x0000e400ff087b82 */ /* 0x000ee20000000a00 */
[----:B------:R-:W-:Y:S01]  /*3130*/  R2UR UR9, R18 ;  /* 0x00000000120972ca */ /* 0x000fe200000e0000 */
[----:B------:R-:W-:Y:S01]  /*3140*/  UIMAD UR14, UR14, UR5, UR4 ;  /* 0x000000050e0e72a4 */ /* 0x000fe2000f8e0204 */
        /* <DEDUP_REMOVED lines=12> */
[----:B------:R-:W-:Y:S01]  /*3210*/  IMAD.U32 R34, RZ, RZ, UR6 ;  /* 0x00000006ff227e24 */ /* 0x000fe2000f8e00ff */
[----:B------:R-:W-:Y:S01]  /*3220*/  UIMAD UR7, UR7, UR5, UR4 ;  /* 0x00000005070772a4 */ /* 0x000fe2000f8e0204 */
[----:B------:R-:W-:Y:S01]  /*3230*/  HFMA2 R16, -RZ, RZ, 0, 0 ;  /* 0x00000000ff107431 */ /* 0x000fe200000001ff */
[----:B------:R-:W-:Y:S01]  /*3240*/  UIMAD UR69, UR69, UR5, UR4 ;  /* 0x00000005454572a4 */ /* 0x000fe2000f8e0204 */
[----:B------:R-:W-:Y:S01]  /*3250*/  MOV R73, UR55 ;  /* 0x0000003700497c02 */ /* 0x000fe20008000f00 */
[----:B------:R-:W-:Y:S01]  /*3260*/  UIMAD UR61, UR61, UR5, UR4 ;  /* 0x000000053d3d72a4 */ /* 0x000fe2000f8e0204 */
[----:B------:R-:W-:Y:S01]  /*3270*/  IMAD.U32 R65, RZ, RZ, UR50 ;  /* 0x00000032ff417e24 */ /* 0x000fe2000f8e00ff */
[----:B------:R-:W-:Y:S01]  /*3280*/  UIMAD UR53, UR53, UR5, UR4 ;  /* 0x00000005353572a4 */ /* 0x000fe2000f8e0204 */
[----:B------:R-:W-:Y:S01]  /*3290*/  MOV R61, UR48 ;  /* 0x00000030003d7c02 */ /* 0x000fe20008000f00 */
[----:B------:R-:W-:Y:S01]  /*32a0*/  UIMAD UR45, UR45, UR5, UR4 ;  /* 0x000000052d2d72a4 */ /* 0x000fe2000f8e0204 */
[----:B------:R-:W-:Y:S01]  /*32b0*/  IMAD.U32 R57, RZ, RZ, UR47 ;  /* 0x0000002fff397e24 */ /* 0x000fe2000f8e00ff */
[----:B------:R-:W-:Y:S01]  /*32c0*/  UIMAD UR37, UR37, UR5, UR4 ;  /* 0x00000005252572a4 */ /* 0x000fe2000f8e0204 */
[----:B------:R-:W-:Y:S01]  /*32d0*/  IMAD.U32 R72, RZ, RZ, UR42 ;  /* 0x0000002aff487e24 */ /* 0x000fe2000f8e00ff */
[----:B------:R-:W-:Y:S01]  /*32e0*/  UIMAD UR29, UR29, UR5, UR4 ;  /* 0x000000051d1d72a4 */ /* 0x000fe2000f8e0204 */
[----:B------:R-:W-:Y:S01]  /*32f0*/  IMAD.U32 R64, RZ, RZ, UR41 ;  /* 0x00000029ff407e24 */ /* 0x000fe2000f8e00ff */
[----:B------:R-:W-:Y:S01]  /*3300*/  UMOV UR6, URZ ;  /* 0x000000ff00067c82 */ /* 0x000fe20008000000 */
[----:B------:R-:W-:Y:S01]  /*3310*/  UMOV UR5, URZ ;  /* 0x000000ff00057c82 */ /* 0x000fe20008000000 */
[----:B------:R-:W-:Y:S01]  /*3320*/  UMOV UR4, URZ ;  /* 0x000000ff00047c82 */ /* 0x000fe20008000000 */
[----:B------:R-:W-:Y:S01]  /*3330*/  IMAD.U32 R60, RZ, RZ, UR40 ;  /* 0x00000028ff3c7e24 */ /* 0x000fe2000f8e00ff */
[----:B------:R-:W-:Y:S01]  /*3340*/  MOV R45, UR34 ;  /* 0x00000022002d7c02 */ /* 0x000fe20008000f00 */
        /* <DEDUP_REMOVED lines=9> */
[----:B------:R-:W-:Y:S01]  /*33e0*/  UIMAD UR68, UR68, UR18, UR17 ;  /* 0x00000012444472a4 */ /* 0x000fe2000f8e0211 */
        /* <DEDUP_REMOVED lines=10> */
[----:B------:R-:W-:-:S02]  /*3490*/  IMAD.U32 R38, RZ, RZ, UR7 ;  /* 0x00000007ff267e24 */ /* 0x000fc4000f8e00ff */
[----:B------:R-:W-:Y:S02]  /*34a0*/  IMAD.MOV.U32 R33, RZ, RZ, R31 ;  /* 0x000000ffff217224 */ /* 0x000fe400078e001f */
[----:B------:R-:W-:Y:S02]  /*34b0*/  IMAD.IADD R18, R11, 0x1, R27 ;  /* 0x000000010b127824 */ /* 0x000fe400078e021b */
[----:B------:R-:W-:Y:S02]  /*34c0*/  IMAD.U32 R74, RZ, RZ, UR6 ;  /* 0x00000006ff4a7e24 */ /* 0x000fe4000f8e00ff */
[----:B------:R-:W-:Y:S02]  /*34d0*/  IMAD.U32 R75, RZ, RZ, UR4 ;  /* 0x00000004ff4b7e24 */ /* 0x000fe4000f8e00ff */
[----:B--23--:R-:W-:-:S07]  /*34e0*/  IMAD.U32 R4, RZ, RZ, UR5 ;  /* 0x00000005ff047e24 */ /* 0x00cfce000f8e00ff */
.L_x_28:
[----:B------:R-:W-:Y:S02]  /*34f0*/  @!P1 MOV R0, 0x18000 ;  /* 0x0001800000009802 */ /* 0x000fe40000000f00 */
[----:B------:R-:W-:Y:S01]  /*3500*/  LEA R31, R33, R10, 0x3 ;  /* 0x0000000a211f7211 */ /* 0x000fe200078e18ff */
[----:B-1----:R-:W-:Y:S06]  /*3510*/  @P4 BRA `(.L_x_23) ;  /* 0x00000000000c4947 */ /* 0x002fec0003800000 */
[----:B------:R-:W-:Y:S04]  /*3520*/  SHF.L.U32 R2, R21, 0x1f, RZ ;  /* 0x0000001f15027819 */ /* 0x000fe800000006ff */
[----:B------:R-:W1:Y:S02]  /*3530*/  SYNCS.PHASECHK.TRANS64.TRYWAIT P0, [R31+URZ+0x20], R2 ;  /* 0x000020021f0075a7 */ /* 0x000e6400080011ff */
[----:B-1----:R-:W-:Y:S05]  /*3540*/  @!P0 BRA `(.L_x_24) ;  /* 0x000000e800748947 */ /* 0x002fea0003800000 */
.L_x_23:
[----:B------:R2:W-:Y:S02]  /*3550*/  @!P1 SYNCS.ARRIVE.TRANS64 RZ, [R31+URZ], R0 ;  /* 0x000000001fff99a7 */ /* 0x0005e400080000ff */
[----:B--2---:R-:W-:Y:S04]  /*3560*/  LOP3.LUT R0, R12, 0x2, RZ, 0xfc, !PT ;  /* 0x000000020c007812 */ /* 0x004fe800078efcff */
[----:B------:R-:W-:Y:S11]  /*3570*/  ISETP.NE.AND P0, PT, R0, 0x2, PT ;  /* 0x000000020000780c */ /* 0x000ff60003f05270 */
[----:B------:R-:W-:Y:S02]  /*3580*/  @!UPT UIADD3 URZ, UPT, UPT, URZ, URZ, URZ ;  /* 0x000000fffffff290 */ /* 0x000fe4000fffe0ff */
[----:B------:R-:W-:Y:S05]  /*3590*/  @P0 BRA `(.L_x_25) ;  /* 0x0000000000040947 */ /* 0x000fea0003800000 */
[----:B------:R-:W-:Y:S05]  /*35a0*/  BPT.TRAP 0x1 ;  /* 0x000000040000795c */ /* 0x000fea0000300000 */
.L_x_25:
[----:B------:R-:W-:Y:S04]  /*35b0*/  BSSY.RECONVERGENT B0, `(.L_x_26) ;  /* 0x0000003000007945 */ /* 0x000fe80003800200 */
[----:B------:R-:W-:Y:S05]  /*35c0*/  @P2 BRA `(.L_x_27) ;  /* 0x0000000000042947 */ /* 0x000fea0003800000 */
[----:B------:R-:W-:Y:S05]  /*35d0*/  BPT.TRAP 0x1 ;  /* 0x000000040000795c */ /* 0x000fea0000300000 */
.L_x_27:
[----:B------:R-:W-:Y:S05]  /*35e0*/  BSYNC.RECONVERGENT B0 ;  /* 0x0000000000007941 */ /* 0x000fea0003800200 */
.L_x_26:
[----:B------:R-:W-:Y:S02]  /*35f0*/  R2UR UR6, R74 ;  /* 0x000000004a0672ca */ /* 0x000fe400000e0000 */
[----:B------:R-:W-:Y:S02]  /*3600*/  ELECT P0, URZ, PT ;  /* 0x0000000000ff782f */ /* 0x000fe40003800000 */
[----:B------:R-:W-:Y:S01]  /*3610*/  R2UR UR5, R4 ;  /* 0x00000000040572ca */ /* 0x000fe200000e0000 */
[----:B------:R-:W-:Y:S01]  /*3620*/  VIADD R94, R33, 0x1 ;  /* 0x00000001215e7836 */ /* 0x000fe20000000000 */
[----:B------:R-:W-:Y:S01]  /*3630*/  R2UR UR4, R75 ;  /* 0x000000004b0472ca */ /* 0x000fe200000e0000 */
[----:B------:R-:W-:Y:S01]  /*3640*/  VIADD R27, R27, 0x1 ;  /* 0x000000011b1b7836 */ /* 0x000fe20000000000 */
[----:B------:R-:W-:Y:S02]  /*3650*/  R2UR UR19, R72 ;  /* 0x00000000481372ca */ /* 0x000fe400000e0000 */
[----:B------:R-:W-:Y:S02]  /*3660*/  R2UR UR20, R71 ;  /* 0x00000000471472ca */ /* 0x000fe400000e0000 */
[----:B------:R-:W-:Y:S02]  /*3670*/  R2UR UR21, R70 ;  /* 0x00000000461572ca */ /* 0x000fe400000e0000 */
[----:B------:R-:W-:Y:S02]  /*3680*/  R2UR UR22, R73 ;  /* 0x00000000491672ca */ /* 0x000fe400000e0000 */
[----:B------:R-:W-:Y:S01]  /*3690*/  @P0 IADD3 R90, P4, PT, R28, 0x80, RZ ;  /* 0x000000801c5a0810 */ /* 0x000fe20007f9e0ff */
[----:B------:R-:W2:Y:S01]  /*36a0*/  @P0 LDC R5, c[0x0][0x4cc] ;  /* 0x00013300ff050b82 */ /* 0x000ea20000000800 */
[----:B-1----:R-:W-:Y:S02]  /*36b0*/  @P0 LOP3.LUT R31, R31, 0xfefffff8, RZ, 0xc0, !PT ;  /* 0xfefffff81f1f0812 */ /* 0x002fe400078ec0ff */
[----:B------:R-:W-:Y:S01]  /*36c0*/  MOV.SPILL R89, UR46 ;  /* 0x0000002e00597c02 */ /* 0x000fe20009000f00 */
[----:B------:R-:W-:Y:S01]  /*36d0*/  @P0 IMAD.X R91, RZ, RZ, R29, P4 ;  /* 0x000000ffff5b0224 */ /* 0x000fe200020e061d */
[C---:B------:R-:W-:Y:S01]  /*36e0*/  ISETP.NE.AND P4, PT, R94.reuse, 0x4, PT ;  /* 0x000000045e00780c */ /* 0x040fe20003f85270 */
[----:B------:R-:W-:Y:S01]  /*36f0*/  UMOV UR15, UR19 ;  /* 0x00000013000f7c82 */ /* 0x000fe20008000000 */
[----:B------:R-:W-:Y:S01]  /*3700*/  @P0 R2UR UR17, R31 ;  /* 0x000000001f1102ca */ /* 0x000fe200000e0000 */
[----:B------:R-:W2:Y:S01]  /*3710*/  @P0 LDC.64 R2, c[0x0][0x4f8] ;  /* 0x00013e00ff020b82 */ /* 0x000ea20000000a00 */
[----:B------:R-:W-:Y:S01]  /*3720*/  SEL R31, R94, RZ, P4 ;  /* 0x000000ff5e1f7207 */ /* 0x000fe20002000000 */
[----:B------:R-:W-:Y:S01]  /*3730*/  UMOV UR14, UR20 ;  /* 0x00000014000e7c82 */ /* 0x000fe20008000000 */
[----:B------:R-:W-:Y:S01]  /*3740*/  UMOV UR13, UR21 ;  /* 0x00000015000d7c82 */ /* 0x000fe20008000000 */
[----:B------:R-:W-:Y:S01]  /*3750*/  UMOV UR7, UR22 ;  /* 0x0000001600077c82 */ /* 0x000fe20008000000 */
[----:B------:R-:W-:Y:S01]  /*3760*/  MOV.SPILL R88, UR45 ;  /* 0x0000002d00587c02 */ /* 0x000fe20009000f00 */
[----:B------:R-:W-:Y:S01]  /*3770*/  IMAD R95, R31, 0x8, R10 ;  /* 0x000000081f5f7824 */ /* 0x000fe200078e020a */
[----:B------:R-:W-:Y:S01]  /*3780*/  MOV.SPILL R87, UR44 ;  /* 0x0000002c00577c02 */ /* 0x000fe20009000f00 */
[----:B------:R-:W1:Y:S01]  /*3790*/  @P0 LDC.64 R6, c[0x0][0x4d0] ;  /* 0x00013400ff060b82 */ /* 0x000e620000000a00 */
[----:B------:R-:W-:Y:S02]  /*37a0*/  MOV.SPILL R85, UR43 ;  /* 0x0000002b00557c02 */ /* 0x000fe40009000f00 */
[----:B------:R-:W-:Y:S01]  /*37b0*/  R2UR UR43, R68 ;  /* 0x00000000442b72ca */ /* 0x000fe200000e0000 */
[----:B------:R-:W-:Y:S01]  /*37c0*/  UMOV UR12, UR17 ;  /* 0x00000011000c7c82 */ /* 0x000fe20008000000 */
[----:B------:R-:W-:Y:S01]  /*37d0*/  R2UR UR44, R67 ;  /* 0x00000000432c72ca */ /* 0x000fe200000e0000 */
[----:B------:R-:W-:Y:S01]  /*37e0*/  UMOV UR41, UR12 ;  /* 0x0000000c00297c82 */ /* 0x000fe20008000000 */
[----:B------:R-:W-:Y:S01]  /*37f0*/  R2UR UR45, R66 ;  /* 0x00000000422d72ca */ /* 0x000fe200000e0000 */
[----:B------:R-:W3:Y:S01]  /*3800*/  @P0 LDC R0, c[0x0][0x500] ;  /* 0x00014000ff000b82 */ /* 0x000ee20000000800 */
[----:B------:R-:W-:Y:S01]  /*3810*/  R2UR UR46, R69 ;  /* 0x00000000452e72ca */ /* 0x000fe200000e0000 */
[----:B------:R-:W-:Y:S01]  /*3820*/  UMOV UR33, UR12 ;  /* 0x0000000c00217c82 */ /* 0x000fe20008000000 */
[----:B------:R-:W-:Y:S01]  /*3830*/  MOV.SPILL R83, UR38 ;  /* 0x0000002600537c02 */ /* 0x000fe20009000f00 */
[----:B------:R-:W-:Y:S01]  /*3840*/  UMOV UR25, UR12 ;  /* 0x0000000c00197c82 */ /* 0x000fe20008000000 */
[----:B------:R-:W-:Y:S01]  /*3850*/  MOV.SPILL R82, UR37 ;  /* 0x0000002500527c02 */ /* 0x000fe20009000f00 */
[----:B------:R-:W-:Y:S01]  /*3860*/  UMOV UR65, UR12 ;  /* 0x0000000c00417c82 */ /* 0x000fe20008000000 */
[----:B------:R-:W-:Y:S01]  /*3870*/  MOV.SPILL R81, UR36 ;  /* 0x0000002400517c02 */ /* 0x000fe20009000f00 */
[----:B------:R-:W-:Y:S01]  /*3880*/  UMOV UR57, UR12 ;  /* 0x0000000c00397c82 */ /* 0x000fe20008000000 */
[----:B------:R-:W-:Y:S01]  /*3890*/  MOV.SPILL R80, UR35 ;  /* 0x0000002300507c02 */ /* 0x000fe20009000f00 */
[----:B------:R-:W-:Y:S01]  /*38a0*/  UMOV UR49, UR12 ;  /* 0x0000000c00317c82 */ /* 0x000fe20008000000 */
[----:B------:R-:W-:Y:S02]  /*38b0*/  R2UR UR35, R64 ;  /* 0x00000000402372ca */ /* 0x000fe400000e0000 */
[----:B------:R-:W-:Y:S02]  /*38c0*/  R2UR UR36, R63 ;  /* 0x000000003f2472ca */ /* 0x000fe400000e0000 */
[----:B------:R-:W-:Y:S02]  /*38d0*/  R2UR UR37, R62 ;  /* 0x000000003e2572ca */ /* 0x000fe400000e0000 */
[----:B------:R-:W-:Y:S02]  /*38e0*/  R2UR UR38, R65 ;  /* 0x00000000412672ca */ /* 0x000fe400000e0000 */
[----:B------:R-:W-:Y:S02]  /*38f0*/  MOV.SPILL R79, UR30 ;  /* 0x0000001e004f7c02 */ /* 0x000fe40009000f00 */
[----:B------:R-:W-:Y:S02]  /*3900*/  MOV.SPILL R78, UR29 ;  /* 0x0000001d004e7c02 */ /* 0x000fe40009000f00 */
[----:B------:R-:W-:Y:S01]  /*3910*/  MOV.SPILL R77, UR28 ;  /* 0x0000001c004d7c02 */ /* 0x000fe20009000f00 */
[----:B--2---:R-:W-:Y:S01]  /*3920*/  @P0 IMAD R2, R5, UR6, R2 ;  /* 0x0000000605020c24 */ /* 0x004fe2000f8e0202 */
[----:B------:R-:W-:Y:S01]  /*3930*/  @P0 R2UR UR6, R90 ;  /* 0x000000005a0602ca */ /* 0x000fe200000e0000 */
[----:B-1----:R-:W-:Y:S01]  /*3940*/  @P0 IMAD R3, R6, UR5, R3 ;  /* 0x0000000506030c24 */ /* 0x002fe2000f8e0203 */
[----:B------:R-:W-:Y:S01]  /*3950*/  @P0 R2UR UR5, R91 ;  /* 0x000000005b0502ca */ /* 0x000fe200000e0000 */
[----:B---3--:R-:W-:Y:S01]  /*3960*/  @P0 IMAD R0, R7, UR4, R0 ;  /* 0x0000000407000c24 */ /* 0x008fe2000f8e0200 */
[----:B------:R-:W-:Y:S01]  /*3970*/  SEL R90, RZ, 0x1, P4 ;  /* 0x00000001ff5a7807 */ /* 0x000fe20002000000 */
[----:B------:R-:W-:Y:S01]  /*3980*/  @P0 IMAD.U32 R93, R3, 0x20, R2 ;  /* 0x00000020035d0824 */ /* 0x000fe200078e0002 */
[----:B------:R-:W-:Y:S01]  /*3990*/  MOV.SPILL R76, UR27 ;  /* 0x0000001b004c7c02 */ /* 0x000fe20009000f00 */
[----:B------:R-:W-:Y:S01]  /*39a0*/  @P0 IMAD.SHL.U32 R91, R16, 0x40, RZ ;  /* 0x00000040105b0824 */ /* 0x000fe200078e00ff */
[----:B------:R-:W-:Y:S01]  /*39b0*/  LOP3.LUT R21, R21, R90, RZ, 0x3c, !PT ;  /* 0x0000005a15157212 */ /* 0x000fe200078e3cff */
[----:B------:R-:W-:Y:S01]  /*39c0*/  @P0 IMAD.U32 R93, R0, 0x400, R93 ;  /* 0x00000400005d0824 */ /* 0x000fe200078e005d */
[----:B------:R-:W-:Y:S02]  /*39d0*/  R2UR UR27, R60 ;  /* 0x000000003c1b72ca */ /* 0x000fe400000e0000 */
[----:B------:R-:W-:Y:S01]  /*39e0*/  @P0 R2UR UR18, R91 ;  /* 0x000000005b1202ca */ /* 0x000fe200000e0000 */
[----:B------:R-:W-:Y:S01]  /*39f0*/  IMAD.U32 R96, RZ, RZ, UR6 ;  /* 0x00000006ff607e24 */ /* 0x000fe2000f8e00ff */
[----:B------:R-:W-:Y:S01]  /*3a00*/  @P0 R2UR UR4, R93 ;  /* 0x000000005d0402ca */ /* 0x000fe200000e0000 */
[--C-:B------:R-:W-:Y:S01]  /*3a10*/  @P0 IMAD R93, R33, 0x8000, R10.reuse ;  /* 0x00008000215d0824 */ /* 0x100fe200078e020a */
[----:B------:R-:W-:Y:S01]  /*3a20*/  SHF.L.U32 R92, R21, 0x1f, RZ ;  /* 0x0000001f155c7819 */ /* 0x000fe200000006ff */
[----:B------:R-:W-:Y:S01]  /*3a30*/  IMAD.U32 R97, RZ, RZ, UR5 ;  /* 0x00000005ff617e24 */ /* 0x000fe2000f8e00ff */
[----:B------:R-:W-:Y:S01]  /*3a40*/  @P0 R2UR UR8, R96 ;  /* 0x00000000600802ca */ /* 0x000fe200000e0000 */
[----:B------:R-:W-:Y:S01]  /*3a50*/  @P0 VIADD R90, R93, 0x8400 ;  /* 0x000084005d5a0836 */ /* 0x000fe20000000000 */
[----:B------:R-:W-:Y:S01]  /*3a60*/  UMOV UR5, 0x10000000 ;  /* 0x1000000000057882 */ /* 0x000fe20000000000 */
[----:B------:R1:W2:Y:S01]  /*3a70*/  SYNCS.PHASECHK.TRANS64.TRYWAIT P4, [R95+URZ+0x20], R92 ;  /* 0x0000205c5f0075a7 */ /* 0x0002a200080811ff */
[----:B------:R-:W-:Y:S02]  /*3a80*/  @P0 R2UR UR9, R97 ;  /* 0x00000000610902ca */ /* 0x000fe400000e0000 */
[----:B------:R-:W-:Y:S01]  /*3a90*/  @P0 R2UR UR16, R90 ;  /* 0x000000005a1002ca */ /* 0x000fe200000e0000 */
[----:B------:R-:W-:Y:S01]  /*3aa0*/  @P0 VIADD R90, R93, 0x8800 ;  /* 0x000088005d5a0836 */ /* 0x000fe20000000000 */
[----:B------:R-:W-:Y:S01]  /*3ab0*/  UMOV UR11, UR18 ;  /* 0x00000012000b7c82 */ /* 0x000fe20008000000 */
[----:B------:R-:W-:Y:S01]  /*3ac0*/  IMAD.U32 R91, RZ, RZ, UR4 ;  /* 0x00000004ff5b7e24 */ /* 0x000fe2000f8e00ff */
[----:B------:R-:W-:Y:S01]  /*3ad0*/  UMOV UR4, 0x0 ;  /* 0x0000000000047882 */ /* 0x000fe20000000000 */
[----:B------:R-:W-:Y:S01]  /*3ae0*/  UMOV UR42, UR11 ;  /* 0x0000000b002a7c82 */ /* 0x000fe20008000000 */
[----:B------:R-:W-:Y:S01]  /*3af0*/  UMOV UR34, UR11 ;  /* 0x0000000b00227c82 */ /* 0x000fe20008000000 */
[----:B------:R-:W-:Y:S01]  /*3b00*/  R2UR UR28, R59 ;  /* 0x000000003b1c72ca */ /* 0x000fe200000e0000 */
[----:B------:R-:W-:Y:S01]  /*3b10*/  UMOV UR26, UR11 ;  /* 0x0000000b001a7c82 */ /* 0x000fe20008000000 */
[----:B------:R-:W-:Y:S01]  /*3b20*/  @P0 PRMT R91, R91, 0x5410, RZ ;  /* 0x000054105b5b0816 */ /* 0x000fe200000000ff */
[----:B------:R-:W-:Y:S01]  /*3b30*/  UMOV UR66, UR11 ;  /* 0x0000000b00427c82 */ /* 0x000fe20008000000 */
[----:B------:R-:W-:Y:S01]  /*3b40*/  R2UR UR29, R58 ;  /* 0x000000003a1d72ca */ /* 0x000fe200000e0000 */
[----:B------:R-:W-:Y:S01]  /*3b50*/  UMOV UR58, UR11 ;  /* 0x0000000b003a7c82 */ /* 0x000fe20008000000 */
[----:B------:R-:W-:Y:S01]  /*3b60*/  @P0 R2UR UR6, R91 ;  /* 0x000000005b0602ca */ /* 0x000fe200000e0000 */
[----:B------:R-:W-:Y:S01]  /*3b70*/  UMOV UR50, UR11 ;  /* 0x0000000b00327c82 */ /* 0x000fe20008000000 */
[----:B------:R-:W-:Y:S11]  /*3b80*/  R2UR UR30, R61 ;  /* 0x000000003d1e72ca */ /* 0x000ff600000e0000 */
[----:B------:R3:W-:Y:S02]  /*3b90*/  UTMALDG.5D.IM2COL.2CTA [UR16], [UR8], UR6, desc[UR4] ;  /* 0x00000410080073b4 */ /* 0x0007e40008261006 */
[----:B---3--:R-:W-:Y:S01]  /*3ba0*/  @P0 R2UR UR16, R90 ;  /* 0x000000005a1002ca */ /* 0x008fe200000e0000 */
[----:B------:R-:W-:Y:S01]  /*3bb0*/  UIADD3 UR18, UPT, UPT, UR11, 0x20, URZ ;  /* 0x000000200b127890 */ /* 0x000fe2000fffe0ff */
[C---:B------:R-:W-:Y:S01]  /*3bc0*/  @P0 VIADD R90, R93.reuse, 0x8c00 ;  /* 0x00008c005d5a0836 */ /* 0x040fe20000000000 */
[----:B------:R-:W-:Y:S01]  /*3bd0*/  UMOV UR19, UR15 ;  /* 0x0000000f00137c82 */ /* 0x000fe20008000000 */
[----:B------:R-:W-:Y:S01]  /*3be0*/  UMOV UR20, UR14 ;  /* 0x0000000e00147c82 */ /* 0x000fe20008000000 */
[----:B------:R-:W-:Y:S01]  /*3bf0*/  UMOV UR21, UR13 ;  /* 0x0000000d00157c82 */ /* 0x000fe20008000000 */
[----:B------:R-:W-:Y:S01]  /*3c00*/  UMOV UR22, UR7 ;  /* 0x0000000700167c82 */ /* 0x000fe20008000000 */
[----:B------:R-:W-:Y:S01]  /*3c10*/  UMOV UR17, UR12 ;  /* 0x0000000c00117c82 */ /* 0x000fe20008000000 */
[----:B------:R-:W-:Y:S01]  /*3c20*/  @P0 R2UR UR40, R90 ;  /* 0x000000005a2802ca */ /* 0x000fe200000e0000 */
[C---:B------:R-:W-:Y:S01]  /*3c30*/  @P0 VIADD R90, R93.reuse, 0x9000 ;  /* 0x000090005d5a0836 */ /* 0x040fe20000000000 */
[----:B------:R-:W-:Y:S01]  /*3c40*/  UMOV UR15, UR43 ;  /* 0x0000002b000f7c82 */ /* 0x000fe20008000000 */
[----:B------:R-:W-:Y:S01]  /*3c50*/  UMOV UR14, UR44 ;  /* 0x0000002c000e7c82 */ /* 0x000fe20008000000 */
[----:B------:R-:W-:Y:S01]  /*3c60*/  UMOV UR13, UR45 ;  /* 0x0000002d000d7c82 */ /* 0x000fe20008000000 */
[----:B------:R3:W-:Y:S01]  /*3c70*/  UTMALDG.5D.IM2COL.2CTA [UR16], [UR8], UR6, desc[UR4] ;  /* 0x00000410080073b4 */ /* 0x0007e20008261006 */
[----:B------:R-:W-:Y:S07]  /*3c80*/  UMOV UR7, UR46 ;  /* 0x0000002e00077c82 */ /* 0x000fee0008000000 */
[----:B------:R4:W-:Y:S01]  /*3c90*/  UTMALDG.5D.IM2COL.2CTA [UR40], [UR8], UR6, desc[UR4] ;  /* 0x00000428080073b4 */ /* 0x0009e20008261006 */
[----:B---3--:R-:W-:Y:S01]  /*3ca0*/  @P0 R2UR UR16, R90 ;  /* 0x000000005a1002ca */ /* 0x008fe200000e0000 */
[----:B------:R-:W-:Y:S01]  /*3cb0*/  UMOV UR19, UR15 ;  /* 0x0000000f00137c82 */ /* 0x000fe20008000000 */
[----:B------:R-:W-:Y:S01]  /*3cc0*/  UMOV UR20, UR14 ;  /* 0x0000000e00147c82 */ /* 0x000fe20008000000 */
[----:B------:R-:W-:Y:S01]  /*3cd0*/  UMOV UR21, UR13 ;  /* 0x0000000d00157c82 */ /* 0x000fe20008000000 */
[----:B------:R-:W-:Y:S01]  /*3ce0*/  UMOV UR22, UR7 ;  /* 0x0000000700167c82 */ /* 0x000fe20008000000 */
[C---:B------:R-:W-:Y:S01]  /*3cf0*/  @P0 VIADD R90, R93.reuse, 0x9400 ;  /* 0x000094005d5a0836 */ /* 0x040fe20000000000 */
[----:B------:R-:W-:Y:S01]  /*3d00*/  UMOV UR15, UR35 ;  /* 0x00000023000f7c82 */ /* 0x000fe20008000000 */
[----:B------:R-:W-:Y:S01]  /*3d10*/  UMOV UR14, UR36 ;  /* 0x00000024000e7c82 */ /* 0x000fe20008000000 */
[----:B----4-:R-:W-:Y:S01]  /*3d20*/  R2UR UR43, R56 ;  /* 0x00000000382b72ca */ /* 0x010fe200000e0000 */
[----:B------:R-:W-:Y:S01]  /*3d30*/  UMOV UR13, UR37 ;  /* 0x00000025000d7c82 */ /* 0x000fe20008000000 */
[----:B------:R-:W-:Y:S01]  /*3d40*/  @P0 R2UR UR32, R90 ;  /* 0x000000005a2002ca */ /* 0x000fe200000e0000 */
[----:B------:R-:W-:Y:S01]  /*3d50*/  @P0 VIADD R90, R93, 0x9800 ;  /* 0x000098005d5a0836 */ /* 0x000fe20000000000 */
[----:B------:R-:W-:Y:S01]  /*3d60*/  R2UR UR44, R55 ;  /* 0x00000000372c72ca */ /* 0x000fe200000e0000 */
[----:B------:R3:W-:Y:S01]  /*3d70*/  UTMALDG.5D.IM2COL.2CTA [UR16], [UR8], UR6, desc[UR4] ;  /* 0x00000410080073b4 */ /* 0x0007e20008261006 */
[----:B------:R-:W-:Y:S01]  /*3d80*/  R2UR UR45, R54 ;  /* 0x00000000362d72ca */ /* 0x000fe200000e0000 */
[----:B------:R-:W-:Y:S01]  /*3d90*/  UMOV UR7, UR38 ;  /* 0x0000002600077c82 */ /* 0x000fe20008000000 */
[----:B------:R-:W-:Y:S07]  /*3da0*/  R2UR UR46, R57 ;  /* 0x00000000392e72ca */ /* 0x000fee00000e0000 */
        /* <DEDUP_REMOVED lines=9> */
[----:B------:R-:W-:Y:S01]  /*3e40*/  UMOV UR13, UR29 ;  /* 0x0000001d000d7c82 */ /* 0x000fe20008000000 */
[----:B------:R-:W-:Y:S01]  /*3e50*/  UMOV UR7, UR30 ;  /* 0x0000001e00077c82 */ /* 0x000fe20008000000 */
[----:B------:R-:W-:Y:S01]  /*3e60*/  @P0 R2UR UR24, R90 ;  /* 0x000000005a1802ca */ /* 0x000fe200000e0000 */
[----:B------:R-:W-:Y:S01]  /*3e70*/  @P0 VIADD R90, R93, 0xa000 ;  /* 0x0000a0005d5a0836 */ /* 0x000fe20000000000 */
[----:B----4-:R-:W-:Y:S01]  /*3e80*/  R2UR UR35, R52 ;  /* 0x00000000342372ca */ /* 0x010fe200000e0000 */
[----:B------:R3:W-:Y:S01]  /*3e90*/  UTMALDG.5D.IM2COL.2CTA [UR16], [UR8], UR6, desc[UR4] ;  /* 0x00000410080073b4 */ /* 0x0007e20008261006 */
[----:B------:R-:W-:Y:S02]  /*3ea0*/  R2UR UR36, R51 ;  /* 0x00000000332472ca */ /* 0x000fe400000e0000 */
[----:B------:R-:W-:Y:S02]  /*3eb0*/  R2UR UR37, R50 ;  /* 0x00000000322572ca */ /* 0x000fe400000e0000 */
[----:B------:R-:W-:Y:S05]  /*3ec0*/  R2UR UR38, R53 ;  /* 0x00000000352672ca */ /* 0x000fea00000e0000 */
        /* <DEDUP_REMOVED lines=56> */
[----:B------:R-:W-:Y:S01]  /*4250*/  @P0 VIADD R90, R93, 0xbc00 ;  /* 0x0000bc005d5a0836 */ /* 0x000fe20000000000 */
[----:B------:R-:W-:Y:S01]  /*4260*/  UMOV UR19, UR15 ;  /* 0x0000000f00137c82 */ /* 0x000fe20008000000 */
[----:B------:R-:W-:Y:S01]  /*4270*/  UMOV UR20, UR14 ;  /* 0x0000000e00147c82 */ /* 0x000fe20008000000 */
[----:B------:R-:W-:Y:S01]  /*4280*/  UMOV UR21, UR13 ;  /* 0x0000000d00157c82 */ /* 0x000fe20008000000 */
[----:B------:R-:W-:Y:S01]  /*4290*/  UMOV UR22, UR7 ;  /* 0x0000000700167c82 */ /* 0x000fe20008000000 */
[----:B------:R-:W-:Y:S01]  /*42a0*/  @P0 R2UR UR40, R90 ;  /* 0x000000005a2802ca */ /* 0x000fe200000e0000 */
[----:B------:R-:W-:Y:S01]  /*42b0*/  UMOV UR15, UR43 ;  /* 0x0000002b000f7c82 */ /* 0x000fe20008000000 */
[----:B------:R-:W-:Y:S01]  /*42c0*/  UMOV UR14, UR44 ;  /* 0x0000002c000e7c82 */ /* 0x000fe20008000000 */
[----:B------:R-:W-:Y:S01]  /*42d0*/  UMOV UR13, UR45 ;  /* 0x0000002d000d7c82 */ /* 0x000fe20008000000 */
[----:B----4-:R-:W-:Y:S01]  /*42e0*/  R2UR UR27, R36 ;  /* 0x00000000241b72ca */ /* 0x010fe200000e0000 */
[----:B------:R-:W-:Y:S01]  /*42f0*/  UMOV UR7, UR46 ;  /* 0x0000002e00077c82 */ /* 0x000fe20008000000 */
[----:B------:R-:W-:Y:S01]  /*4300*/  R2UR UR28, R35 ;  /* 0x00000000231c72ca */ /* 0x000fe200000e0000 */
[----:B------:R3:W-:Y:S01]  /*4310*/  UTMALDG.5D.IM2COL.2CTA [UR16], [UR8], UR6, desc[UR4] ;  /* 0x00000410080073b4 */ /* 0x0007e20008261006 */
[----:B------:R-:W-:Y:S02]  /*4320*/  R2UR UR29, R34 ;  /* 0x00000000221d72ca */ /* 0x000fe400000e0000 */
[----:B------:R-:W-:Y:S03]  /*4330*/  R2UR UR30, R37 ;  /* 0x00000000251e72ca */ /* 0x000fe600000e0000 */
[----:B------:R4:W-:Y:S01]  /*4340*/  UTMALDG.5D.IM2COL.2CTA [UR40], [UR8], UR6, desc[UR4] ;  /* 0x00000428080073b4 */ /* 0x0009e20008261006 */
[----:B---3--:R-:W-:Y:S01]  /*4350*/  UMOV UR19, UR15 ;  /* 0x0000000f00137c82 */ /* 0x008fe20008000000 */
[----:B------:R-:W-:Y:S01]  /*4360*/  UMOV UR20, UR14 ;  /* 0x0000000e00147c82 */ /* 0x000fe20008000000 */
[----:B------:R-:W-:Y:S01]  /*4370*/  UMOV UR21, UR13 ;  /* 0x0000000d00157c82 */ /* 0x000fe20008000000 */
[----:B------:R-:W-:Y:S01]  /*4380*/  UMOV UR22, UR7 ;  /* 0x0000000700167c82 */ /* 0x000fe20008000000 */
[----:B------:R-:W-:Y:S01]  /*4390*/  UMOV UR15, UR35 ;  /* 0x00000023000f7c82 */ /* 0x000fe20008000000 */
[----:B------:R-:W-:Y:S01]  /*43a0*/  UMOV UR14, UR36 ;  /* 0x00000024000e7c82 */ /* 0x000fe20008000000 */
[----:B------:R-:W-:Y:S01]  /*43b0*/  UMOV UR13, UR37 ;  /* 0x00000025000d7c82 */ /* 0x000fe20008000000 */
[----:B------:R-:W-:Y:S01]  /*43c0*/  UMOV UR7, UR38 ;  /* 0x0000002600077c82 */ /* 0x000fe20008000000 */
[----:B----4-:R-:W-:Y:S01]  /*43d0*/  R2UR.FILL UR43, R85 ;  /* 0x00000000552b72ca */ /* 0x010fe200004e0000 */
[----:B------:R-:W-:Y:S01]  /*43e0*/  @P0 VIADD R85, R93, 0xc000 ;  /* 0x0000c0005d550836 */ /* 0x000fe20000000000 */
[----:B------:R-:W-:Y:S02]  /*43f0*/  R2UR.FILL UR46, R89 ;  /* 0x00000000592e72ca */ /* 0x000fe400004e0000 */
[----:B------:R-:W-:Y:S02]  /*4400*/  R2UR.FILL UR45, R88 ;  /* 0x00000000582d72ca */ /* 0x000fe400004e0000 */
[----:B------:R-:W-:Y:S01]  /*4410*/  @P0 R2UR UR16, R85 ;  /* 0x00000000551002ca */ /* 0x000fe200000e0000 */
[----:B------:R-:W-:Y:S01]  /*4420*/  @P0 VIADD R85, R93, 0xc400 ;  /* 0x0000c4005d550836 */ /* 0x000fe20000000000 */
[----:B------:R-:W-:Y:S04]  /*4430*/  R2UR.FILL UR44, R87 ;  /* 0x00000000572c72ca */ /* 0x000fe800004e0000 */
[----:B------:R-:W-:Y:S07]  /*4440*/  @P0 R2UR UR32, R85 ;  /* 0x00000000552002ca */ /* 0x000fee00000e0000 */
[----:B------:R3:W-:Y:S06]  /*4450*/  UTMALDG.5D.IM2COL.2CTA [UR16], [UR8], UR6, desc[UR4] ;  /* 0x00000410080073b4 */ /* 0x0007ec0008261006 */
        /* <DEDUP_REMOVED lines=23> */
[----:B----4-:R-:W-:Y:S01]  /*45d0*/  R2UR.FILL UR27, R76 ;  /* 0x000000004c1b72ca */ /* 0x010fe200004e0000 */
[----:B------:R-:W-:Y:S01]  /*45e0*/  @P0 VIADD R76, R93, 0xd000 ;  /* 0x0000d0005d4c0836 */ /* 0x000fe20000000000 */
[----:B------:R-:W-:Y:S02]  /*45f0*/  R2UR.FILL UR28, R77 ;  /* 0x000000004d1c72ca */ /* 0x000fe400004e0000 */
[----:B------:R-:W-:Y:S02]  /*4600*/  MOV.SPILL R77, UR68 ;  /* 0x00000044004d7c02 */ /* 0x000fe40009000f00 */
[----:B------:R-:W-:Y:S01]  /*4610*/  @P0 R2UR UR16, R76 ;  /* 0x000000004c1002ca */ /* 0x000fe200000e0000 */
[----:B------:R-:W-:Y:S01]  /*4620*/  @P0 VIADD R76, R93, 0xd400 ;  /* 0x0000d4005d4c0836 */ /* 0x000fe20000000000 */
[----:B------:R-:W-:Y:S02]  /*4630*/  R2UR.FILL UR30, R79 ;  /* 0x000000004f1e72ca */ /* 0x000fe400004e0000 */
[----:B------:R-:W-:Y:S02]  /*4640*/  R2UR.FILL UR29, R78 ;  /* 0x000000004e1d72ca */ /* 0x000fe400004e0000 */
[----:B------:R-:W-:Y:S01]  /*4650*/  @P0 R2UR UR64, R76 ;  /* 0x000000004c4002ca */ /* 0x000fe200000e0000 */
[----:B------:R-:W-:Y:S01]  /*4660*/  @P0 VIADD R76, R93, 0xd800 ;  /* 0x0000d8005d4c0836 */ /* 0x000fe20000000000 */
[----:B------:R-:W-:Y:S02]  /*4670*/  MOV.SPILL R79, UR70 ;  /* 0x00000046004f7c02 */ /* 0x000fe40009000f00 */
[----:B------:R-:W-:Y:S03]  /*4680*/  MOV.SPILL R78, UR69 ;  /* 0x00000045004e7c02 */ /* 0x000fe60009000f00 */
[----:B------:R3:W-:Y:S06]  /*4690*/  UTMALDG.5D.IM2COL.2CTA [UR16], [UR8], UR6, desc[UR4] ;  /* 0x00000410080073b4 */ /* 0x0007ec0008261006 */
[----:B------:R4:W-:Y:S01]  /*46a0*/  UTMALDG.5D.IM2COL.2CTA [UR64], [UR8], UR6, desc[UR4] ;  /* 0x00000440080073b4 */ /* 0x0009e20008261006 */
[----:B---3--:R-:W-:Y:S01]  /*46b0*/  @P0 R2UR UR16, R76 ;  /* 0x000000004c1002ca */ /* 0x008fe200000e0000 */
[----:B------:R-:W-:Y:S01]  /*46c0*/  UMOV UR19, UR67 ;  /* 0x0000004300137c82 */ /* 0x000fe20008000000 */
[----:B------:R-:W-:Y:S01]  /*46d0*/  UMOV UR20, UR68 ;  /* 0x0000004400147c82 */ /* 0x000fe20008000000 */
[----:B------:R-:W-:Y:S01]  /*46e0*/  UMOV UR21, UR69 ;  /* 0x0000004500157c82 */ /* 0x000fe20008000000 */
[----:B------:R-:W-:Y:S01]  /*46f0*/  UMOV UR22, UR70 ;  /* 0x0000004600167c82 */ /* 0x000fe20008000000 */
[----:B------:R-:W-:Y:S02]  /*4700*/  MOV.SPILL R76, UR67 ;  /* 0x00000043004c7c02 */ /* 0x000fe40009000f00 */
[----:B----4-:R-:W-:Y:S01]  /*4710*/  R2UR UR68, R74 ;  /* 0x000000004a4472ca */ /* 0x010fe200000e0000 */
[----:B------:R-:W-:Y:S01]  /*4720*/  UMOV UR67, UR11 ;  /* 0x0000000b00437c82 */ /* 0x000fe20008000000 */
[----:B------:R-:W-:Y:S01]  /*4730*/  R2UR UR66, R19 ;  /* 0x00000000134272ca */ /* 0x000fe200000e0000 */
[----:B------:R-:W-:Y:S01]  /*4740*/  @P0 VIADD R74, R93, 0xdc00 ;  /* 0x0000dc005d4a0836 */ /* 0x000fe20000000000 */
[----:B------:R-:W-:Y:S02]  /*4750*/  R2UR UR69, R4 ;  /* 0x00000000044572ca */ /* 0x000fe400000e0000 */
[----:B------:R3:W-:Y:S01]  /*4760*/  UTMALDG.5D.IM2COL.2CTA [UR16], [UR8], UR6, desc[UR4] ;  /* 0x00000410080073b4 */ /* 0x0007e20008261006 */
[----:B------:R-:W-:Y:S02]  /*4770*/  R2UR UR70, R75 ;  /* 0x000000004b4672ca */ /* 0x000fe400000e0000 */
[----:B------:R-:W-:Y:S01]  /*4780*/  @P0 R2UR UR56, R74 ;  /* 0x000000004a3802ca */ /* 0x000fe200000e0000 */
[C---:B------:R-:W-:Y:S10]  /*4790*/  @P0 VIADD R74, R93.reuse, 0xe000 ;  /* 0x0000e0005d4a0836 */ /* 0x040ff40000000000 */
[----:B------:R-:W-:Y:S02]  /*47a0*/  UMOV UR15, UR70 ;  /* 0x00000046000f7c82 */ /* 0x000fe40008000000 */
[----:B------:R-:W-:Y:S01]  /*47b0*/  UTMALDG.5D.IM2COL.2CTA [UR56], [UR8], UR6, desc[UR4] ;  /* 0x00000438080073b4 */ /* 0x000fe20008261006 */
[----:B------:R-:W-:Y:S01]  /*47c0*/  UMOV UR14, UR15 ;  /* 0x0000000f000e7c82 */ /* 0x000fe20008000000 */
[----:B---3--:R-:W-:Y:S01]  /*47d0*/  @P0 R2UR UR16, R74 ;  /* 0x000000004a1002ca */ /* 0x008fe200000e0000 */
[----:B------:R-:W-:Y:S01]  /*47e0*/  UMOV UR19, UR59 ;  /* 0x0000003b00137c82 */ /* 0x000fe20008000000 */
[----:B------:R-:W-:Y:S01]  /*47f0*/  UMOV UR20, UR60 ;  /* 0x0000003c00147c82 */ /* 0x000fe20008000000 */
[----:B------:R-:W-:Y:S01]  /*4800*/  UMOV UR21, UR61 ;  /* 0x0000003d00157c82 */ /* 0x000fe20008000000 */
[----:B------:R-:W-:Y:S01]  /*4810*/  UMOV UR22, UR62 ;  /* 0x0000003e00167c82 */ /* 0x000fe20008000000 */
[C---:B------:R-:W-:Y:S05]  /*4820*/  @P0 VIADD R74, R93.reuse, 0xe400 ;  /* 0x0000e4005d4a0836 */ /* 0x040fea0000000000 */
[----:B------:R-:W-:Y:S01]  /*4830*/  @P0 R2UR UR48, R74 ;  /* 0x000000004a3002ca */ /* 0x000fe200000e0000 */
[C---:B------:R-:W-:Y:S02]  /*4840*/  @P0 VIADD R74, R93.reuse, 0xe800 ;  /* 0x0000e8005d4a0836 */ /* 0x040fe40000000000 */
[----:B------:R3:W-:Y:S10]  /*4850*/  UTMALDG.5D.IM2COL.2CTA [UR16], [UR8], UR6, desc[UR4] ;  /* 0x00000410080073b4 */ /* 0x0007f40008261006 */
[----:B------:R-:W-:Y:S01]  /*4860*/  UTMALDG.5D.IM2COL.2CTA [UR48], [UR8], UR6, desc[UR4] ;  /* 0x00000430080073b4 */ /* 0x000fe20008261006 */
        /* <DEDUP_REMOVED lines=25> */
[C---:B------:R-:W-:Y:S02]  /*4a00*/  @P0 VIADD R74, R93.reuse, 0xfc00 ;  /* 0x0000fc005d4a0836 */ /* 0x040fe40000000000 */
[----:B------:R-:W-:Y:S03]  /*4a10*/  @P0 VIADD R93, R93, 0x10000 ;  /* 0x000100005d5d0836 */ /* 0x000fe60000000000 */
[----:B------:R-:W-:Y:S02]  /*4a20*/  @P0 R2UR UR24, R74 ;  /* 0x000000004a1802ca */ /* 0x000fe400000e0000 */
[----:B------:R-:W-:Y:S01]  /*4a30*/  @P0 IADD3 R74, P5, PT, R28, 0x200, RZ ;  /* 0x000002001c4a0810 */ /* 0x000fe20007fbe0ff */
[----:B------:R3:W-:Y:S10]  /*4a40*/  UTMALDG.5D.IM2COL.2CTA [UR16], [UR8], UR6, desc[UR4] ;  /* 0x00000410080073b4 */ /* 0x0007f40008261006 */
[----:B------:R-:W-:Y:S01]  /*4a50*/  UTMALDG.5D.IM2COL.2CTA [UR24], [UR8], UR6, desc[UR4] ;  /* 0x00000418080073b4 */ /* 0x000fe20008261006 */
[----:B---3--:R-:W-:Y:S01]  /*4a60*/  @P0 R2UR UR16, R93 ;  /* 0x000000005d1002ca */ /* 0x008fe200000e0000 */
[----:B------:R-:W-:Y:S01]  /*4a70*/  UMOV UR19, UR27 ;  /* 0x0000001b00137c82 */ /* 0x000fe20008000000 */
[----:B------:R-:W-:Y:S01]  /*4a80*/  UMOV UR20, UR28 ;  /* 0x0000001c00147c82 */ /* 0x000fe20008000000 */
[----:B------:R-:W-:Y:S01]  /*4a90*/  UMOV UR21, UR29 ;  /* 0x0000001d00157c82 */ /* 0x000fe20008000000 */
[----:B------:R-:W-:Y:S09]  /*4aa0*/  UMOV UR22, UR30 ;  /* 0x0000001e00167c82 */ /* 0x000ff20008000000 */
[----:B------:R3:W-:Y:S02]  /*4ab0*/  UTMALDG.5D.IM2COL.2CTA [UR16], [UR8], UR6, desc[UR4] ;  /* 0x00000410080073b4 */ /* 0x0007e40008261006 */
[----:B---3--:R-:W-:Y:S01]  /*4ac0*/  @P0 R2UR UR6, R74 ;  /* 0x000000004a0602ca */ /* 0x008fe200000e0000 */
[----:B------:R-:W-:Y:S01]  /*4ad0*/  @P0 IMAD.X R74, RZ, RZ, R29, P5 ;  /* 0x000000ffff4a0224 */ /* 0x000fe200028e061d */
[----:B------:R-:W-:Y:S01]  /*4ae0*/  UMOV UR9, UR12 ;  /* 0x0000000c00097c82 */ /* 0x000fe20008000000 */
[----:B------:R-:W-:Y:S01]  /*4af0*/  UMOV UR17, UR68 ;  /* 0x0000004400117c82 */ /* 0x000fe20008000000 */
[----:B------:R-:W-:Y:S01]  /*4b00*/  UMOV UR16, UR69 ;  /* 0x0000004500107c82 */ /* 0x000fe20008000000 */
[----:B------:R-:W-:Y:S01]  /*4b10*/  IMAD.U32 R75, RZ, RZ, UR17 ;  /* 0x00000011ff4b7e24 */ /* 0x000fe2000f8e00ff */
[----:B------:R-:W-:Y:S01]  /*4b20*/  UMOV UR12, UR17 ;  /* 0x00000011000c7c82 */ /* 0x000fe20008000000 */
[----:B------:R-:W-:Y:S02]  /*4b30*/  UMOV UR13, UR16 ;  /* 0x00000010000d7c82 */ /* 0x000fe40008000000 */
[----:B------:R-:W-:Y:S04]  /*4b40*/  VIADD R75, R75, 0x1 ;  /* 0x000000014b4b7836 */ /* 0x000fe80000000000 */
[----:B------:R-:W-:Y:S01]  /*4b50*/  IMAD.U32 R80, RZ, RZ, UR6 ;  /* 0x00000006ff507e24 */ /* 0x000fe2000f8e00ff */
[----:B------:R-:W-:Y:S01]  /*4b60*/  @P0 R2UR UR6, R74 ;  /* 0x000000004a0602ca */ /* 0x000fe200000e0000 */
[----:B------:R-:W-:Y:S01]  /*4b70*/  @P0 IMAD R74, R33, 0x4000, R10 ;  /* 0x00004000214a0824 */ /* 0x000fe200078e020a */
[C---:B------:R-:W-:Y:S03]  /*4b80*/  ISETP.NE.AND P6, PT, R75.reuse, R30, PT ;  /* 0x0000001e4b00720c */ /* 0x040fe60003fc5270 */
[C---:B------:R-:W-:Y:S01]  /*4b90*/  @P0 VIADD R33, R74.reuse, 0x28400 ;  /* 0x000284004a210836 */ /* 0x040fe20000000000 */
[----:B------:R-:W-:Y:S01]  /*4ba0*/  SEL R75, R75, RZ, P6 ;  /* 0x000000ff4b4b7207 */ /* 0x000fe20003000000 */
[----:B------:R-:W-:Y:S03]  /*4bb0*/  @P0 VIADD R74, R74, 0x2a400 ;  /* 0x0002a4004a4a0836 */ /* 0x000fe60000000000 */
[----:B------:R-:W-:Y:S01]  /*4bc0*/  @P0 R2UR UR64, R33 ;  /* 0x00000000214002ca */ /* 0x000fe200000e0000 */
[----:B------:R-:W-:Y:S01]  /*4bd0*/  IMAD.U32 R33, RZ, RZ, UR16 ;  /* 0x00000010ff217e24 */ /* 0x000fe2000f8e00ff */
[----:B------:R-:W-:Y:S01]  /*4be0*/  @P0 R2UR UR8, R74 ;  /* 0x000000004a0802ca */ /* 0x000fe200000e0000 */
[----:B------:R-:W-:Y:S01]  /*4bf0*/  IMAD.U32 R81, RZ, RZ, UR6 ;  /* 0x00000006ff517e24 */ /* 0x000fe2000f8e00ff */
[----:B------:R-:W-:Y:S01]  /*4c00*/  @P0 R2UR UR6, R80 ;  /* 0x00000000500602ca */ /* 0x000fe200000e0000 */
[----:B------:R-:W-:Y:S02]  /*4c10*/  VIADD R33, R33, 0x1 ;  /* 0x0000000121217836 */ /* 0x000fe40000000000 */
[----:B------:R-:W-:Y:S01]  /*4c20*/  @P6 IMAD R33, RZ, RZ, UR16 ;  /* 0x00000010ff216e24 */ /* 0x000fe2000f8e02ff */
[----:B------:R-:W-:Y:S04]  /*4c30*/  @P0 R2UR UR7, R81 ;  /* 0x00000000510702ca */ /* 0x000fe800000e0000 */
[C---:B------:R-:W-:Y:S04]  /*4c40*/  ISETP.NE.AND P5, PT, R33.reuse, R8, PT ;  /* 0x000000082100720c */ /* 0x040fe80003fa5270 */
[----:B------:R-:W-:Y:S05]  /*4c50*/  SEL R74, R33, RZ, P5 ;  /* 0x000000ff214a7207 */ /* 0x000fea0002800000 */
[----:B------:R3:W-:Y:S01]  /*4c60*/  UTMALDG.5D.2CTA [UR64], [UR6], desc[UR4] ;  /* 0x00000440060075b4 */ /* 0x0007e20008221000 */
[----:B------:R4:W-:Y:S01]  /*4c70*/  UTMALDG.5D.2CTA [UR8], [UR6], desc[UR4] ;  /* 0x00000408060075b4 */ /* 0x0009e20008221000 */
[----:B---3--:R-:W-:Y:S01]  /*4c80*/  R2UR.FILL UR67, R76 ;  /* 0x000000004c4372ca */ /* 0x008fe200004e0000 */
[----:B------:R-:W-:Y:S01]  /*4c90*/  IMAD.U32 R76, RZ, RZ, UR15 ;  /* 0x0000000fff4c7e24 */ /* 0x000fe2000f8e00ff */
[----:B------:R-:W-:Y:S02]  /*4ca0*/  R2UR.FILL UR70, R79 ;  /* 0x000000004f4672ca */ /* 0x000fe400004e0000 */
[----:B------:R-:W-:Y:S01]  /*4cb0*/  R2UR.FILL UR69, R78 ;  /* 0x000000004e4572ca */ /* 0x000fe200004e0000 */
[----:B------:R-:W-:Y:S01]  /*4cc0*/  VIADD R76, R76, 0x1 ;  /* 0x000000014c4c7836 */ /* 0x000fe20000000000 */
[----:B------:R-:W-:Y:S01]  /*4cd0*/  R2UR.FILL UR68, R77 ;  /* 0x000000004d4472ca */ /* 0x000fe200004e0000 */
[----:B------:R-:W-:Y:S01]  /*4ce0*/  @P5 IMAD R76, RZ, RZ, UR15 ;  /* 0x0000000fff4c5e24 */ /* 0x000fe2000f8e02ff */
[----:B----4-:R-:W-:Y:S02]  /*4cf0*/  R2UR UR4, R75 ;  /* 0x000000004b0472ca */ /* 0x010fe400000e0000 */
[----:B------:R-:W-:Y:S02]  /*4d00*/  R2UR UR5, R74 ;  /* 0x000000004a0572ca */ /* 0x000fe400000e0000 */
[C---:B------:R-:W-:Y:S02]  /*4d10*/  ISETP.NE.AND P0, PT, R76.reuse, R9, PT ;  /* 0x000000094c00720c */ /* 0x040fe40003f05270 */
[----:B------:R-:W-:Y:S02]  /*4d20*/  ISETP.NE.AND P5, PT, R27, R18, PT ;  /* 0x000000121b00720c */ /* 0x000fe40003fa5270 */
[----:B------:R-:W-:Y:S01]  /*4d30*/  SEL R33, R76, RZ, P0 ;  /* 0x000000ff4c217207 */ /* 0x000fe20000000000 */
[----:B------:R-:W-:Y:S04]  /*4d40*/  VIADD R76, R16, 0x1 ;  /* 0x00000001104c7836 */ /* 0x000fe80000000000 */
[----:B------:R-:W-:Y:S01]  /*4d50*/  IMAD.U32 R74, RZ, RZ, UR4 ;  /* 0x00000004ff4a7e24 */ /* 0x000fe2000f8e00ff */
[----:B------:R-:W-:Y:S01]  /*4d60*/  R2UR UR4, R33 ;  /* 0x00000000210472ca */ /* 0x000fe200000e0000 */
[----:B------:R-:W-:Y:S02]  /*4d70*/  IMAD.U32 R4, RZ, RZ, UR5 ;  /* 0x00000005ff047e24 */ /* 0x000fe4000f8e00ff */
[----:B------:R-:W-:Y:S02]  /*4d80*/  @P0 IMAD.MOV R76, RZ, RZ, R16 ;  /* 0x000000ffff4c0224 */ /* 0x000fe400078e0210 */
[----:B------:R-:W-:Y:S02]  /*4d90*/  IMAD.MOV.U32 R33, RZ, RZ, R31 ;  /* 0x000000ffff217224 */ /* 0x000fe400078e001f */
[----:B------:R-:W-:Y:S06]  /*4da0*/  IMAD.MOV.U32 R16, RZ, RZ, R76 ;  /* 0x000000ffff107224 */ /* 0x000fec00078e004c */
[----:B------:R-:W-:Y:S01]  /*4db0*/  IMAD.U32 R75, RZ, RZ, UR4 ;  /* 0x00000004ff4b7e24 */ /* 0x000fe2000f8e00ff */
[----:B-12---:R-:W-:Y:S06]  /*4dc0*/  @P5 BRA `(.L_x_28) ;  /* 0xffffffe400c85947 */ /* 0x006fec000383ffff */
.L_x_22:
[----:B------:R-:W-:Y:S01]  /*4dd0*/  ISETP.GE.AND P0, PT, R25, 0x1, PT ;  /* 0x000000011900780c */ /* 0x000fe20003f06270 */
[----:B---3--:R-:W-:Y:S01]  /*4de0*/  IMAD R3, R31, 0x8, R10 ;  /* 0x000000081f037824 */ /* 0x008fe200078e020a */
[----:B------:R-:W-:Y:S01]  /*4df0*/  SHF.L.U32 R0, R21, 0x1f, RZ ;  /* 0x0000001f15007819 */ /* 0x000fe200000006ff */
[----:B------:R3:W-:Y:S03]  /*4e00*/  @!P3 SYNCS.ARRIVE.TRANS64.A1T0 RZ, [R10+URZ+0x88], RZ ;  /* 0x000088ff0affb9a7 */ /* 0x0007e600081000ff */
[----:B------:R3:W1:Y:S07]  /*4e10*/  SYNCS.PHASECHK.TRANS64.TRYWAIT P3, [R3+URZ+0x20], R0 ;  /* 0x00002000030075a7 */ /* 0x00066e00080611ff */
[----:B------:R-:W-:Y:S05]  /*4e20*/  @!P0 BRA `(.L_x_29) ;  /* 0x0000003400348947 */ /* 0x000fea0003800000 */
[----:B------:R-:W2:Y:S01]  /*4e30*/  LDC.64 R6, c[0x0][0x480] ;  /* 0x00012000ff067b82 */ /* 0x000ea20000000a00 */
[C---:B------:R-:W-:Y:S01]  /*4e40*/  VIADD R60, R32.reuse, 0x8 ;  /* 0x00000008203c7836 */ /* 0x040fe20000000000 */
[C---:B------:R-:W-:Y:S01]  /*4e50*/  IADD3 R42, PT, PT, R32.reuse, 0x38, RZ ;  /* 0x00000038202a7810 */ /* 0x040fe20007ffe0ff */
[C---:B------:R-:W-:Y:S01]  /*4e60*/  VIADD R54, R32.reuse, 0x18 ;  /* 0x0000001820367836 */ /* 0x040fe20000000000 */
[C---:B------:R-:W-:Y:S01]  /*4e70*/  IADD3 R8, PT, PT, R32.reuse, 0x68, RZ ;  /* 0x0000006820087810 */ /* 0x040fe20007ffe0ff */
[C---:B------:R-:W-:Y:S01]  /*4e80*/  VIADD R9, R32.reuse, 0x60 ;  /* 0x0000006020097836 */ /* 0x040fe20000000000 */
[----:B------:R-:W-:Y:S01]  /*4e90*/  R2UR UR49, R19 ;  /* 0x00000000133172ca */ /* 0x000fe200000e0000 */
[C---:B------:R-:W-:Y:S01]  /*4ea0*/  VIADD R45, R32.reuse, 0x30 ;  /* 0x00000030202d7836 */ /* 0x040fe20000000000 */
[----:B-----5:R-:W4:Y:S01]  /*4eb0*/  LDC.64 R34, c[0x0][0x488] ;  /* 0x00012200ff227b82 */ /* 0x020f220000000a00 */
        /* <DEDUP_REMOVED lines=8> */
[----:B--2---:R-:W-:Y:S01]  /*4f40*/  ISETP.NE.AND P0, PT, R6, 0x1, PT ;  /* 0x000000010600780c */ /* 0x004fe20003f05270 */
[----:B------:R-:W-:-:S04]  /*4f50*/  IMAD.HI.U32 R59, R60, R7, RZ ;  /* 0x000000073c3b7227 */ /* 0x000fc800078e00ff */
[----:B------:R-:W-:Y:S01]  /*4f60*/  IMAD.HI.U32 R43, R54, R7, RZ ;  /* 0x00000007362b7227 */ /* 0x000fe200078e00ff */
[----:B----4-:R-:W-:-:S03]  /*4f70*/  SHF.R.U32.HI R59, RZ, R34, R59 ;  /* 0x00000022ff3b7219 */ /* 0x010fc6000001163b */
[----:B------:R-:W-:Y:S01]  /*4f80*/  IMAD.HI.U32 R49, R9, R7, RZ ;  /* 0x0000000709317227 */ /* 0x000fe200078e00ff */
[-C--:B------:R-:W-:Y:S02]  /*4f90*/  SHF.R.U32.HI R43, RZ, R34.reuse, R43 ;  /* 0x00000022ff2b7219 */ /* 0x080fe4000001162b */
[----:B------:R-:W-:Y:S01]  /*4fa0*/  SEL R59, R60, R59, !P0 ;  /* 0x0000003b3c3b7207 */ /* 0x000fe20004000000 */
[----:B------:R-:W-:Y:S01]  /*4fb0*/  IMAD.HI.U32 R65, R45, R7, RZ ;  /* 0x000000072d417227 */ /* 0x000fe200078e00ff */
[-C--:B------:R-:W-:Y:S02]  /*4fc0*/  SHF.R.U32.HI R30, RZ, R34.reuse, R49 ;  /* 0x00000022ff1e7219 */ /* 0x080fe40000011631 */
[----:B------:R-:W-:Y:S01]  /*4fd0*/  SEL R56, R54, R43, !P0 ;  /* 0x0000002b36387207 */ /* 0x000fe20004000000 */
[----:B------:R-:W-:Y:S01]  /*4fe0*/  IMAD.MOV R49, RZ, RZ, -R59 ;  /* 0x000000ffff317224 */ /* 0x000fe200078e0a3b */
[----:B------:R-:W-:Y:S01]  /*4ff0*/  SHF.R.U32.HI R52, RZ, R34, R65 ;  /* 0x00000022ff347219 */ /* 0x000fe20000011641 */
[----:B---3--:R-:W-:-:S02]  /*5000*/  VIADD R0, R32, 0x78 ;  /* 0x0000007820007836 */ /* 0x008fc40000000000 */
[----:B------:R-:W-:Y:S01]  /*5010*/  IMAD.HI.U32 R63, R39, R7, RZ ;  /* 0x00000007273f7227 */ /* 0x000fe200078e00ff */
[----:B------:R-:W-:-:S03]  /*5020*/  SEL R52, R45, R52, !P0 ;  /* 0x000000342d347207 */ /* 0x000fc60004000000 */
[----:B------:R-:W-:Y:S01]  /*5030*/  IMAD.HI.U32 R3, R2, R7, RZ ;  /* 0x0000000702037227 */ /* 0x000fe200078e00ff */
[----:B------:R-:W-:-:S03]  /*5040*/  SHF.R.U32.HI R44, RZ, R34, R63 ;  /* 0x00000022ff2c7219 */ /* 0x000fc6000001163f */
[----:B------:R-:W-:Y:S01]  /*5050*/  IMAD R60, R6, R49, R60 ;  /* 0x00000031063c7224 */ /* 0x000fe200078e023c */
[----:B------:R-:W-:Y:S01]  /*5060*/  SHF.R.U32.HI R3, RZ, R34, R3 ;  /* 0x00000022ff037219 */ /* 0x000fe20000011603 */
[----:B------:R-:W-:-:S03]  /*5070*/  IMAD.HI.U32 R69, R57, R7, RZ ;  /* 0x0000000739457227 */ /* 0x000fc600078e00ff */
[----:B------:R-:W-:Y:S01]  /*5080*/  R2UR UR41, R60 ;  /* 0x000000003c2972ca */ /* 0x000fe200000e0000 */
[----:B------:R-:W-:Y:S01]  /*5090*/  IMAD.HI.U32 R67, R51, R7, RZ ;  /* 0x0000000733437227 */ /* 0x000fe200078e00ff */
[----:B------:R-:W-:-:S03]  /*50a0*/  SHF.R.U32.HI R58, RZ, R34, R69 ;  /* 0x00000022ff3a7219 */ /* 0x000fc60000011645 */
[-C--:B------:R-:W-:Y:S01]  /*50b0*/  IMAD.HI.U32 R53, R48, R7.reuse, RZ ;  /* 0x0000000730357227 */ /* 0x080fe200078e00ff */
[----:B------:R-:W-:Y:S02]  /*50c0*/  SHF.R.U32.HI R46, RZ, R34, R67 ;  /* 0x00000022ff2e7219 */ /* 0x000fe40000011643 */
[----:B------:R-:W-:Y:S01]  /*50d0*/  SEL R58, R57, R58, !P0 ;  /* 0x0000003a393a7207 */ /* 0x000fe20004000000 */
[----:B------:R-:W-:Y:S01]  /*50e0*/  IMAD.HI.U32 R33, R42, R7, RZ ;  /* 0x000000072a217227 */ /* 0x000fe200078e00ff */
[----:B------:R-:W-:-:S03]  /*50f0*/  SHF.R.U32.HI R53, RZ, R34, R53 ;  /* 0x00000022ff357219 */ /* 0x000fc60000011635 */
[----:B------:R-:W-:Y:S01]  /*5100*/  IMAD.HI.U32 R47, R38, R7, RZ ;  /* 0x00000007262f7227 */ /* 0x000fe200078e00ff */
[-C--:B------:R-:W-:Y:S02]  /*5110*/  SHF.R.U32.HI R33, RZ, R34.reuse, R33 ;  /* 0x00000022ff217219 */ /* 0x080fe40000011621 */
        /* <DEDUP_REMOVED lines=9> */
[----:B------:R-:W-:-:S03]  /*51b0*/  SEL R41, R8, R41, !P0 ;  /* 0x0000002908297207 */ /* 0x000fc60004000000 */
[----:B------:R-:W-:Y:S01]  /*51c0*/  IMAD.HI.U32 R37, R0, R7, RZ ;  /* 0x0000000700257227 */ /* 0x000fe200078e00ff */
[-C--:B------:R-:W-:Y:S02]  /*51d0*/  SHF.R.U32.HI R7, RZ, R34.reuse, R61 ;  /* 0x00000022ff077219 */ /* 0x080fe4000001163d */
[-C--:B------:R-:W-:Y:S01]  /*51e0*/  SHF.R.U32.HI R40, RZ, R34.reuse, R55 ;  /* 0x00000022ff287219 */ /* 0x080fe20000011637 */
[----:B------:R-:W-:Y:S01]  /*51f0*/  IMAD.MOV R49, RZ, RZ, -R56 ;  /* 0x000000ffff317224 */ /* 0x000fe200078e0a38 */
[----:B------:R-:W-:Y:S01]  /*5200*/  SHF.R.U32.HI R37, RZ, R34, R37 ;  /* 0x00000022ff257219 */ /* 0x000fe20000011625 */
[----:B------:R-:W-:Y:S01]  /*5210*/  IMAD.MOV R34, RZ, RZ, -R52 ;  /* 0x000000ffff227224 */ /* 0x000fe200078e0a34 */
[----:B------:R-:W-:Y:S01]  /*5220*/  SEL R55, R51, R46, !P0 ;  /* 0x0000002e33377207 */ /* 0x000fe20004000000 */
[C---:B------:R-:W-:Y:S01]  /*5230*/  IMAD R54, R6.reuse, R49, R54 ;  /* 0x0000003106367224 */ /* 0x040fe200078e0236 */
[----:B------:R-:W-:Y:S01]  /*5240*/  SEL R49, R39, R44, !P0 ;  /* 0x0000002c27317207 */ /* 0x000fe20004000000 */
[----:B------:R-:W-:Y:S01]  /*5250*/  IMAD R45, R6, R34, R45 ;  /* 0x00000022062d7224 */ /* 0x000fe200078e022d */
[----:B------:R-:W-:Y:S01]  /*5260*/  SEL R44, R2, R3, !P0 ;  /* 0x00000003022c7207 */ /* 0x000fe20004000000 */
[----:B------:R-:W-:Y:S01]  /*5270*/  IMAD.MOV R50, RZ, RZ, -R58 ;  /* 0x000000ffff327224 */ /* 0x000fe200078e0a3a */
[----:B------:R-:W-:Y:S01]  /*5280*/  IADD3 R46, PT, PT, -R55, RZ, RZ ;  /* 0x000000ff372e7210 */ /* 0x000fe20007ffe1ff */
[----:B------:R-:W-:Y:S01]  /*5290*/  IMAD.MOV R34, RZ, RZ, -R49 ;  /* 0x000000ffff227224 */ /* 0x000fe200078e0a31 */
[----:B------:R-:W-:Y:S01]  /*52a0*/  SEL R40, R5, R40, !P0 ;  /* 0x0000002805287207 */ /* 0x000fe20004000000 */
[----:B------:R-:W-:Y:S01]  /*52b0*/  IMAD.MOV R3, RZ, RZ, -R44 ;  /* 0x000000ffff037224 */ /* 0x000fe200078e0a2c */
[----:B------:R-:W-:Y:S01]  /*52c0*/  SEL R62, R32, R7, !P0 ;  /* 0x00000007203e7207 */ /* 0x000fe20004000000 */
[----:B------:R-:W-:Y:S01]  /*52d0*/  IMAD R39, R6, R34, R39 ;  /* 0x0000002206277224 */ /* 0x000fe200078e0227 */
[----:B------:R-:W-:Y:S01]  /*52e0*/  SEL R37, R0, R37, !P0 ;  /* 0x0000002500257207 */ /* 0x000fe20004000000 */
[C---:B------:R-:W-:Y:S01]  /*52f0*/  IMAD R34, R6.reuse, R3, R2 ;  /* 0x0000000306227224 */ /* 0x040fe200078e0202 */
[----:B------:R-:W-:Y:S01]  /*5300*/  R2UR UR31, R45 ;  /* 0x000000002d1f72ca */ /* 0x000fe200000e0000 */
[----:B------:R-:W2:Y:S01]  /*5310*/  LDC.64 R2, c[0x0][0x490] ;  /* 0x00012400ff027b82 */ /* 0x000ea20000000a00 */
[----:B------:R-:W-:Y:S01]  /*5320*/  IMAD R57, R6, R50, R57 ;  /* 0x0000003206397224 */ /* 0x000fe200078e0239 */
[----:B------:R-:W-:Y:S01]  /*5330*/  SEL R50, R42, R33, !P0 ;  /* 0x000000212a327207 */ /* 0x000fe20004000000 */
[----:B------:R-:W-:Y:S01]  /*5340*/  IMAD.MOV R43, RZ, RZ, -R53 ;  /* 0x000000ffff2b7224 */ /* 0x000fe200078e0a35 */
[----:B------:R-:W-:Y:S01]  /*5350*/  IADD3 R7, PT, PT, -R37, RZ, RZ ;  /* 0x000000ff25077210 */ /* 0x000fe20007ffe1ff */
[----:B------:R-:W-:Y:S01]  /*5360*/  IMAD R51, R6, R46, R51 ;  /* 0x0000002e06337224 */ /* 0x000fe200078e0233 */
[----:B------:R-:W-:Y:S01]  /*5370*/  SEL R46, R36, R27, !P0 ;  /* 0x0000001b242e7207 */ /* 0x000fe20004000000 */
[----:B------:R-:W-:Y:S01]  /*5380*/  IMAD R48, R6, R43, R48 ;  /* 0x0000002b06307224 */ /* 0x000fe200078e0230 */
[----:B------:R-:W-:Y:S01]  /*5390*/  R2UR UR39, R54 ;  /* 0x00000000362772ca */ /* 0x000fe200000e0000 */
[----:B------:R-:W-:Y:S01]  /*53a0*/  IMAD.MOV R43, RZ, RZ, -R50 ;  /* 0x000000ffff2b7224 */ /* 0x000fe200078e0a32 */
[----:B------:R-:W-:Y:S01]  /*53b0*/  IADD3 R27, PT, PT, -R46, RZ, RZ ;  /* 0x000000ff2e1b7210 */ /* 0x000fe20007ffe1ff */
        /* <DEDUP_REMOVED lines=12> */
[----:B------:R-:W-:Y:S01]  /*5480*/  IMAD R33, R6, R33, R8 ;  /* 0x0000002106217224 */ /* 0x000fe200078e0208 */
[----:B------:R-:W-:Y:S01]  /*5490*/  R2UR UR40, R57 ;  /* 0x00000000392872ca */ /* 0x000fe200000e0000 */
[----:B--2---:R-:W-:Y:S01]  /*54a0*/  IMAD.HI.U32 R8, R59, R2, RZ ;  /* 0x000000023b087227 */ /* 0x004fe200078e00ff */
[----:B------:R-:W-:-:S02]  /*54b0*/  R2UR UR67, R36 ;  /* 0x00000000244372ca */ /* 0x000fc400000e0000 */
[----:B------:R-:W-:Y:S01]  /*54c0*/  R2UR UR43, R33 ;  /* 0x00000000212b72ca */ /* 0x000fe200000e0000 */
[----:B------:R-:W-:Y:S01]  /*54d0*/  IMAD R30, R6, R30, R9 ;  /* 0x0000001e061e7224 */ /* 0x000fe200078e0209 */
[-C--:B------:R-:W-:Y:S01]  /*54e0*/  SHF.R.U32.HI R8, RZ, R3.reuse, R8 ;  /* 0x00000003ff087219 */ /* 0x080fe20000011608 */
[----:B------:R-:W-:Y:S01]  /*54f0*/  IMAD.MOV R27, RZ, RZ, -R40 ;  /* 0x000000ffff1b7224 */ /* 0x000fe200078e0a28 */
[----:B------:R-:W-:Y:S01]  /*5500*/  R2UR UR26, R51 ;  /* 0x00000000331a72ca */ /* 0x000fe200000e0000 */
[----:B------:R-:W-:Y:S01]  /*5510*/  IMAD.HI.U32 R36, R55, R2, RZ ;  /* 0x0000000237247227 */ /* 0x000fe200078e00ff */
[----:B------:R-:W-:Y:S02]  /*5520*/  R2UR UR51, R30 ;  /* 0x000000001e3372ca */ /* 0x000fe400000e0000 */
[----:B------:R-:W-:Y:S01]  /*5530*/  SEL R45, R59, R8, !P0 ;  /* 0x000000083b2d7207 */ /* 0x000fe20004000000 */
[----:B------:R-:W-:Y:S01]  /*5540*/  IMAD.MOV R61, RZ, RZ, -R62 ;  /* 0x000000ffff3d7224 */ /* 0x000fe200078e0a3e */
[----:B------:R-:W-:Y:S01]  /*5550*/  SHF.R.U32.HI R36, RZ, R3, R36 ;  /* 0x00000003ff247219 */ /* 0x000fe20000011624 */
[----:B------:R-:W-:Y:S01]  /*5560*/  IMAD.HI.U32 R70, R62, R2, RZ ;  /* 0x000000023e467227 */ /* 0x000fe200078e00ff */
[----:B------:R-:W-:-:S02]  /*5570*/  R2UR UR24, R39 ;  /* 0x00000000271872ca */ /* 0x000fc400000e0000 */
[----:B------:R-:W-:Y:S01]  /*5580*/  SEL R36, R55, R36, !P0 ;  /* 0x0000002437247207 */ /* 0x000fe20004000000 */
[-C--:B------:R-:W-:Y:S01]  /*5590*/  IMAD.HI.U32 R30, R43, R2.reuse, RZ ;  /* 0x000000022b1e7227 */ /* 0x080fe200078e00ff */
[----:B------:R-:W-:Y:S02]  /*55a0*/  SHF.R.U32.HI R33, RZ, R3, R70 ;  /* 0x00000003ff217219 */ /* 0x000fe40000011646 */
[----:B------:R-:W-:Y:S01]  /*55b0*/  R2UR UR45, R45 ;  /* 0x000000002d2d72ca */ /* 0x000fe200000e0000 */
[----:B------:R-:W-:Y:S02]  /*55c0*/  IMAD R27, R6, R27, R5 ;  /* 0x0000001b061b7224 */ /* 0x000fe400078e0205 */
[----:B------:R-:W-:-:S03]  /*55d0*/  IMAD.HI.U32 R54, R50, R2, RZ ;  /* 0x0000000232367227 */ /* 0x000fc600078e00ff */
[----:B------:R-:W-:Y:S01]  /*55e0*/  R2UR UR35, R27 ;  /* 0x000000001b2372ca */ /* 0x000fe200000e0000 */
[C---:B------:R-:W-:Y:S01]  /*55f0*/  IMAD R61, R6.reuse, R61, R32 ;  /* 0x0000003d063d7224 */ /* 0x040fe200078e0220 */
[----:B------:R-:W-:Y:S01]  /*5600*/  SHF.R.U32.HI R27, RZ, R3, R54 ;  /* 0x00000003ff1b7219 */ /* 0x000fe20000011636 */
[----:B------:R-:W-:Y:S01]  /*5610*/  IMAD R7, R6, R7, R0 ;  /* 0x0000000706077224 */ /* 0x000fe200078e0200 */
[----:B------:R-:W-:Y:S01]  /*5620*/  SEL R54, R62, R33, !P0 ;  /* 0x000000213e367207 */ /* 0x000fe20004000000 */
[-C--:B------:R-:W-:Y:S01]  /*5630*/  IMAD.HI.U32 R68, R58, R2.reuse, RZ ;  /* 0x000000023a447227 */ /* 0x080fe200078e00ff */
[----:B------:R-:W-:Y:S02]  /*5640*/  SEL R27, R50, R27, !P0 ;  /* 0x0000001b321b7207 */ /* 0x000fe40004000000 */
[----:B------:R-:W-:Y:S01]  /*5650*/  R2UR UR27, R7 ;  /* 0x00000000071b72ca */ /* 0x000fe200000e0000 */
[----:B------:R-:W-:Y:S01]  /*5660*/  IMAD.HI.U32 R66, R56, R2, RZ ;  /* 0x0000000238427227 */ /* 0x000fe200078e00ff */
[----:B------:R-:W-:-:S02]  /*5670*/  SHF.R.U32.HI R7, RZ, R3, R68 ;  /* 0x00000003ff077219 */ /* 0x000fc40000011644 */
[----:B------:R-:W-:Y:S01]  /*5680*/  R2UR UR47, R54 ;  /* 0x00000000362f72ca */ /* 0x000fe200000e0000 */
[-C--:B------:R-:W-:Y:S01]  /*5690*/  IMAD.HI.U32 R6, R53, R2.reuse, RZ ;  /* 0x0000000235067227 */ /* 0x080fe200078e00ff */
[-C--:B------:R-:W-:Y:S02]  /*56a0*/  SHF.R.U32.HI R39, RZ, R3.reuse, R66 ;  /* 0x00000003ff277219 */ /* 0x080fe40000011642 */
[----:B------:R-:W-:Y:S01]  /*56b0*/  R2UR UR42, R61 ;  /* 0x000000003d2a72ca */ /* 0x000fe200000e0000 */
[-C--:B------:R-:W-:Y:S01]  /*56c0*/  IMAD.HI.U32 R64, R52, R2.reuse, RZ ;  /* 0x0000000234407227 */ /* 0x080fe200078e00ff */
[----:B------:R-:W-:Y:S01]  /*56d0*/  SHF.R.U32.HI R6, RZ, R3, R6 ;  /* 0x00000003ff067219 */ /* 0x000fe20000011606 */
[----:B------:R-:W2:Y:S01]  /*56e0*/  LDC R61, c[0x0][0x4ec] ;  /* 0x00013b00ff3d7b82 */ /* 0x000ea20000000800 */
[----:B------:R-:W-:Y:S01]  /*56f0*/  SEL R39, R56, R39, !P0 ;  /* 0x0000002738277207 */ /* 0x000fe20004000000 */
[----:B------:R-:W-:Y:S01]  /*5700*/  IMAD.HI.U32 R34, R49, R2, RZ ;  /* 0x0000000231227227 */ /* 0x000fe200078e00ff */
[----:B------:R-:W-:-:S02]  /*5710*/  SHF.R.U32.HI R9, RZ, R3, R64 ;  /* 0x00000003ff097219 */ /* 0x000fc40000011640 */
[----:B------:R-:W-:Y:S01]  /*5720*/  SEL R33, R53, R6, !P0 ;  /* 0x0000000635217207 */ /* 0x000fe20004000000 */
        /* <DEDUP_REMOVED lines=17> */
[-C--:B------:R-:W-:Y:S01]  /*5840*/  SHF.R.U32.HI R7, RZ, R3.reuse, R38 ;  /* 0x00000003ff077219 */ /* 0x080fe20000011626 */
[----:B------:R-:W-:Y:S01]  /*5850*/  IMAD.MOV R30, RZ, RZ, -R45 ;  /* 0x000000ffff1e7224 */ /* 0x000fe200078e0a2d */
[----:B------:R-:W-:Y:S01]  /*5860*/  SHF.R.U32.HI R48, RZ, R3, R48 ;  /* 0x00000003ff307219 */ /* 0x000fe20000011630 */
[----:B------:R-:W-:Y:S01]  /*5870*/  IMAD.MOV R32, RZ, RZ, -R54 ;  /* 0x000000ffff207224 */ /* 0x000fe200078e0a36 */
[----:B------:R-:W-:Y:S01]  /*5880*/  SEL R51, R41, R0, !P0 ;  /* 0x0000000029337207 */ /* 0x000fe20004000000 */
[----:B------:R-:W-:Y:S01]  /*5890*/  IMAD R59, R35, R30, R59 ;  /* 0x0000001e233b7224 */ /* 0x000fe200078e023b */
[----:B------:R-:W-:Y:S01]  /*58a0*/  SEL R0, R40, R7, !P0 ;  /* 0x0000000728007207 */ /* 0x000fe20004000000 */
[----:B------:R-:W-:Y:S01]  /*58b0*/  IMAD.MOV R30, RZ, RZ, -R36 ;  /* 0x000000ffff1e7224 */ /* 0x000fe200078e0a24 */
[----:B------:R-:W-:Y:S01]  /*58c0*/  SEL R48, R37, R48, !P0 ;  /* 0x0000003025307207 */ /* 0x000fe20004000000 */
[C---:B------:R-:W-:Y:S01]  /*58d0*/  IMAD R62, R35.reuse, R32, R62 ;  /* 0x00000020233e7224 */ /* 0x040fe200078e023e */
[----:B------:R-:W-:Y:S01]  /*58e0*/  SEL R32, R52, R9, !P0 ;  /* 0x0000000934207207 */ /* 0x000fe20004000000 */
[----:B------:R-:W-:Y:S01]  /*58f0*/  IMAD R55, R35, R30, R55 ;  /* 0x0000001e23377224 */ /* 0x000fe200078e0237 */
[----:B------:R-:W-:Y:S01]  /*5900*/  SEL R30, R44, R5, !P0 ;  /* 0x000000052c1e7207 */ /* 0x000fe20004000000 */
[----:B------:R-:W-:Y:S01]  /*5910*/  IMAD.MOV R8, RZ, RZ, -R42 ;  /* 0x000000ffff087224 */ /* 0x000fe200078e0a2a */
[----:B------:R-:W-:Y:S01]  /*5920*/  SEL R5, R43, R2, !P0 ;  /* 0x000000022b057207 */ /* 0x000fe20004000000 */
[----:B------:R-:W-:Y:S01]  /*5930*/  IMAD.MOV R3, RZ, RZ, -R27 ;  /* 0x000000ffff037224 */ /* 0x000fe200078e0a1b */
[----:B--2---:R-:W-:Y:S01]  /*5940*/  R2UR UR16, R61 ;  /* 0x000000003d1072ca */ /* 0x004fe200000e0000 */
[----:B------:R-:W-:Y:S01]  /*5950*/  IMAD.MOV R6, RZ, RZ, -R32 ;  /* 0x000000ffff067224 */ /* 0x000fe200078e0a20 */
[----:B------:R-:W-:Y:S01]  /*5960*/  R2UR UR30, R42 ;  /* 0x000000002a1e72ca */ /* 0x000fe200000e0000 */
[----:B------:R-:W-:Y:S01]  /*5970*/  IMAD.MOV R2, RZ, RZ, -R5 ;  /* 0x000000ffff027224 */ /* 0x000fe200078e0a05 */
[----:B------:R-:W-:Y:S01]  /*5980*/  R2UR UR15, R62 ;  /* 0x000000003e0f72ca */ /* 0x000fe200000e0000 */
[----:B------:R-:W-:Y:S01]  /*5990*/  IMAD R58, R35, R8, R58 ;  /* 0x00000008233a7224 */ /* 0x000fe200078e023a */
[----:B------:R-:W-:Y:S01]  /*59a0*/  IADD3 R8, PT, PT, -R33, RZ, RZ ;  /* 0x000000ff21087210 */ /* 0x000fe20007ffe1ff */
[C---:B------:R-:W-:Y:S01]  /*59b0*/  IMAD R50, R35.reuse, R3, R50 ;  /* 0x0000000323327224 */ /* 0x040fe200078e0232 */
[----:B------:R-:W-:Y:S01]  /*59c0*/  IADD3 R3, PT, PT, -R30, RZ, RZ ;  /* 0x000000ff1e037210 */ /* 0x000fe20007ffe1ff */
        /* <DEDUP_REMOVED lines=25> */
[----:B------:R-:W-:-:S02]  /*5b60*/  IMAD.MOV R38, RZ, RZ, -R48 ;  /* 0x000000ffff267224 */ /* 0x000fc400078e0a30 */
[C---:B------:R-:W-:Y:S02]  /*5b70*/  IMAD R56, R35.reuse, R9, R56 ;  /* 0x0000000923387224 */ /* 0x040fe400078e0238 */
[C---:B------:R-:W-:Y:S02]  /*5b80*/  IMAD R47, R35.reuse, R8, R47 ;  /* 0x00000008232f7224 */ /* 0x040fe400078e022f */
[C---:B------:R-:W-:Y:S01]  /*5b90*/  IMAD R41, R35.reuse, R6, R41 ;  /* 0x0000000623297224 */ /* 0x040fe200078e0229 */
[----:B------:R-:W3:Y:S01]  /*5ba0*/  LDC.64 R8, c[0x0][0x4c0] ;  /* 0x00013000ff087b82 */ /* 0x000ee20000000a00 */
[----:B------:R-:W-:Y:S01]  /*5bb0*/  IMAD R38, R35, R38, R37 ;  /* 0x0000002623267224 */ /* 0x000fe200078e0225 */
[----:B------:R-:W-:Y:S01]  /*5bc0*/  R2UR UR5, R47 ;  /* 0x000000002f0572ca */ /* 0x000fe200000e0000 */
[----:B------:R-:W-:Y:S01]  /*5bd0*/  IMAD.IADD R18, R25, 0x1, R18 ;  /* 0x0000000119127824 */ /* 0x000fe200078e0212 */
[----:B------:R-:W-:Y:S02]  /*5be0*/  R2UR UR44, R41 ;  /* 0x00000000292c72ca */ /* 0x000fe400000e0000 */
[----:B------:R-:W-:-:S02]  /*5bf0*/  R2UR UR28, R38 ;  /* 0x00000000261c72ca */ /* 0x000fc400000e0000 */
[----:B------:R-:W4:Y:S01]  /*5c00*/  LDC R35, c[0x0][0x4a0] ;  /* 0x00012800ff237b82 */ /* 0x000f220000000800 */
[----:B------:R-:W-:Y:S01]  /*5c10*/  R2UR UR12, R56 ;  /* 0x00000000380c72ca */ /* 0x000fe200000e0000 */
[----:B--2---:R-:W-:Y:S01]  /*5c20*/  IMAD.HI.U32 R50, R54, R3, RZ ;  /* 0x0000000336327227 */ /* 0x004fe200078e00ff */
[----:B------:R-:W-:-:S03]  /*5c30*/  ISETP.NE.AND P0, PT, R2, 0x1, PT ;  /* 0x000000010200780c */ /* 0x000fc60003f05270 */
[-C--:B------:R-:W-:Y:S02]  /*5c40*/  IMAD.HI.U32 R72, R45, R3.reuse, RZ ;  /* 0x000000032d487227 */ /* 0x080fe400078e00ff */
[----:B------:R-:W2:Y:S02]  /*5c50*/  LDC.64 R6, c[0x0][0x4f0] ;  /* 0x00013c00ff067b82 */ /* 0x000ea40000000a00 */
        /* <DEDUP_REMOVED lines=11> */
[----:B------:R-:W-:Y:S01]  /*5d10*/  SHF.R.U32.HI R44, RZ, R35, R44 ;  /* 0x00000023ff2c7219 */ /* 0x000fe2000001162c */
[----:B------:R-:W-:Y:S01]  /*5d20*/  UIMAD UR41, UR41, UR19, UR16 ;  /* 0x00000013292972a4 */ /* 0x000fe2000f8e0210 */
[----:B------:R-:W-:Y:S01]  /*5d30*/  R2UR UR38, R49 ;  /* 0x00000000312672ca */ /* 0x000fe200000e0000 */
[----:B------:R-:W-:Y:S01]  /*5d40*/  IMAD.HI.U32 R70, R42, R3, RZ ;  /* 0x000000032a467227 */ /* 0x000fe200078e00ff */
[----:B------:R-:W-:Y:S01]  /*5d50*/  R2UR UR34, R44 ;  /* 0x000000002c2272ca */ /* 0x000fe200000e0000 */
[----:B------:R-:W-:Y:S01]  /*5d60*/  UIMAD UR24, UR24, UR19, UR16 ;  /* 0x00000013181872a4 */ /* 0x000fe2000f8e0210 */
[----:B------:R-:W-:Y:S01]  /*5d70*/  SHF.R.U32.HI R46, RZ, R35, R46 ;  /* 0x00000023ff2e7219 */ /* 0x000fe2000001162e */
[----:B------:R-:W-:Y:S01]  /*5d80*/  IMAD.HI.U32 R38, R34, R3, RZ ;  /* 0x0000000322267227 */ /* 0x000fe200078e00ff */
[----:B------:R-:W-:Y:S01]  /*5d90*/  SHF.R.U32.HI R43, RZ, R35, R68 ;  /* 0x00000023ff2b7219 */ /* 0x000fe20000011644 */
[----:B------:R-:W-:Y:S01]  /*5da0*/  UIMAD UR42, UR42, UR19, UR16 ;  /* 0x000000132a2a72a4 */ /* 0x000fe2000f8e0210 */
[----:B------:R-:W-:Y:S01]  /*5db0*/  R2UR UR37, R46 ;  /* 0x000000002e2572ca */ /* 0x000fe200000e0000 */
[----:B------:R-:W-:Y:S01]  /*5dc0*/  USEL UR55, UR47, UR46, !UP0 ;  /* 0x0000002e2f377287 */ /* 0x000fe2000c000000 */
[----:B------:R-:W-:Y:S01]  /*5dd0*/  R2UR UR47, R36 ;  /* 0x00000000242f72ca */ /* 0x000fe200000e0000 */
[----:B------:R-:W-:Y:S01]  /*5de0*/  IMAD.HI.U32 R8, R30, R3, RZ ;  /* 0x000000031e087227 */ /* 0x000fe200078e00ff */
[----:B------:R-:W-:Y:S01]  /*5df0*/  SHF.R.U32.HI R40, RZ, R35, R40 ;  /* 0x00000023ff287219 */ /* 0x000fe20000011628 */
[----:B------:R-:W-:Y:S01]  /*5e00*/  USEL UR53, UR45, UR38, !UP0 ;  /* 0x000000262d357287 */ /* 0x000fe2000c000000 */
[----:B------:R-:W-:Y:S01]  /*5e10*/  R2UR UR33, R43 ;  /* 0x000000002b2172ca */ /* 0x000fe200000e0000 */
[-C--:B------:R-:W-:Y:S01]  /*5e20*/  IMAD.HI.U32 R62, R57, R3.reuse, RZ ;  /* 0x00000003393e7227 */ /* 0x080fe200078e00ff */
[----:B------:R-:W-:Y:S01]  /*5e30*/  R2UR UR20, R40 ;  /* 0x00000000281472ca */ /* 0x000fe200000e0000 */
[----:B------:R-:W-:Y:S01]  /*5e40*/  UIMAD UR32, UR32, UR19, UR16 ;  /* 0x00000013202072a4 */ /* 0x000fe2000f8e0210 */
[----:B------:R-:W-:Y:S01]  /*5e50*/  R2UR UR45, R33 ;  /* 0x00000000212d72ca */ /* 0x000fe200000e0000 */
[----:B------:R-:W-:Y:S01]  /*5e60*/  IMAD.HI.U32 R58, R5, R3, RZ ;  /* 0x00000003053a7227 */ /* 0x000fe200078e00ff */
[-C--:B------:R-:W-:Y:S01]  /*5e70*/  SHF.R.U32.HI R41, RZ, R35.reuse, R66 ;  /* 0x00000023ff297219 */ /* 0x080fe20000011642 */
[----:B------:R-:W-:Y:S01]  /*5e80*/  USEL UR48, UR48, UR37, !UP0 ;  /* 0x0000002530307287 */ /* 0x000fe2000c000000 */
        /* <DEDUP_REMOVED lines=8> */
[----:B------:R-:W-:Y:S01]  /*5f10*/  R2UR UR10, R47 ;  /* 0x000000002f0a72ca */ /* 0x000fe200000e0000 */
[----:B------:R-:W-:Y:S01]  /*5f20*/  USEL UR45, UR45, UR33, !UP0 ;  /* 0x000000212d2d7287 */ /* 0x000fe2000c000000 */
[----:B------:R-:W-:Y:S01]  /*5f30*/  SHF.R.U32.HI R38, RZ, R35, R38 ;  /* 0x00000023ff267219 */ /* 0x000fe20000011626 */
[----:B------:R-:W-:Y:S01]  /*5f40*/  IMAD.HI.U32 R52, R48, R3, RZ ;  /* 0x0000000330347227 */ /* 0x000fe200078e00ff */
[-C--:B------:R-:W-:Y:S01]  /*5f50*/  SHF.R.U32.HI R8, RZ, R35.reuse, R8 ;  /* 0x00000023ff087219 */ /* 0x080fe20000011608 */
[----:B------:R-:W-:Y:S01]  /*5f60*/  UIMAD UR29, UR29, UR19, UR16 ;  /* 0x000000131d1d72a4 */ /* 0x000fe2000f8e0210 */
[----:B------:R-:W-:Y:S01]  /*5f70*/  R2UR UR23, R38 ;  /* 0x00000000261772ca */ /* 0x000fe200000e0000 */
[----:B------:R-:W-:Y:S01]  /*5f80*/  USEL UR34, UR34, UR20, !UP0 ;  /* 0x0000001422227287 */ /* 0x000fe2000c000000 */
[----:B------:R-:W-:Y:S01]  /*5f90*/  R2UR UR62, R8 ;  /* 0x00000000083e72ca */ /* 0x000fe200000e0000 */
[----:B------:R-:W-:Y:S01]  /*5fa0*/  UIMAD UR67, UR67, UR19, UR16 ;  /* 0x00000013434372a4 */ /* 0x000fe2000f8e0210 */
[----:B------:R-:W-:Y:S01]  /*5fb0*/  R2UR UR33, R34 ;  /* 0x00000000222172ca */ /* 0x000fe200000e0000 */
[----:B------:R-:W-:Y:S01]  /*5fc0*/  USEL UR37, UR37, UR21, !UP0 ;  /* 0x0000001525257287 */ /* 0x000fe2000c000000 */
[----:B------:R-:W-:Y:S01]  /*5fd0*/  R2UR UR20, R30 ;  /* 0x000000001e1472ca */ /* 0x000fe200000e0000 */
[----:B------:R-:W-:Y:S01]  /*5fe0*/  USEL UR50, UR30, UR10, !UP0 ;  /* 0x0000000a1e327287 */ /* 0x000fe2000c000000 */
[----:B------:R-:W-:Y:S01]  /*5ff0*/  SHF.R.U32.HI R9, RZ, R35, R62 ;  /* 0x00000023ff097219 */ /* 0x000fe2000001163e */
[----:B------:R-:W-:Y:S01]  /*6000*/  UIMAD UR59, UR59, UR19, UR16 ;  /* 0x000000133b3b72a4 */ /* 0x000fe2000f8e0210 */
[----:B--2---:R-:W-:Y:S01]  /*6010*/  R2UR UR17, R6 ;  /* 0x00000000061172ca */ /* 0x004fe200000e0000 */
[----:B------:R-:W-:Y:S01]  /*6020*/  IMAD.HI.U32 R6, R51, R3, RZ ;  /* 0x0000000333067227 */ /* 0x000fe200078e00ff */
[----:B------:R-:W-:Y:S01]  /*6030*/  R2UR UR4, R7 ;  /* 0x00000000070472ca */ /* 0x000fe200000e0000 */
[----:B------:R-:W-:Y:S01]  /*6040*/  UIMAD UR51, UR51, UR19, UR16 ;  /* 0x00000013333372a4 */ /* 0x000fe2000f8e0210 */
[-C--:B------:R-:W-:Y:S01]  /*6050*/  SHF.R.U32.HI R7, RZ, R35.reuse, R58 ;  /* 0x00000023ff077219 */ /* 0x080fe2000001163a */
[----:B------:R-:W-:Y:S01]  /*6060*/  UIMAD UR43, UR43, UR19, UR16 ;  /* 0x000000132b2b72a4 */ /* 0x000fe2000f8e0210 */
[-C--:B------:R-:W-:Y:S01]  /*6070*/  SHF.R.U32.HI R37, RZ, R35.reuse, R64 ;  /* 0x00000023ff257219 */ /* 0x080fe20000011640 */
[----:B------:R-:W-:Y:S01]  /*6080*/  USEL UR33, UR33, UR23, !UP0 ;  /* 0x0000001721217287 */ /* 0x000fe2000c000000 */
[----:B------:R-:W-:Y:S01]  /*6090*/  R2UR UR70, R9 ;  /* 0x00000000094672ca */ /* 0x000fe200000e0000 */
[----:B------:R-:W-:Y:S01]  /*60a0*/  USEL UR62, UR20, UR62, !UP0 ;  /* 0x0000003e143e7287 */ /* 0x000fe2000c000000 */
[----:B------:R-:W-:Y:S01]  /*60b0*/  MOV R58, UR41 ;  /* 0x00000029003a7c02 */ /* 0x000fe20008000f00 */
[----:B------:R-:W-:Y:S01]  /*60c0*/  UIMAD UR41, UR40, UR19, UR16 ;  /* 0x00000013282972a4 */ /* 0x000fe2000f8e0210 */
[----:B------:R-:W-:Y:S01]  /*60d0*/  R2UR UR21, R57 ;  /* 0x00000000391572ca */ /* 0x000fe200000e0000 */
[----:B------:R-:W-:Y:S01]  /*60e0*/  UIMAD UR40, UR39, UR19, UR16 ;  /* 0x00000013272872a4 */ /* 0x000fe2000f8e0210 */
[-C--:B------:R-:W-:Y:S01]  /*60f0*/  SHF.R.U32.HI R3, RZ, R35.reuse, R56 ;  /* 0x00000023ff037219 */ /* 0x080fe20000011638 */
[----:B------:R-:W-:Y:S01]  /*6100*/  UIMAD UR39, UR26, UR19, UR16 ;  /* 0x000000131a2772a4 */ /* 0x000fe2000f8e0210 */
[----:B------:R-:W-:Y:S01]  /*6110*/  SHF.R.U32.HI R6, RZ, R35, R6 ;  /* 0x00000023ff067219 */ /* 0x000fe20000011606 */
[----:B------:R-:W-:Y:S01]  /*6120*/  UIMAD UR35, UR35, UR19, UR16 ;  /* 0x00000013232372a4 */ /* 0x000fe2000f8e0210 */
[----:B------:R-:W-:Y:S01]  /*6130*/  R2UR UR25, R37 ;  /* 0x00000000251972ca */ /* 0x000fe200000e0000 */
[----:B------:R-:W-:Y:S01]  /*6140*/  IMAD.U32 R37, RZ, RZ, UR24 ;  /* 0x00000018ff257e24 */ /* 0x000fe2000f8e00ff */
[----:B------:R-:W-:Y:S01]  /*6150*/  R2UR UR26, R60 ;  /* 0x000000003c1a72ca */ /* 0x000fe200000e0000 */
[----:B------:R-:W-:Y:S01]  /*6160*/  UIMAD UR24, UR22, UR19, UR16 ;  /* 0x00000013161872a4 */ /* 0x000fe2000f8e0210 */
[----:B------:R-:W-:Y:S01]  /*6170*/  R2UR UR38, R3 ;  /* 0x00000000032672ca */ /* 0x000fe200000e0000 */
[----:B------:R-:W-:Y:S01]  /*6180*/  IMAD R3, RZ, RZ, -UR50 ;  /* 0x80000032ff037e24 */ /* 0x000fe2000f8e02ff */
[----:B------:R-:W-:Y:S01]  /*6190*/  R2UR UR46, R6 ;  /* 0x00000000062e72ca */ /* 0x000fe200000e0000 */
[----:B------:R-:W-:Y:S01]  /*61a0*/  IMAD R6, RZ, RZ, -UR53 ;  /* 0x80000035ff067e24 */ /* 0x000fe2000f8e02ff */
[----:B------:R-:W-:Y:S01]  /*61b0*/  R2UR UR54, R7 ;  /* 0x00000000073672ca */ /* 0x000fe200000e0000 */
[C---:B------:R-:W-:Y:S01]  /*61c0*/  IMAD R42, R2.reuse, R3, R42 ;  /* 0x00000003022a7224 */ /* 0x040fe200078e022a */
[----:B------:R-:W-:Y:S01]  /*61d0*/  R2UR UR23, R5 ;  /* 0x00000000051772ca */ /* 0x000fe200000e0000 */
[----:B------:R-:W-:Y:S01]  /*61e0*/  IMAD R7, RZ, RZ, -UR55 ;  /* 0x80000037ff077e24 */ /* 0x000fe2000f8e02ff */
[----:B------:R-:W-:Y:S01]  /*61f0*/  SHF.R.U32.HI R35, RZ, R35, R52 ;  /* 0x00000023ff237219 */ /* 0x000fe20000011634 */
[----:B------:R-:W-:Y:S01]  /*6200*/  IMAD R45, R2, R6, R45 ;  /* 0x00000006022d7224 */ /* 0x000fe200078e022d */
[----:B------:R-:W-:Y:S01]  /*6210*/  USEL UR70, UR21, UR70, !UP0 ;  /* 0x0000004615467287 */ /* 0x000fe2000c000000 */
[----:B------:R-:W-:Y:S01]  /*6220*/  IMAD R3, RZ, RZ, -UR45 ;  /* 0x8000002dff037e24 */ /* 0x000fe2000f8e02ff */
[----:B------:R-:W-:Y:S01]  /*6230*/  R2UR UR22, R51 ;  /* 0x00000000331672ca */ /* 0x000fe200000e0000 */
[----:B------:R-:W-:Y:S01]  /*6240*/  IMAD R6, RZ, RZ, -UR48 ;  /* 0x80000030ff067e24 */ /* 0x000fe2000f8e02ff */
[----:B------:R-:W-:Y:S01]  /*6250*/  R2UR UR21, R0 ;  /* 0x00000000001572ca */ /* 0x000fe200000e0000 */
[C---:B------:R-:W-:Y:S01]  /*6260*/  IMAD R54, R2.reuse, R7, R54 ;  /* 0x0000000702367224 */ /* 0x040fe200078e0236 */
[----:B------:R-:W-:Y:S01]  /*6270*/  IADD3 R63, PT, PT, RZ, -UR62, RZ ;  /* 0x8000003eff3f7c10 */ /* 0x000fe2000fffe0ff */
[----:B------:R-:W-:Y:S01]  /*6280*/  IMAD R33, R2, R3, R33 ;  /* 0x0000000302217224 */ /* 0x000fe200078e0221 */
[----:B------:R-:W-:Y:S01]  /*6290*/  R2UR UR30, R35 ;  /* 0x00000000231e72ca */ /* 0x000fe200000e0000 */
[----:B------:R-:W-:Y:S01]  /*62a0*/  USEL UR25, UR26, UR25, !UP0 ;  /* 0x000000191a197287 */ /* 0x000fe2000c000000 */
[----:B------:R-:W-:Y:S01]  /*62b0*/  R2UR UR20, R48 ;  /* 0x00000000301472ca */ /* 0x000fe200000e0000 */
[----:B------:R-:W-:Y:S01]  /*62c0*/  IMAD R7, RZ, RZ, -UR47 ;  /* 0x8000002fff077e24 */ /* 0x000fe2000f8e02ff */
[----:B------:R-:W-:Y:S01]  /*62d0*/  USEL UR54, UR23, UR54, !UP0 ;  /* 0x0000003617367287 */ /* 0x000fe2000c000000 */
[C---:B------:R-:W-:Y:S01]  /*62e0*/  IMAD R39, R2.reuse, R6, R39 ;  /* 0x0000000602277224 */ /* 0x040fe200078e0227 */
[----:B------:R-:W-:Y:S01]  /*62f0*/  UIMAD UR27, UR27, UR19, UR16 ;  /* 0x000000131b1b72a4 */ /* 0x000fe2000f8e0210 */
[----:B------:R-:W-:Y:S01]  /*6300*/  IMAD R3, RZ, RZ, -UR34 ;  /* 0x80000022ff037e24 */ /* 0x000fe2000f8e02ff */
[----:B------:R-:W-:Y:S01]  /*6310*/  UIMAD UR16, UR15, UR18, UR17 ;  /* 0x000000120f1072a4 */ /* 0x000fe2000f8e0211 */
[C---:B------:R-:W-:Y:S01]  /*6320*/  IMAD R6, R2.reuse, R63, R30 ;  /* 0x0000003f02067224 */ /* 0x040fe200078e021e */
[----:B------:R-:W-:Y:S01]  /*6330*/  USEL UR46, UR22, UR46, !UP0 ;  /* 0x0000002e162e7287 */ /* 0x000fe2000c000000 */
[----:B------:R-:W2:Y:S01]  /*6340*/  LDC R30, c[0x0][0x4c8] ;  /* 0x00013200ff1e7b82 */ /* 0x000ea20000000800 */
[C---:B------:R-:W-:Y:S01]  /*6350*/  IMAD R36, R2.reuse, R7, R36 ;  /* 0x0000000702247224 */ /* 0x040fe200078e0224 */
[----:B------:R-:W-:Y:S01]  /*6360*/  IADD3 R7, PT, PT, RZ, -UR37, RZ ;  /* 0x80000025ff077c10 */ /* 0x000fe2000fffe0ff */
[C---:B------:R-:W-:Y:S01]  /*6370*/  IMAD R27, R2.reuse, R3, R27 ;  /* 0x00000003021b7224 */ /* 0x040fe200078e021b */
[----:B------:R-:W-:Y:S01]  /*6380*/  USEL UR38, UR21, UR38, !UP0 ;  /* 0x0000002615267287 */ /* 0x000fe2000c000000 */
[----:B------:R-:W-:Y:S01]  /*6390*/  IMAD R3, RZ, RZ, -UR25 ;  /* 0x80000019ff037e24 */ /* 0x000fe2000f8e02ff */
[----:B------:R-:W-:Y:S01]  /*63a0*/  UIMAD UR15, UR14, UR18, UR17 ;  /* 0x000000120e0f72a4 */ /* 0x000fe2000f8e0211 */
[C---:B------:R-:W-:Y:S01]  /*63b0*/  IMAD R32, R2.reuse, R7, R32 ;  /* 0x0000000702207224 */ /* 0x040fe200078e0220 */
[----:B------:R-:W-:Y:S01]  /*63c0*/  USEL UR30, UR20, UR30, !UP0 ;  /* 0x0000001e141e7287 */ /* 0x000fe2000c000000 */
        /* <DEDUP_REMOVED lines=10> */
[----:B------:R-:W-:Y:S01]  /*6470*/  IMAD R7, R2, R7, R57 ;  /* 0x0000000702077224 */ /* 0x000fe200078e0239 */
[----:B------:R-:W-:Y:S01]  /*6480*/  UIMAD UR8, UR7, UR18, UR17 ;  /* 0x00000012070872a4 */ /* 0x000fe2000f8e0211 */
[----:B------:R-:W-:Y:S01]  /*6490*/  IMAD R3, RZ, RZ, -UR46 ;  /* 0x8000002eff037e24 */ /* 0x000fe2000f8e02ff */
[----:B------:R-:W-:Y:S01]  /*64a0*/  UIMAD UR7, UR6, UR18, UR17 ;  /* 0x00000012060772a4 */ /* 0x000fe2000f8e0211 */
[----:B------:R-:W-:Y:S01]  /*64b0*/  IMAD R63, RZ, RZ, -UR38 ;  /* 0x80000026ff3f7e24 */ /* 0x000fe2000f8e02ff */
[----:B------:R-:W-:Y:S01]  /*64c0*/  UIMAD UR6, UR5, UR18, UR17 ;  /* 0x00000012050672a4 */ /* 0x000fe2000f8e0211 */
[----:B------:R-:W-:Y:S01]  /*64d0*/  IMAD R57, RZ, RZ, -UR30 ;  /* 0x8000001eff397e24 */ /* 0x000fe2000f8e02ff */
[----:B--2---:R-:W-:Y:S01]  /*64e0*/  R2UR UR5, R30 ;  /* 0x000000001e0572ca */ /* 0x004fe200000e0000 */
[----:B------:R-:W-:Y:S01]  /*64f0*/  IMAD.U32 R60, RZ, RZ, UR16 ;  /* 0x00000010ff3c7e24 */ /* 0x000fe2000f8e00ff */
[----:B------:R-:W-:Y:S01]  /*6500*/  R2UR UR16, R54 ;  /* 0x00000000361072ca */ /* 0x000fe200000e0000 */
[C---:B------:R-:W-:Y:S01]  /*6510*/  IMAD R9, R2.reuse, R9, R34 ;  /* 0x0000000902097224 */ /* 0x040fe200078e0222 */
[----:B------:R-:W-:Y:S01]  /*6520*/  MOV R59, UR53 ;  /* 0x00000035003b7c02 */ /* 0x000fe20008000f00 */
[C---:B------:R-:W-:Y:S01]  /*6530*/  IMAD R3, R2.reuse, R3, R51 ;  /* 0x0000000302037224 */ /* 0x040fe200078e0233 */
[----:B------:R-:W-:Y:S01]  /*6540*/  MOV R40, UR29 ;  /* 0x0000001d00287c02 */ /* 0x000fe20008000f00 */
[----:B------:R-:W-:Y:S01]  /*6550*/  IMAD R0, R2, R63, R0 ;  /* 0x0000003f02007224 */ /* 0x000fe200078e0200 */
[----:B------:R-:W-:Y:S01]  /*6560*/  R2UR UR69, R7 ;  /* 0x00000000074572ca */ /* 0x000fe200000e0000 */
[----:B------:R-:W-:Y:S01]  /*6570*/  IMAD.U32 R54, RZ, RZ, UR14 ;  /* 0x0000000eff367e24 */ /* 0x000fe2000f8e00ff */
[----:B------:R-:W-:Y:S01]  /*6580*/  R2UR UR14, R42 ;  /* 0x000000002a0e72ca */ /* 0x000fe200000e0000 */
[----:B------:R-:W-:Y:S01]  /*6590*/  IMAD R2, R2, R57, R48 ;  /* 0x0000003902027224 */ /* 0x000fe200078e0230 */
[----:B------:R-:W-:Y:S01]  /*65a0*/  MOV R57, UR15 ;  /* 0x0000000f00397c02 */ /* 0x000fe20008000f00 */
[----:B------:R-:W-:Y:S01]  /*65b0*/  IMAD.U32 R51, RZ, RZ, UR13 ;  /* 0x0000000dff337e24 */ /* 0x000fe2000f8e00ff */
[----:B------:R-:W-:Y:S01]  /*65c0*/  R2UR UR13, R39 ;  /* 0x00000000270d72ca */ /* 0x000fe200000e0000 */
[----:B------:R-:W-:Y:S01]  /*65d0*/  IMAD.U32 R48, RZ, RZ, UR12 ;  /* 0x0000000cff307e24 */ /* 0x000fe2000f8e00ff */
[----:B------:R-:W-:Y:S01]  /*65e0*/  R2UR UR12, R36 ;  /* 0x00000000240c72ca */ /* 0x000fe200000e0000 */
[----:B------:R-:W-:Y:S01]  /*65f0*/  IMAD.U32 R42, RZ, RZ, UR9 ;  /* 0x00000009ff2a7e24 */ /* 0x000fe2000f8e00ff */
[----:B------:R-:W-:Y:S01]  /*6600*/  R2UR UR9, R32 ;  /* 0x00000000200972ca */ /* 0x000fe200000e0000 */
[----:B------:R-:W-:Y:S01]  /*6610*/  IMAD.U32 R36, RZ, RZ, UR7 ;  /* 0x00000007ff247e24 */ /* 0x000fe2000f8e00ff */
[----:B------:R-:W-:Y:S01]  /*6620*/  MOV R39, UR8 ;  /* 0x0000000800277c02 */ /* 0x000fe20008000f00 */
[----:B------:R-:W-:Y:S01]  /*6630*/  IMAD.U32 R32, RZ, RZ, UR6 ;  /* 0x00000006ff207e24 */ /* 0x000fe2000f8e00ff */
[----:B------:R-:W-:Y:S01]  /*6640*/  R2UR UR15, R45 ;  /* 0x000000002d0f72ca */ /* 0x000fe200000e0000 */
[----:B------:R-:W-:Y:S01]  /*6650*/  IMAD.U32 R45, RZ, RZ, UR11 ;  /* 0x0000000bff2d7e24 */ /* 0x000fe2000f8e00ff */
[----:B------:R-:W-:Y:S01]  /*6660*/  R2UR UR8, R27 ;  /* 0x000000001b0872ca */ /* 0x000fe200000e0000 */
[----:B------:R-:W-:Y:S01]  /*6670*/  IMAD.U32 R47, RZ, RZ, UR45 ;  /* 0x0000002dff2f7e24 */ /* 0x000fe2000f8e00ff */
[----:B------:R-:W-:Y:S01]  /*6680*/  R2UR UR7, R9 ;  /* 0x00000000090772ca */ /* 0x000fe200000e0000 */
[----:B------:R-:W2:Y:S01]  /*6690*/  LDC R27, c[0x0][0x38c] ;  /* 0x0000e300ff1b7b82 */ /* 0x000ea20000000800 */
[----:B------:R-:W-:Y:S01]  /*66a0*/  R2UR UR6, R8 ;  /* 0x00000000080672ca */ /* 0x000fe200000e0000 */
[----:B------:R-:W-:Y:S01]  /*66b0*/  IMAD.U32 R44, RZ, RZ, UR37 ;  /* 0x00000025ff2c7e24 */ /* 0x000fe2000f8e00ff */
[----:B------:R-:W-:Y:S01]  /*66c0*/  R2UR UR11, R33 ;  /* 0x00000000210b72ca */ /* 0x000fe200000e0000 */
[----:B------:R-:W-:Y:S01]  /*66d0*/  UIMAD UR16, UR16, UR5, UR4 ;  /* 0x00000005101072a4 */ /* 0x000fe2000f8e0204 */
[----:B------:R-:W-:Y:S01]  /*66e0*/  R2UR UR61, R6 ;  /* 0x00000000063d72ca */ /* 0x000fe200000e0000 */
[----:B------:R-:W-:Y:S01]  /*66f0*/  UIMAD UR14, UR14, UR5, UR4 ;  /* 0x000000050e0e72a4 */ /* 0x000fe2000f8e0204 */
[----:B------:R-:W-:Y:S01]  /*6700*/  R2UR UR53, R5 ;  /* 0x00000000053572ca */ /* 0x000fe200000e0000 */
[----:B------:R-:W3:Y:S01]  /*6710*/  LDC.64 R8, c[0x0][0x390] ;  /* 0x0000e400ff087b82 */ /* 0x000ee20000000a00 */
        /* <DEDUP_REMOVED lines=8> */
[----:B------:R-:W-:Y:S01]  /*67a0*/  IMAD.U32 R56, RZ, RZ, UR50 ;  /* 0x00000032ff387e24 */ /* 0x000fe2000f8e00ff */
        /* <DEDUP_REMOVED lines=8> */
[----:B------:R-:W-:Y:S01]  /*6830*/  MOV R69, UR13 ;  /* 0x0000000d00457c02 */ /* 0x000fe20008000f00 */
[----:B------:R-:W-:Y:S01]  /*6840*/  IMAD.U32 R52, RZ, RZ, UR40 ;  /* 0x00000028ff347e24 */ /* 0x000fe2000f8e00ff */
[----:B------:R-:W-:Y:S01]  /*6850*/  UIADD3 UR10, UPT, UPT, UR49, 0x20, URZ ;  /* 0x00000020310a7890 */ /* 0x000fe2000fffe0ff */
        /* <DEDUP_REMOVED lines=27> */
[----:B------:R-:W-:Y:S02]  /*6a10*/  IMAD.U32 R64, RZ, RZ, UR7 ;  /* 0x00000007ff407e24 */ /* 0x000fe4000f8e00ff */
[----:B------:R-:W-:Y:S02]  /*6a20*/  IMAD.MOV.U32 R33, RZ, RZ, R31 ;  /* 0x000000ffff217224 */ /* 0x000fe400078e001f */
[----:B--23--:R-:W-:-:S07]  /*6a30*/  IMAD.MOV.U32 R30, RZ, RZ, R25 ;  /* 0x000000ffff1e7224 */ /* 0x00cfce00078e0019 */
.L_x_35:
[----:B------:R-:W-:Y:S02]  /*6a40*/  @!P1 MOV R0, 0x18000 ;  /* 0x0001800000009802 */ /* 0x000fe40000000f00 */
[----:B------:R-:W-:Y:S01]  /*6a50*/  LEA R31, R33, R10, 0x3 ;  /* 0x0000000a211f7211 */ /* 0x000fe200078e18ff */
[----:B-1----:R-:W-:Y:S06]  /*6a60*/  @P3 BRA `(.L_x_30) ;  /* 0x00000000000c3947 */ /* 0x002fec0003800000 */
[----:B------:R-:W-:Y:S04]  /*6a70*/  SHF.L.U32 R2, R21, 0x1f, RZ ;  /* 0x0000001f15027819 */ /* 0x000fe800000006ff */
[----:B------:R-:W1:Y:S02]  /*6a80*/  SYNCS.PHASECHK.TRANS64.TRYWAIT P0, [R31+URZ+0x20], R2 ;  /* 0x000020021f0075a7 */ /* 0x000e6400080011ff */
[----:B-1----:R-:W-:Y:S05]  /*6a90*/  @!P0 BRA `(.L_x_31) ;  /* 0x000000b400348947 */ /* 0x002fea0003800000 */
.L_x_30:
[----:B------:R2:W-:Y:S02]  /*6aa0*/  @!P1 SYNCS.ARRIVE.TRANS64 RZ, [R31+URZ], R0 ;  /* 0x000000001fff99a7 */ /* 0x0005e400080000ff */
[----:B--2---:R-:W-:Y:S04]  /*6ab0*/  LOP3.LUT R0, R12, 0x2, RZ, 0xfc, !PT ;  /* 0x000000020c007812 */ /* 0x004fe800078efcff */
[----:B------:R-:W-:Y:S11]  /*6ac0*/  ISETP.NE.AND P0, PT, R0, 0x2, PT ;  /* 0x000000020000780c */ /* 0x000ff60003f05270 */
[----:B------:R-:W-:Y:S02]  /*6ad0*/  @!UPT UIADD3 URZ, UPT, UPT, URZ, URZ, URZ ;  /* 0x000000fffffff290 */ /* 0x000fe4000fffe0ff */
[----:B------:R-:W-:Y:S05]  /*6ae0*/  @P0 BRA `(.L_x_32) ;  /* 0x0000000000040947 */ /* 0x000fea0003800000 */
[----:B------:R-:W-:Y:S05]  /*6af0*/  BPT.TRAP 0x1 ;  /* 0x000000040000795c */ /* 0x000fea0000300000 */
.L_x_32:
[----:B------:R-:W-:Y:S04]  /*6b00*/  BSSY.RECONVERGENT B0, `(.L_x_33) ;  /* 0x0000003000007945 */ /* 0x000fe80003800200 */
[----:B------:R-:W-:Y:S05]  /*6b10*/  @P2 BRA `(.L_x_34) ;  /* 0x0000000000042947 */ /* 0x000fea0003800000 */
[----:B------:R-:W-:Y:S05]  /*6b20*/  BPT.TRAP 0x1 ;  /* 0x000000040000795c */ /* 0x000fea0000300000 */
.L_x_34:
[----:B------:R-:W-:Y:S05]  /*6b30*/  BSYNC.RECONVERGENT B0 ;  /* 0x0000000000007941 */ /* 0x000fea0003800200 */
.L_x_33:
[----:B------:R-:W-:Y:S02]  /*6b40*/  ELECT P0, URZ, PT ;  /* 0x0000000000ff782f */ /* 0x000fe40003800000 */
[----:B------:R-:W-:Y:S01]  /*6b50*/  R2UR UR31, R74 ;  /* 0x000000004a1f72ca */ /* 0x000fe200000e0000 */
[----:B------:R-:W-:Y:S01]  /*6b60*/  VIADD R91, R33, 0x1 ;  /* 0x00000001215b7836 */ /* 0x000fe20000000000 */
[----:B------:R-:W-:Y:S02]  /*6b70*/  R2UR UR23, R4 ;  /* 0x00000000041772ca */ /* 0x000fe400000e0000 */
[----:B------:R-:W-:Y:S02]  /*6b80*/  R2UR UR15, R75 ;  /* 0x000000004b0f72ca */ /* 0x000fe400000e0000 */
[----:B------:R-:W-:Y:S02]  /*6b90*/  MOV.SPILL R78, UR38 ;  /* 0x00000026004e7c02 */ /* 0x000fe40009000f00 */
[----:B------:R-:W-:Y:S02]  /*6ba0*/  MOV.SPILL R77, UR37 ;  /* 0x00000025004d7c02 */ /* 0x000fe40009000f00 */
[----:B------:R-:W-:Y:S01]  /*6bb0*/  MOV.SPILL R76, UR36 ;  /* 0x00000024004c7c02 */ /* 0x000fe20009000f00 */
[----:B------:R-:W2:Y:S01]  /*6bc0*/  @P0 LDC R5, c[0x0][0x4cc] ;  /* 0x00013300ff050b82 */ /* 0x000ea20000000800 */
[----:B------:R-:W-:Y:S01]  /*6bd0*/  @P0 IADD3 R74, P3, PT, R28, 0x80, RZ ;  /* 0x000000801c4a0810 */ /* 0x000fe20007f7e0ff */
[--C-:B------:R-:W-:Y:S01]  /*6be0*/  @P0 IMAD R90, R33, 0x8000, R10.reuse ;  /* 0x00008000215a0824 */ /* 0x100fe200078e020a */
[----:B-1----:R-:W-:Y:S02]  /*6bf0*/  @P0 LOP3.LUT R31, R31, 0xfefffff8, RZ, 0xc0, !PT ;  /* 0xfefffff81f1f0812 */ /* 0x002fe400078ec0ff */
[----:B------:R-:W-:Y:S01]  /*6c00*/  @P0 R2UR UR6, R74 ;  /* 0x000000004a0602ca */ /* 0x000fe200000e0000 */
[----:B------:R-:W-:Y:S01]  /*6c10*/  @P0 IMAD.X R75, RZ, RZ, R29, P3 ;  /* 0x000000ffff4b0224 */ /* 0x000fe200018e061d */
[----:B------:R-:W-:Y:S01]  /*6c20*/  ISETP.NE.AND P3, PT, R91, 0x4, PT ;  /* 0x000000045b00780c */ /* 0x000fe20003f65270 */
[----:B------:R-:W2:Y:S01]  /*6c30*/  @P0 LDC.64 R2, c[0x0][0x4f8] ;  /* 0x00013e00ff020b82 */ /* 0x000ea20000000a00 */
[----:B------:R-:W-:Y:S02]  /*6c40*/  MOV.SPILL R73, UR35 ;  /* 0x0000002300497c02 */ /* 0x000fe40009000f00 */
[----:B------:R-:W-:Y:S01]  /*6c50*/  @P0 R2UR UR5, R75 ;  /* 0x000000004b0502ca */ /* 0x000fe200000e0000 */
[----:B------:R-:W-:Y:S01]  /*6c60*/  @P0 IMAD.SHL.U32 R75, R16, 0x40, RZ ;  /* 0x00000040104b0824 */ /* 0x000fe200078e00ff */
[----:B------:R-:W-:Y:S02]  /*6c70*/  SEL R74, RZ, 0x1, P3 ;  /* 0x00000001ff4a7807 */ /* 0x000fe40001800000 */
[----:B------:R-:W-:Y:S01]  /*6c80*/  R2UR UR35, R61 ;  /* 0x000000003d2372ca */ /* 0x000fe200000e0000 */
[----:B------:R-:W1:Y:S01]  /*6c90*/  @P0 LDC.64 R6, c[0x0][0x4d0] ;  /* 0x00013400ff060b82 */ /* 0x000e620000000a00 */
[----:B------:R-:W-:Y:S01]  /*6ca0*/  @P0 R2UR UR34, R75 ;  /* 0x000000004b2202ca */ /* 0x000fe200000e0000 */
[----:B------:R-:W-:Y:S01]  /*6cb0*/  IMAD.U32 R94, RZ, RZ, UR6 ;  /* 0x00000006ff5e7e24 */ /* 0x000fe2000f8e00ff */
[----:B------:R-:W-:Y:S01]  /*6cc0*/  LOP3.LUT R21, R21, R74, RZ, 0x3c, !PT ;  /* 0x0000004a15157212 */ /* 0x000fe200078e3cff */
[----:B------:R-:W-:Y:S01]  /*6cd0*/  @P0 VIADD R74, R90, 0x8400 ;  /* 0x000084005a4a0836 */ /* 0x000fe20000000000 */
[----:B------:R-:W-:Y:S02]  /*6ce0*/  R2UR UR36, R60 ;  /* 0x000000003c2472ca */ /* 0x000fe400000e0000 */
[----:B------:R-:W-:Y:S01]  /*6cf0*/  R2UR UR37, R72 ;  /* 0x00000000482572ca */ /* 0x000fe200000e0000 */
[----:B------:R-:W3:Y:S01]  /*6d00*/  @P0 LDC R0, c[0x0][0x500] ;  /* 0x00014000ff000b82 */ /* 0x000ee20000000800 */
[----:B------:R-:W-:Y:S01]  /*6d10*/  IMAD.U32 R95, RZ, RZ, UR5 ;  /* 0x00000005ff5f7e24 */ /* 0x000fe2000f8e00ff */
[----:B------:R-:W-:Y:S01]  /*6d20*/  R2UR UR38, R62 ;  /* 0x000000003e2672ca */ /* 0x000fe200000e0000 */
[----:B------:R-:W-:Y:S01]  /*6d30*/  UMOV UR5, 0x10000000 ;  /* 0x1000000000057882 */ /* 0x000fe20000000000 */
[----:B------:R-:W-:Y:S01]  /*6d40*/  @P0 R2UR UR33, R31 ;  /* 0x000000001f2102ca */ /* 0x000fe200000e0000 */
[----:B------:R-:W-:Y:S01]  /*6d50*/  UMOV UR17, UR35 ;  /* 0x0000002300117c82 */ /* 0x000fe20008000000 */
[----:B------:R-:W-:Y:S01]  /*6d60*/  @P0 R2UR UR32, R74 ;  /* 0x000000004a2002ca */ /* 0x000fe200000e0000 */
[----:B------:R-:W-:Y:S01]  /*6d70*/  @P0 VIADD R74, R90, 0x8800 ;  /* 0x000088005a4a0836 */ /* 0x000fe20000000000 */
[----:B------:R-:W-:Y:S01]  /*6d80*/  @P0 R2UR UR8, R94 ;  /* 0x000000005e0802ca */ /* 0x000fe200000e0000 */
[----:B------:R-:W-:Y:S01]  /*6d90*/  UMOV UR11, UR34 ;  /* 0x00000022000b7c82 */ /* 0x000fe20008000000 */
[----:B------:R-:W-:Y:S01]  /*6da0*/  @P0 R2UR UR9, R95 ;  /* 0x000000005f0902ca */ /* 0x000fe200000e0000 */
[----:B------:R-:W-:Y:S01]  /*6db0*/  UIADD3 UR18, UPT, UPT, UR11, 0x20, URZ ;  /* 0x000000200b127890 */ /* 0x000fe2000fffe0ff */
[----:B------:R-:W-:Y:S01]  /*6dc0*/  SEL R31, R91, RZ, P3 ;  /* 0x000000ff5b1f7207 */ /* 0x000fe20001800000 */
[----:B------:R-:W-:Y:S01]  /*6dd0*/  UMOV UR14, UR36 ;  /* 0x00000024000e7c82 */ /* 0x000fe20008000000 */
[----:B------:R-:W-:Y:S01]  /*6de0*/  @P0 R2UR UR16, R74 ;  /* 0x000000004a1002ca */ /* 0x000fe200000e0000 */
[----:B------:R-:W-:Y:S01]  /*6df0*/  UMOV UR13, UR37 ;  /* 0x00000025000d7c82 */ /* 0x000fe20008000000 */
[----:B------:R-:W-:Y:S01]  /*6e00*/  SHF.L.U32 R89, R21, 0x1f, RZ ;  /* 0x0000001f15597819 */ /* 0x000fe200000006ff */
[----:B------:R-:W-:Y:S01]  /*6e10*/  IMAD R92, R31, 0x8, R10 ;  /* 0x000000081f5c7824 */ /* 0x000fe200078e020a */
[----:B------:R-:W-:Y:S01]  /*6e20*/  UMOV UR7, UR38 ;  /* 0x0000002600077c82 */ /* 0x000fe20008000000 */
[----:B------:R-:W-:Y:S01]  /*6e30*/  UMOV UR12, UR33 ;  /* 0x00000021000c7c82 */ /* 0x000fe20008000000 */
[----:B------:R-:W-:Y:S01]  /*6e40*/  UMOV UR19, UR17 ;  /* 0x0000001100137c82 */ /* 0x000fe20008000000 */
[----:B------:R4:W4:Y:S01]  /*6e50*/  SYNCS.PHASECHK.TRANS64.TRYWAIT P3, [R92+URZ+0x20], R89 ;  /* 0x000020595c0075a7 */ /* 0x00092200080611ff */
[----:B------:R-:W-:Y:S01]  /*6e60*/  UMOV UR20, UR14 ;  /* 0x0000000e00147c82 */ /* 0x000fe20008000000 */
[----:B------:R-:W-:Y:S01]  /*6e70*/  UMOV UR21, UR13 ;  /* 0x0000000d00157c82 */ /* 0x000fe20008000000 */
[----:B--2---:R-:W-:Y:S01]  /*6e80*/  @P0 IMAD R2, R5, UR31, R2 ;  /* 0x0000001f05020c24 */ /* 0x004fe2000f8e0202 */
[----:B------:R-:W-:Y:S01]  /*6e90*/  UMOV UR22, UR7 ;  /* 0x0000000700167c82 */ /* 0x000fe20008000000 */
[----:B-1----:R-:W-:Y:S01]  /*6ea0*/  @P0 IMAD R3, R6, UR23, R3 ;  /* 0x0000001706030c24 */ /* 0x002fe2000f8e0203 */
[----:B------:R-:W-:Y:S01]  /*6eb0*/  UMOV UR17, UR12 ;  /* 0x0000000c00117c82 */ /* 0x000fe20008000000 */
[----:B---3--:R-:W-:Y:S01]  /*6ec0*/  @P0 IMAD R0, R7, UR15, R0 ;  /* 0x0000000f07000c24 */ /* 0x008fe2000f8e0200 */
[----:B------:R-:W-:Y:S01]  /*6ed0*/  MOV.SPILL R88, UR54 ;  /* 0x0000003600587c02 */ /* 0x000fe20009000f00 */
[----:B------:R-:W-:Y:S01]  /*6ee0*/  @P0 IMAD.U32 R93, R3, 0x20, R2 ;  /* 0x00000020035d0824 */ /* 0x000fe200078e0002 */
[----:B------:R-:W-:Y:S01]  /*6ef0*/  MOV.SPILL R87, UR53 ;  /* 0x0000003500577c02 */ /* 0x000fe20009000f00 */
[----:B------:R-:W-:Y:S01]  /*6f00*/  @P0 VIADD R74, R90, 0x8c00 ;  /* 0x00008c005a4a0836 */ /* 0x000fe20000000000 */
[----:B------:R-:W-:Y:S01]  /*6f10*/  MOV.SPILL R85, UR52 ;  /* 0x0000003400557c02 */ /* 0x000fe20009000f00 */
[----:B------:R-:W-:Y:S01]  /*6f20*/  @P0 IMAD.U32 R93, R0, 0x400, R93 ;  /* 0x00000400005d0824 */ /* 0x000fe200078e005d */
[----:B------:R-:W-:Y:S01]  /*6f30*/  MOV.SPILL R83, UR51 ;  /* 0x0000003300537c02 */ /* 0x000fe20009000f00 */
[----:B------:R-:W-:Y:S01]  /*6f40*/  UMOV UR49, UR12 ;  /* 0x0000000c00317c82 */ /* 0x000fe20008000000 */
[----:B------:R-:W-:Y:S01]  /*6f50*/  R2UR UR51, R58 ;  /* 0x000000003a3372ca */ /* 0x000fe200000e0000 */
[----:B------:R-:W-:Y:S01]  /*6f60*/  UMOV UR50, UR11 ;  /* 0x0000000b00327c82 */ /* 0x000fe20008000000 */
[----:B------:R-:W-:Y:S01]  /*6f70*/  @P0 R2UR UR4, R93 ;  /* 0x000000005d0402ca */ /* 0x000fe200000e0000 */
[----:B------:R-:W-:Y:S01]  /*6f80*/  UMOV UR41, UR12 ;  /* 0x0000000c00297c82 */ /* 0x000fe20008000000 */
[----:B------:R-:W-:Y:S01]  /*6f90*/  R2UR UR52, R57 ;  /* 0x00000000393472ca */ /* 0x000fe200000e0000 */
[----:B------:R-:W-:Y:S01]  /*6fa0*/  UMOV UR42, UR11 ;  /* 0x0000000b002a7c82 */ /* 0x000fe20008000000 */
[----:B------:R-:W-:Y:S01]  /*6fb0*/  R2UR UR53, R71 ;  /* 0x00000000473572ca */ /* 0x000fe200000e0000 */
[----:B------:R-:W-:Y:S01]  /*6fc0*/  UMOV UR65, UR12 ;  /* 0x0000000c00417c82 */ /* 0x000fe20008000000 */
[----:B------:R-:W-:Y:S01]  /*6fd0*/  R2UR UR54, R59 ;  /* 0x000000003b3672ca */ /* 0x000fe200000e0000 */
[----:B------:R-:W-:Y:S01]  /*6fe0*/  UMOV UR66, UR11 ;  /* 0x0000000b00427c82 */ /* 0x000fe20008000000 */
[----:B------:R-:W-:Y:S01]  /*6ff0*/  @P0 R2UR UR48, R74 ;  /* 0x000000004a3002ca */ /* 0x000fe200000e0000 */
[----:B------:R-:W-:Y:S01]  /*7000*/  @P0 VIADD R74, R90, 0x9000 ;  /* 0x000090005a4a0836 */ /* 0x000fe20000000000 */
[----:B------:R-:W-:Y:S01]  /*7010*/  MOV.SPILL R82, UR46 ;  /* 0x0000002e00527c02 */ /* 0x000fe20009000f00 */
[----:B------:R-:W-:Y:S01]  /*7020*/  UMOV UR57, UR12 ;  /* 0x0000000c00397c82 */ /* 0x000fe20008000000 */
[----:B------:R-:W-:Y:S01]  /*7030*/  MOV.SPILL R81, UR45 ;  /* 0x0000002d00517c02 */ /* 0x000fe20009000f00 */
[----:B------:R-:W-:Y:S01]  /*7040*/  IMAD.U32 R75, RZ, RZ, UR4 ;  /* 0x00000004ff4b7e24 */ /* 0x000fe2000f8e00ff */
[----:B------:R-:W-:Y:S01]  /*7050*/  UMOV UR4, 0x0 ;  /* 0x0000000000047882 */ /* 0x000fe20000000000 */
[----:B------:R-:W-:Y:S01]  /*7060*/  UMOV UR14, UR52 ;  /* 0x00000034000e7c82 */ /* 0x000fe20008000000 */
[----:B------:R-:W-:Y:S01]  /*7070*/  MOV.SPILL R80, UR44 ;  /* 0x0000002c00507c02 */ /* 0x000fe20009000f00 */
[----:B------:R-:W-:Y:S01]  /*7080*/  UMOV UR13, UR53 ;  /* 0x00000035000d7c82 */ /* 0x000fe20008000000 */
[----:B------:R-:W-:Y:S01]  /*7090*/  @P0 PRMT R75, R75, 0x5410, RZ ;  /* 0x000054104b4b0816 */ /* 0x000fe200000000ff */
[----:B------:R-:W-:Y:S01]  /*70a0*/  UMOV UR7, UR54 ;  /* 0x0000003600077c82 */ /* 0x000fe20008000000 */
[----:B------:R-:W-:Y:S01]  /*70b0*/  MOV.SPILL R79, UR43 ;  /* 0x0000002b004f7c02 */ /* 0x000fe20009000f00 */
[----:B------:R-:W-:Y:S01]  /*70c0*/  UMOV UR58, UR11 ;  /* 0x0000000b003a7c82 */ /* 0x000fe20008000000 */
[----:B------:R-:W-:Y:S01]  /*70d0*/  @P0 R2UR UR6, R75 ;  /* 0x000000004b0602ca */ /* 0x000fe200000e0000 */
[----:B------:R-:W-:Y:S01]  /*70e0*/  UMOV UR25, UR12 ;  /* 0x0000000c00197c82 */ /* 0x000fe20008000000 */
[----:B------:R-:W-:Y:S01]  /*70f0*/  R2UR UR43, R55 ;  /* 0x00000000372b72ca */ /* 0x000fe200000e0000 */
[----:B------:R-:W-:Y:S01]  /*7100*/  UMOV UR26, UR11 ;  /* 0x0000000b001a7c82 */ /* 0x000fe20008000000 */
[----:B------:R-:W-:Y:S02]  /*7110*/  R2UR UR44, R54 ;  /* 0x00000000362c72ca */ /* 0x000fe400000e0000 */
[----:B------:R-:W-:Y:S02]  /*7120*/  R2UR UR45, R70 ;  /* 0x00000000462d72ca */ /* 0x000fe400000e0000 */
[----:B------:R-:W-:Y:S05]  /*7130*/  R2UR UR46, R56 ;  /* 0x00000000382e72ca */ /* 0x000fea00000e0000 */
[----:B------:R1:W-:Y:S01]  /*7140*/  UTMALDG.5D.IM2COL.2CTA [UR32], [UR8], UR6, desc[UR4] ;  /* 0x00000420080073b4 */ /* 0x0003e20008261006 */
[----:B------:R2:W-:Y:S01]  /*7150*/  UTMALDG.5D.IM2COL.2CTA [UR16], [UR8], UR6, desc[UR4] ;  /* 0x00000410080073b4 */ /* 0x0005e20008261006 */
[----:B------:R3:W-:Y:S01]  /*7160*/  UTMALDG.5D.IM2COL.2CTA [UR48], [UR8], UR6, desc[UR4] ;  /* 0x00000430080073b4 */ /* 0x0007e20008261006 */
[----:B-1----:R-:W-:Y:S01]  /*7170*/  R2UR UR35, R52 ;  /* 0x00000000342372ca */ /* 0x002fe200000e0000 */
[----:B------:R-:W-:Y:S01]  /*7180*/  UMOV UR33, UR12 ;  /* 0x0000000c00217c82 */ /* 0x000fe20008000000 */
[----:B------:R-:W-:Y:S01]  /*7190*/  R2UR UR36, R51 ;  /* 0x00000000332472ca */ /* 0x000fe200000e0000 */
[----:B------:R-:W-:Y:S01]  /*71a0*/  UMOV UR34, UR11 ;  /* 0x0000000b00227c82 */ /* 0x000fe20008000000 */
[----:B------:R-:W-:Y:S02]  /*71b0*/  R2UR UR37, R69 ;  /* 0x00000000452572ca */ /* 0x000fe400000e0000 */
[----:B------:R-:W-:Y:S02]  /*71c0*/  R2UR UR38, R53 ;  /* 0x00000000352672ca */ /* 0x000fe400000e0000 */
[----:B--2---:R-:W-:Y:S01]  /*71d0*/  @P0 R2UR UR16, R74 ;  /* 0x000000004a1002ca */ /* 0x004fe200000e0000 */
[----:B------:R-:W-:Y:S01]  /*71e0*/  UMOV UR17, UR51 ;  /* 0x0000003300117c82 */ /* 0x000fe20008000000 */
[----:B------:R-:W-:Y:S01]  /*71f0*/  UMOV UR20, UR14 ;  /* 0x0000000e00147c82 */ /* 0x000fe20008000000 */
[----:B------:R-:W-:Y:S01]  /*7200*/  UMOV UR19, UR17 ;  /* 0x0000001100137c82 */ /* 0x000fe20008000000 */
[----:B------:R-:W-:Y:S01]  /*7210*/  UMOV UR21, UR13 ;  /* 0x0000000d00157c82 */ /* 0x000fe20008000000 */
[----:B------:R-:W-:Y:S01]  /*7220*/  UMOV UR22, UR7 ;  /* 0x0000000700167c82 */ /* 0x000fe20008000000 */
[----:B------:R-:W-:Y:S01]  /*7230*/  UMOV UR17, UR12 ;  /* 0x0000000c00117c82 */ /* 0x000fe20008000000 */
[----:B------:R-:W-:Y:S01]  /*7240*/  @P0 VIADD R74, R90, 0x9400 ;  /* 0x000094005a4a0836 */ /* 0x000fe20000000000 */
[----:B---3--:R-:W-:Y:S01]  /*7250*/  R2UR UR51, R49 ;  /* 0x00000000313372ca */ /* 0x008fe200000e0000 */
[----:B------:R-:W-:Y:S01]  /*7260*/  UMOV UR14, UR44 ;  /* 0x0000002c000e7c82 */ /* 0x000fe20008000000 */
[----:B------:R-:W-:Y:S01]  /*7270*/  R2UR UR52, R48 ;  /* 0x00000000303472ca */ /* 0x000fe200000e0000 */
[----:B------:R-:W-:Y:S01]  /*7280*/  UMOV UR13, UR45 ;  /* 0x0000002d000d7c82 */ /* 0x000fe20008000000 */
[----:B------:R-:W-:Y:S01]  /*7290*/  @P0 R2UR UR40, R74 ;  /* 0x000000004a2802ca */ /* 0x000fe200000e0000 */
[----:B------:R1:W-:Y:S01]  /*72a0*/  UTMALDG.5D.IM2COL.2CTA [UR16], [UR8], UR6, desc[UR4] ;  /* 0x00000410080073b4 */ /* 0x0003e20008261006 */
[----:B------:R-:W-:Y:S01]  /*72b0*/  @P0 VIADD R74, R90, 0x9800 ;  /* 0x000098005a4a0836 */ /* 0x000fe20000000000 */
[----:B------:R-:W-:Y:S01]  /*72c0*/  R2UR UR53, R68 ;  /* 0x00000000443572ca */ /* 0x000fe200000e0000 */
[----:B------:R-:W-:Y:S01]  /*72d0*/  UMOV UR7, UR46 ;  /* 0x0000002e00077c82 */ /* 0x000fe20008000000 */
[----:B------:R-:W-:Y:S08]  /*72e0*/  R2UR UR54, R50 ;  /* 0x00000000323672ca */ /* 0x000ff000000e0000 */
[----:B------:R2:W-:Y:S01]  /*72f0*/  UTMALDG.5D.IM2COL.2CTA [UR40], [UR8], UR6, desc[UR4] ;  /* 0x00000428080073b4 */ /* 0x0005e20008261006 */
[----:B-1----:R-:W-:Y:S01]  /*7300*/  @P0 R2UR UR16, R74 ;  /* 0x000000004a1002ca */ /* 0x002fe200000e0000 */
[----:B------:R-:W-:Y:S01]  /*7310*/  UMOV UR17, UR43 ;  /* 0x0000002b00117c82 */ /* 0x000fe20008000000 */
[----:B------:R-:W-:Y:S01]  /*7320*/  UMOV UR20, UR14 ;  /* 0x0000000e00147c82 */ /* 0x000fe20008000000 */
[----:B------:R-:W-:Y:S01]  /*7330*/  UMOV UR19, UR17 ;  /* 0x0000001100137c82 */ /* 0x000fe20008000000 */
[----:B------:R-:W-:Y:S01]  /*7340*/  UMOV UR21, UR13 ;  /* 0x0000000d00157c82 */ /* 0x000fe20008000000 */
[----:B------:R-:W-:Y:S01]  /*7350*/  UMOV UR22, UR7 ;  /* 0x0000000700167c82 */ /* 0x000fe20008000000 */
[----:B------:R-:W-:Y:S01]  /*7360*/  UMOV UR17, UR12 ;  /* 0x0000000c00117c82 */ /* 0x000fe20008000000 */
[----:B------:R-:W-:Y:S01]  /*7370*/  @P0 VIADD R74, R90, 0x9c00 ;  /* 0x00009c005a4a0836 */ /* 0x000fe20000000000 */
[----:B------:R-:W-:Y:S01]  /*7380*/  UMOV UR14, UR36 ;  /* 0x00000024000e7c82 */ /* 0x000fe20008000000 */
[----:B------:R-:W-:Y:S01]  /*7390*/  UMOV UR13, UR37 ;  /* 0x00000025000d7c82 */ /* 0x000fe20008000000 */
[----:B------:R-:W-:Y:S02]  /*73a0*/  UMOV UR7, UR38 ;  /* 0x0000002600077c82 */ /* 0x000fe40008000000 */
[----:B------:R-:W-:Y:S01]  /*73b0*/  @P0 R2UR UR32, R74 ;  /* 0x000000004a2002ca */ /* 0x000fe200000e0000 */
[----:B------:R1:W-:Y:S01]  /*73c0*/  UTMALDG.5D.IM2COL.2CTA [UR16], [UR8], UR6, desc[UR4] ;  /* 0x00000410080073b4 */ /* 0x0003e20008261006 */
[----:B------:R-:W-:Y:S01]  /*73d0*/  @P0 VIADD R74, R90, 0xa000 ;  /* 0x0000a0005a4a0836 */ /* 0x000fe20000000000 */
[----:B--2---:R-:W-:Y:S02]  /*73e0*/  R2UR UR43, R46 ;  /* 0x000000002e2b72ca */ /* 0x004fe400000e0000 */
[----:B------:R-:W-:Y:S02]  /*73f0*/  R2UR UR44, R45 ;  /* 0x000000002d2c72ca */ /* 0x000fe400000e0000 */
[----:B------:R-:W-:Y:S02]  /*7400*/  R2UR UR45, R67 ;  /* 0x00000000432d72ca */ /* 0x000fe400000e0000 */
[----:B------:R-:W-:Y:S04]  /*7410*/  R2UR UR46, R47 ;  /* 0x000000002f2e72ca */ /* 0x000fe800000e0000 */
        /* <DEDUP_REMOVED lines=91> */
[----:B--2---:R-:W-:Y:S02]  /*79d0*/  R2UR.FILL UR54, R88 ;  /* 0x00000000583672ca */ /* 0x004fe400004e0000 */
[----:B------:R-:W-:Y:S02]  /*79e0*/  R2UR.FILL UR53, R87 ;  /* 0x00000000573572ca */ /* 0x000fe400004e0000 */
[----:B------:R-:W-:Y:S02]  /*79f0*/  R2UR.FILL UR52, R85 ;  /* 0x00000000553472ca */ /* 0x000fe400004e0000 */
[----:B------:R-:W-:Y:S04]  /*7a00*/  R2UR.FILL UR51, R83 ;  /* 0x00000000533372ca */ /* 0x000fe800004e0000 */
[----:B------:R2:W-:Y:S01]  /*7a10*/  UTMALDG.5D.IM2COL.2CTA [UR40], [UR8], UR6, desc[UR4] ;  /* 0x00000428080073b4 */ /* 0x0005e20008261006 */
[----:B-1----:R-:W-:Y:S01]  /*7a20*/  @P0 R2UR UR16, R74 ;  /* 0x000000004a1002ca */ /* 0x002fe200000e0000 */
        /* <DEDUP_REMOVED lines=9> */
[----:B------:R-:W-:Y:S01]  /*7ac0*/  UMOV UR13, UR37 ;  /* 0x00000025000d7c82 */ /* 0x000fe20008000000 */
[----:B------:R-:W-:Y:S01]  /*7ad0*/  UMOV UR7, UR38 ;  /* 0x0000002600077c82 */ /* 0x000fe20008000000 */
[----:B--2---:R-:W-:Y:S01]  /*7ae0*/  R2UR.FILL UR46, R82 ;  /* 0x00000000522e72ca */ /* 0x004fe200004e0000 */
[----:B------:R1:W-:Y:S01]  /*7af0*/  UTMALDG.5D.IM2COL.2CTA [UR16], [UR8], UR6, desc[UR4] ;  /* 0x00000410080073b4 */ /* 0x0003e20008261006 */
[----:B------:R-:W-:Y:S02]  /*7b00*/  R2UR.FILL UR45, R81 ;  /* 0x00000000512d72ca */ /* 0x000fe400004e0000 */
[----:B------:R-:W-:Y:S02]  /*7b10*/  R2UR.FILL UR44, R80 ;  /* 0x00000000502c72ca */ /* 0x000fe400004e0000 */
[----:B------:R-:W-:Y:S01]  /*7b20*/  R2UR.FILL UR43, R79 ;  /* 0x000000004f2b72ca */ /* 0x000fe200004e0000 */
[----:B------:R2:W-:Y:S01]  /*7b30*/  UTMALDG.5D.IM2COL.2CTA [UR32], [UR8], UR6, desc[UR4] ;  /* 0x00000420080073b4 */ /* 0x0005e20008261006 */
[----:B-1----:R-:W-:Y:S01]  /*7b40*/  UMOV UR17, UR35 ;  /* 0x0000002300117c82 */ /* 0x002fe20008000000 */
[----:B------:R-:W-:Y:S01]  /*7b50*/  UMOV UR20, UR14 ;  /* 0x0000000e00147c82 */ /* 0x000fe20008000000 */
[----:B------:R-:W-:Y:S01]  /*7b60*/  UMOV UR19, UR17 ;  /* 0x0000001100137c82 */ /* 0x000fe20008000000 */
[----:B------:R-:W-:Y:S01]  /*7b70*/  UMOV UR21, UR13 ;  /* 0x0000000d00157c82 */ /* 0x000fe20008000000 */
[----:B------:R-:W-:Y:S01]  /*7b80*/  UMOV UR22, UR7 ;  /* 0x0000000700167c82 */ /* 0x000fe20008000000 */
[----:B------:R-:W-:Y:S01]  /*7b90*/  UMOV UR17, UR12 ;  /* 0x0000000c00117c82 */ /* 0x000fe20008000000 */
[----:B------:R-:W-:Y:S01]  /*7ba0*/  UMOV UR13, UR23 ;  /* 0x00000017000d7c82 */ /* 0x000fe20008000000 */
[----:B------:R-:W-:Y:S01]  /*7bb0*/  UMOV UR14, UR15 ;  /* 0x0000000f000e7c82 */ /* 0x000fe20008000000 */
[----:B--2---:R-:W-:Y:S01]  /*7bc0*/  R2UR.FILL UR35, R73 ;  /* 0x00000000492372ca */ /* 0x004fe200004e0000 */
[----:B------:R-:W-:Y:S01]  /*7bd0*/  @P0 VIADD R73, R90, 0xd000 ;  /* 0x0000d0005a490836 */ /* 0x000fe20000000000 */
[----:B------:R-:W-:Y:S02]  /*7be0*/  R2UR.FILL UR38, R78 ;  /* 0x000000004e2672ca */ /* 0x000fe400004e0000 */
[----:B------:R-:W-:Y:S02]  /*7bf0*/  R2UR.FILL UR37, R77 ;  /* 0x000000004d2572ca */ /* 0x000fe400004e0000 */
[----:B------:R-:W-:Y:S01]  /*7c00*/  @P0 R2UR UR16, R73 ;  /* 0x00000000491002ca */ /* 0x000fe200000e0000 */
[----:B------:R-:W-:Y:S01]  /*7c10*/  @P0 VIADD R73, R90, 0xd400 ;  /* 0x0000d4005a490836 */ /* 0x000fe20000000000 */
[----:B------:R-:W-:Y:S04]  /*7c20*/  R2UR.FILL UR36, R76 ;  /* 0x000000004c2472ca */ /* 0x000fe800004e0000 */
[----:B------:R-:W-:Y:S01]  /*7c30*/  @P0 R2UR UR64, R73 ;  /* 0x00000000494002ca */ /* 0x000fe200000e0000 */
[C---:B------:R-:W-:Y:S06]  /*7c40*/  @P0 VIADD R73, R90.reuse, 0xd800 ;  /* 0x0000d8005a490836 */ /* 0x040fec0000000000 */
[----:B------:R1:W-:Y:S06]  /*7c50*/  UTMALDG.5D.IM2COL.2CTA [UR16], [UR8], UR6, desc[UR4] ;  /* 0x00000410080073b4 */ /* 0x0003ec0008261006 */
[----:B------:R-:W-:Y:S01]  /*7c60*/  UTMALDG.5D.IM2COL.2CTA [UR64], [UR8], UR6, desc[UR4] ;  /* 0x00000440080073b4 */ /* 0x000fe20008261006 */
[----:B-1----:R-:W-:Y:S01]  /*7c70*/  @P0 R2UR UR16, R73 ;  /* 0x00000000491002ca */ /* 0x002fe200000e0000 */
        /* <DEDUP_REMOVED lines=40> */
[C---:B------:R-:W-:Y:S01]  /*7f00*/  @P0 VIADD R73, R90.reuse, 0xfc00 ;  /* 0x0000fc005a490836 */ /* 0x040fe20000000000 */
[----:B------:R-:W-:Y:S01]  /*7f10*/  UMOV UR19, UR35 ;  /* 0x0000002300137c82 */ /* 0x000fe20008000000 */
[----:B------:R-:W-:Y:S01]  /*7f20*/  @P0 VIADD R90, R90, 0x10000 ;  /* 0x000100005a5a0836 */ /* 0x000fe20000000000 */
[----:B------:R-:W-:Y:S01]  /*7f30*/  UMOV UR20, UR36 ;  /* 0x0000002400147c82 */ /* 0x000fe20008000000 */
[----:B------:R-:W-:Y:S01]  /*7f40*/  UMOV UR21, UR37 ;  /* 0x0000002500157c82 */ /* 0x000fe20008000000 */
[----:B------:R-:W-:Y:S01]  /*7f50*/  UMOV UR22, UR38 ;  /* 0x0000002600167c82 */ /* 0x000fe20008000000 */
[----:B------:R-:W-:Y:S02]  /*7f60*/  @P0 R2UR UR24, R73 ;  /* 0x00000000491802ca */ /* 0x000fe400000e0000 */
[----:B------:R-:W-:Y:S04]  /*7f70*/  @P0 IADD3 R73, P4, PT, R28, 0x200, RZ ;  /* 0x000002001c490810 */ /* 0x000fe80007f9e0ff */
[----:B------:R1:W-:Y:S07]  /*7f80*/  UTMALDG.5D.IM2COL.2CTA [UR16], [UR8], UR6, desc[UR4] ;  /* 0x00000410080073b4 */ /* 0x0003ee0008261006 */
[----:B------:R-:W-:Y:S01]  /*7f90*/  UTMALDG.5D.IM2COL.2CTA [UR24], [UR8], UR6, desc[UR4] ;  /* 0x00000418080073b4 */ /* 0x000fe20008261006 */
[----:B-1----:R-:W-:Y:S01]  /*7fa0*/  @P0 R2UR UR16, R90 ;  /* 0x000000005a1002ca */ /* 0x002fe200000e0000 */
[----:B------:R-:W-:Y:S01]  /*7fb0*/  UMOV UR19, UR27 ;  /* 0x0000001b00137c82 */ /* 0x000fe20008000000 */
[----:B------:R-:W-:Y:S01]  /*7fc0*/  UMOV UR20, UR28 ;  /* 0x0000001c00147c82 */ /* 0x000fe20008000000 */
[----:B------:R-:W-:Y:S01]  /*7fd0*/  UMOV UR21, UR29 ;  /* 0x0000001d00157c82 */ /* 0x000fe20008000000 */
[----:B------:R-:W-:Y:S09]  /*7fe0*/  UMOV UR22, UR30 ;  /* 0x0000001e00167c82 */ /* 0x000ff20008000000 */
[----:B------:R1:W-:Y:S02]  /*7ff0*/  UTMALDG.5D.IM2COL.2CTA [UR16], [UR8], UR6, desc[UR4] ;  /* 0x00000410080073b4 */ /* 0x0003e40008261006 */
[----:B-1----:R-:W-:Y:S01]  /*8000*/  @P0 R2UR UR6, R73 ;  /* 0x00000000490602ca */ /* 0x002fe200000e0000 */
[----:B------:R-:W-:Y:S01]  /*8010*/  @P0 IMAD.X R73, RZ, RZ, R29, P4 ;  /* 0x000000ffff490224 */ /* 0x000fe200020e061d */
[----:B------:R-:W-:Y:S01]  /*8020*/  R2UR UR18, R19 ;  /* 0x00000000131272ca */ /* 0x000fe200000e0000 */
[----:B------:R-:W-:Y:S01]  /*8030*/  UMOV UR20, UR31 ;  /* 0x0000001f00147c82 */ /* 0x000fe20008000000 */
[----:B------:R-:W-:Y:S01]  /*8040*/  UMOV UR21, UR23 ;  /* 0x0000001700157c82 */ /* 0x000fe20008000000 */
[----:B------:R-:W-:Y:S01]  /*8050*/  UMOV UR22, UR15 ;  /* 0x0000000f00167c82 */ /* 0x000fe20008000000 */
[----:B------:R-:W-:Y:S01]  /*8060*/  UMOV UR19, UR11 ;  /* 0x0000000b00137c82 */ /* 0x000fe20008000000 */
[----:B------:R-:W-:Y:S01]  /*8070*/  UMOV UR9, UR12 ;  /* 0x0000000c00097c82 */ /* 0x000fe20008000000 */
[----:B------:R-:W-:Y:S05]  /*8080*/  UMOV UR12, UR31 ;  /* 0x0000001f000c7c82 */ /* 0x000fea0008000000 */
[----:B------:R-:W-:Y:S01]  /*8090*/  IMAD.U32 R74, RZ, RZ, UR6 ;  /* 0x00000006ff4a7e24 */ /* 0x000fe2000f8e00ff */
[----:B------:R-:W-:Y:S01]  /*80a0*/  @P0 R2UR UR6, R73 ;  /* 0x00000000490602ca */ /* 0x000fe200000e0000 */
[----:B------:R-:W-:Y:S04]  /*80b0*/  @P0 IMAD R73, R33, 0x4000, R10 ;  /* 0x0000400021490824 */ /* 0x000fe800078e020a */
[C---:B------:R-:W-:Y:S02]  /*80c0*/  @P0 VIADD R33, R73.reuse, 0x28400 ;  /* 0x0002840049210836 */ /* 0x040fe40000000000 */
[----:B------:R-:W-:Y:S03]  /*80d0*/  @P0 VIADD R73, R73, 0x2a400 ;  /* 0x0002a40049490836 */ /* 0x000fe60000000000 */
[----:B------:R-:W-:Y:S01]  /*80e0*/  @P0 R2UR UR16, R33 ;  /* 0x00000000211002ca */ /* 0x000fe200000e0000 */
[----:B------:R-:W-:Y:S01]  /*80f0*/  IMAD.U32 R33, RZ, RZ, UR15 ;  /* 0x0000000fff217e24 */ /* 0x000fe2000f8e00ff */
[----:B------:R-:W-:Y:S01]  /*8100*/  @P0 R2UR UR8, R73 ;  /* 0x00000000490802ca */ /* 0x000fe200000e0000 */
[----:B------:R-:W-:Y:S01]  /*8110*/  IMAD.U32 R75, RZ, RZ, UR6 ;  /* 0x00000006ff4b7e24 */ /* 0x000fe2000f8e00ff */
[----:B------:R-:W-:Y:S01]  /*8120*/  @P0 R2UR UR6, R74 ;  /* 0x000000004a0602ca */ /* 0x000fe200000e0000 */
[----:B------:R-:W-:Y:S02]  /*8130*/  IMAD.U32 R74, RZ, RZ, UR31 ;  /* 0x0000001fff4a7e24 */ /* 0x000fe4000f8e00ff */
[----:B------:R-:W-:Y:S01]  /*8140*/  IMAD.U32 R73, RZ, RZ, UR23 ;  /* 0x00000017ff497e24 */ /* 0x000fe2000f8e00ff */
[----:B------:R-:W-:Y:S01]  /*8150*/  @P0 R2UR UR7, R75 ;  /* 0x000000004b0702ca */ /* 0x000fe200000e0000 */
[----:B------:R-:W-:Y:S02]  /*8160*/  VIADD R74, R74, 0x1 ;  /* 0x000000014a4a7836 */ /* 0x000fe40000000000 */
[----:B------:R-:W-:Y:S02]  /*8170*/  VIADD R73, R73, 0x1 ;  /* 0x0000000149497836 */ /* 0x000fe40000000000 */
[----:B------:R-:W-:Y:S01]  /*8180*/  VIADD R76, R33, 0x1 ;  /* 0x00000001214c7836 */ /* 0x000fe20000000000 */
[C---:B------:R-:W-:Y:S01]  /*8190*/  ISETP.NE.AND P5, PT, R74.reuse, R27, PT ;  /* 0x0000001b4a00720c */ /* 0x040fe20003fa5270 */
[----:B------:R-:W-:Y:S03]  /*81a0*/  IMAD.MOV.U32 R33, RZ, RZ, R31 ;  /* 0x000000ffff217224 */ /* 0x000fe600078e001f */
[----:B------:R-:W-:Y:S03]  /*81b0*/  SEL R74, R74, RZ, P5 ;  /* 0x000000ff4a4a7207 */ /* 0x000fe60002800000 */
[----:B------:R-:W-:Y:S06]  /*81c0*/  UTMALDG.5D.2CTA [UR16], [UR6], desc[UR4] ;  /* 0x00000410060075b4 */ /* 0x000fec0008221000 */
[----:B------:R-:W-:Y:S01]  /*81d0*/  @P5 IMAD R73, RZ, RZ, UR23 ;  /* 0x00000017ff495e24 */ /* 0x000fe2000f8e02ff */
[----:B------:R1:W-:Y:S04]  /*81e0*/  UTMALDG.5D.2CTA [UR8], [UR6], desc[UR4] ;  /* 0x00000408060075b4 */ /* 0x0003e80008221000 */
[C---:B------:R-:W-:Y:S04]  /*81f0*/  ISETP.NE.AND P4, PT, R73.reuse, R8, PT ;  /* 0x000000084900720c */ /* 0x040fe80003f85270 */
[----:B------:R-:W-:Y:S09]  /*8200*/  SEL R73, R73, RZ, P4 ;  /* 0x000000ff49497207 */ /* 0x000ff20002000000 */
[----:B------:R-:W-:Y:S01]  /*8210*/  @P4 IMAD R76, RZ, RZ, UR15 ;  /* 0x0000000fff4c4e24 */ /* 0x000fe2000f8e02ff */
[C---:B------:R-:W-:Y:S01]  /*8220*/  ISETP.GT.U32.AND P4, PT, R30.reuse, 0x1, PT ;  /* 0x000000011e00780c */ /* 0x040fe20003f84070 */
[----:B------:R-:W-:Y:S03]  /*8230*/  VIADD R30, R30, 0xffffffff ;  /* 0xffffffff1e1e7836 */ /* 0x000fe60000000000 */
[C---:B------:R-:W-:Y:S04]  /*8240*/  ISETP.NE.AND P0, PT, R76.reuse, R9, PT ;  /* 0x000000094c00720c */ /* 0x040fe80003f05270 */
[----:B------:R-:W-:Y:S02]  /*8250*/  SEL R76, R76, RZ, P0 ;  /* 0x000000ff4c4c7207 */ /* 0x000fe40000000000 */
[----:B-1----:R-:W-:Y:S02]  /*8260*/  R2UR UR6, R74 ;  /* 0x000000004a0672ca */ /* 0x002fe400000e0000 */
[----:B------:R-:W-:Y:S01]  /*8270*/  R2UR UR5, R73 ;  /* 0x00000000490572ca */ /* 0x000fe200000e0000 */
[----:B------:R-:W-:Y:S01]  /*8280*/  VIADD R73, R16, 0x1 ;  /* 0x0000000110497836 */ /* 0x000fe20000000000 */
[----:B------:R-:W-:Y:S03]  /*8290*/  R2UR UR4, R76 ;  /* 0x000000004c0472ca */ /* 0x000fe600000e0000 */
[----:B------:R-:W-:Y:S04]  /*82a0*/  @P0 IMAD.MOV R73, RZ, RZ, R16 ;  /* 0x000000ffff490224 */ /* 0x000fe800078e0210 */
[----:B------:R-:W-:Y:S02]  /*82b0*/  IMAD.MOV.U32 R16, RZ, RZ, R73 ;  /* 0x000000ffff107224 */ /* 0x000fe400078e0049 */
[----:B------:R-:W-:Y:S02]  /*82c0*/  IMAD.U32 R74, RZ, RZ, UR6 ;  /* 0x00000006ff4a7e24 */ /* 0x000fe4000f8e00ff */
[----:B------:R-:W-:Y:S02]  /*82d0*/  IMAD.U32 R4, RZ, RZ, UR5 ;  /* 0x00000005ff047e24 */ /* 0x000fe4000f8e00ff */
[----:B------:R-:W-:Y:S01]  /*82e0*/  IMAD.U32 R75, RZ, RZ, UR4 ;  /* 0x00000004ff4b7e24 */ /* 0x000fe2000f8e00ff */
[----:B----4-:R-:W-:Y:S06]  /*82f0*/  @P4 BRA `(.L_x_35) ;  /* 0xffffffe400d04947 */ /* 0x010fec000383ffff */
.L_x_29:
[----:B---3--:R-:W-:Y:S01]  /*8300*/  SHF.L.U32 R3, R20, 0x1f, RZ ;  /* 0x0000001f14037819 */ /* 0x008fe200000006ff */
[----:B------:R-:W-:-:S03]  /*8310*/  NOP ;  /* 0x0000000000007918 */ /* 0x000fc60000000000 */
[----:B------:R-:W3:Y:S02]  /*8320*/  SYNCS.PHASECHK.TRANS64.TRYWAIT P0, [R10+URZ+0x90], R3 ;  /* 0x000090030a0075a7 */ /* 0x000ee400080011ff */
[----:B---3--:R-:W-:Y:S05]  /*8330*/  @!P0 BRA `(.L_x_36) ;  /* 0x0000009c00208947 */ /* 0x008fea0003800000 */
.L_x_178:
[----:B------:R-:W2:Y:S01]  /*8340*/  LDS.128 R4, [R10+0xd0] ;  /* 0x0000d0000a047984 */ /* 0x000ea20000000c00 */
[----:B------:R-:W3:Y:S01]  /*8350*/  LDC R0, c[0x0][0xc30] ;  /* 0x00030c00ff007b82 */ /* 0x000ee20000000800 */
[----:B-1----:R-:W-:Y:S01]  /*8360*/  ISETP.GE.AND P3, PT, R26, 0x1, PT ;  /* 0x000000011a00780c */ /* 0x002fe20003f66270 */
[----:B------:R-:W-:Y:S01]  /*8370*/  VIADD R2, R10, 0x98 ;  /* 0x000000980a027836 */ /* 0x000fe20000000000 */
[----:B------:R-:W-:Y:S01]  /*8380*/  @!PT LDS RZ, [RZ] ;  /* 0x00000000fffff984 */ /* 0x000fe20000000800 */
[----:B------:R-:W-:Y:S01]  /*8390*/  @!PT LDS RZ, [RZ] ;  /* 0x00000000fffff984 */ /* 0x000fe20000000800 */
[----:B------:R-:W-:Y:S01]  /*83a0*/  @!PT LDS RZ, [RZ] ;  /* 0x00000000fffff984 */ /* 0x000fe20000000800 */
[----:B------:R-:W-:Y:S01]  /*83b0*/  @!PT LDS RZ, [RZ] ;  /* 0x00000000fffff984 */ /* 0x000fe20000000800 */
[----:B------:R1:W-:Y:S06]  /*83c0*/  MEMBAR.ALL.CTA ;  /* 0x0000000000007992 */ /* 0x0003ec0000008000 */
[----:B-1----:R-:W1:Y:S01]  /*83d0*/  FENCE.VIEW.ASYNC.S ;  /* 0x00000000000073c6 */ /* 0x002e620000000000 */
[----:B------:R-:W-:-:S02]  /*83e0*/  PRMT R2, RZ, 0x654, R2 ;  /* 0x00000654ff027816 */ /* 0x000fc40000000002 */
[----:B---3--:R-:W-:Y:S02]  /*83f0*/  ISETP.NE.AND P0, PT, R0, 0x1, PT ;  /* 0x000000010000780c */ /* 0x008fe40003f05270 */
[----:B-1----:R1:W-:Y:S01]  /*8400*/  SYNCS.ARRIVE.TRANS64.RED.A1T0 RZ, [R2+URZ], RZ ;  /* 0x000000ff02ff79a7 */ /* 0x0023e200081004ff */
[----:B--2---:R-:W-:-:S13]  /*8410*/  LOP3.LUT P6, RZ, R6, 0x1, RZ, 0xc0, !PT ;  /* 0x0000000106ff7812 */ /* 0x004fda00078cc0ff */
[----:B------:R-:W-:Y:S02]  /*8420*/  @P6 MOV R17, R4 ;  /* 0x0000000400116202 */ /* 0x000fe40000000f00 */
[----:B------:R-:W-:Y:S01]  /*8430*/  @P6 LOP3.LUT R15, R5, 0xffff, RZ, 0xc0, !PT ;  /* 0x0000ffff050f6812 */ /* 0x000fe200078ec0ff */
[----:B------:R-:W-:Y:S06]  /*8440*/  @!P3 BRA `(.L_x_37) ;  /* 0x0000000000b8b947 */ /* 0x000fec0003800000 */
[----:B------:R-:W2:Y:S01]  /*8450*/  LDC.64 R4, c[0x0][0xc18] ;  /* 0x00030600ff047b82 */ /* 0x000ea20000000a00 */
[----:B------:R-:W-:-:S07]  /*8460*/  ISETP.NE.AND P5, PT, R26, 0x1, PT ;  /* 0x000000011a00780c */ /* 0x000fce0003fa5270 */
[----:B------:R-:W3:Y:S08]  /*8470*/  LDC.64 R6, c[0x0][0xc10] ;  /* 0x00030400ff067b82 */ /* 0x000ef00000000a00 */
[----:B------:R-:W4:Y:S08]  /*8480*/  LDC R0, c[0x0][0xc20] ;  /* 0x00030800ff007b82 */ /* 0x000f300000000800 */
[----:B------:R-:W4:Y:S01]  /*8490*/  LDC R8, c[0x0][0xc0c] ;  /* 0x00030300ff087b82 */ /* 0x000f220000000800 */
[----:B--2---:R-:W-:Y:S01]  /*84a0*/  IMAD.HI.U32 R9, R14, R5, RZ ;  /* 0x000000050e097227 */ /* 0x004fe200078e00ff */
[----:B------:R-:W-:-:S03]  /*84b0*/  ISETP.NE.AND P3, PT, R4, 0x1, PT ;  /* 0x000000010400780c */ /* 0x000fc60003f65270 */
[----:B------:R-:W-:-:S03]  /*84c0*/  IMAD.HI.U32 R5, R15, R5, RZ ;  /* 0x000000050f057227 */ /* 0x000fc600078e00ff */
[----:B-1----:R-:W1:Y:S01]  /*84d0*/  LDC.64 R2, c[0x0][0xc28] ;  /* 0x00030a00ff027b82 */ /* 0x002e620000000a00 */
[----:B---3--:R-:W-:-:S04]  /*84e0*/  IMAD.HI.U32 R16, R13, R6, RZ ;  /* 0x000000060d107227 */ /* 0x008fc800078e00ff */
[----:B------:R-:W-:Y:S01]  /*84f0*/  IMAD.HI.U32 R30, R17, R6, RZ ;  /* 0x00000006111e7227 */ /* 0x000fe200078e00ff */
[----:B------:R-:W-:Y:S02]  /*8500*/  SHF.R.U32.HI R16, RZ, R7, R16 ;  /* 0x00000007ff107219 */ /* 0x000fe40000011610 */
[-C--:B----4-:R-:W-:Y:S02]  /*8510*/  SHF.R.U32.HI R9, RZ, R0.reuse, R9 ;  /* 0x00000000ff097219 */ /* 0x090fe40000011609 */
[----:B------:R-:W-:Y:S02]  /*8520*/  SHF.R.U32.HI R0, RZ, R0, R5 ;  /* 0x00000000ff007219 */ /* 0x000fe40000011605 */
[----:B------:R-:W-:Y:S02]  /*8530*/  SEL R9, R14, R9, !P3 ;  /* 0x000000090e097207 */ /* 0x000fe40005800000 */
[----:B------:R-:W-:Y:S02]  /*8540*/  SHF.R.U32.HI R30, RZ, R7, R30 ;  /* 0x00000007ff1e7219 */ /* 0x000fe4000001161e */
[----:B------:R-:W-:-:S02]  /*8550*/  ISETP.NE.AND P4, PT, R8, 0x1, PT ;  /* 0x000000010800780c */ /* 0x000fc40003f85270 */
[----:B------:R-:W-:Y:S02]  /*8560*/  SEL R5, R15, R0, !P3 ;  /* 0x000000000f057207 */ /* 0x000fe40005800000 */
[----:B------:R-:W-:Y:S02]  /*8570*/  SEL R19, R13, R16, !P4 ;  /* 0x000000100d137207 */ /* 0x000fe40006000000 */
[----:B------:R-:W-:Y:S01]  /*8580*/  SEL R7, R17, R30, !P4 ;  /* 0x0000001e11077207 */ /* 0x000fe20006000000 */
[----:B-1----:R-:W-:-:S04]  /*8590*/  IMAD.HI.U32 R16, R9, R2, RZ ;  /* 0x0000000209107227 */ /* 0x002fc800078e00ff */
[----:B------:R-:W-:Y:S01]  /*85a0*/  IMAD.HI.U32 R6, R19, R2, RZ ;  /* 0x0000000213067227 */ /* 0x000fe200078e00ff */
[----:B------:R-:W-:-:S04]  /*85b0*/  @P5 SHF.R.U32.HI R9, RZ, R3, R16 ;  /* 0x00000003ff095219 */ /* 0x000fc80000011610 */
[----:B------:R-:W-:Y:S01]  /*85c0*/  @P5 SHF.R.U32.HI R19, RZ, R3, R6 ;  /* 0x00000003ff135219 */ /* 0x000fe20000011606 */
[----:B------:R-:W-:-:S04]  /*85d0*/  IMAD R9, R26, R9, RZ ;  /* 0x000000091a097224 */ /* 0x000fc800078e02ff */
[----:B------:R-:W-:Y:S01]  /*85e0*/  IMAD R0, R26, R19, RZ ;  /* 0x000000131a007224 */ /* 0x000fe200078e02ff */
[----:B------:R-:W-:-:S04]  /*85f0*/  ISETP.GE.AND P3, PT, R5, R9, PT ;  /* 0x000000090500720c */ /* 0x000fc80003f66270 */
[----:B------:R-:W-:Y:S01]  /*8600*/  ISETP.GE.OR P3, PT, R7, R0, P3 ;  /* 0x000000000700720c */ /* 0x000fe20001f66670 */
[----:B------:R-:W-:-:S05]  /*8610*/  IMAD.HI.U32 R0, R5, R2, RZ ;  /* 0x0000000205007227 */ /* 0x000fca00078e00ff */
[----:B------:R-:W-:-:S04]  /*8620*/  SHF.R.U32.HI R0, RZ, R3, R0 ;  /* 0x00000003ff007219 */ /* 0x000fc80000011600 */
[----:B------:R-:W-:-:S03]  /*8630*/  SEL R0, R5, R0, !P5 ;  /* 0x0000000005007207 */ /* 0x000fc60006800000 */
[----:B------:R-:W-:-:S04]  /*8640*/  @!P3 IMAD.HI.U32 R6, R7, R2, RZ ;  /* 0x000000020706b227 */ /* 0x000fc800078e00ff */
[----:B------:R-:W-:Y:S01]  /*8650*/  IMAD.MOV R2, RZ, RZ, -R0 ;  /* 0x000000ffff027224 */ /* 0x000fe200078e0a00 */
[----:B------:R-:W-:-:S03]  /*8660*/  @!P3 SHF.R.U32.HI R6, RZ, R3, R6 ;  /* 0x00000003ff06b219 */ /* 0x000fc60000011606 */
[----:B------:R-:W-:Y:S01]  /*8670*/  IMAD R2, R26, R2, R5 ;  /* 0x000000021a027224 */ /* 0x000fe200078e0205 */
[----:B------:R-:W-:Y:S02]  /*8680*/  @!P3 SEL R3, R7, R6, !P5 ;  /* 0x000000060703b207 */ /* 0x000fe40006800000 */
[----:B------:R-:W-:-:S03]  /*8690*/  IADD3 R6, PT, PT, -R5, RZ, RZ ;  /* 0x000000ff05067210 */ /* 0x000fc60007ffe1ff */
[--C-:B------:R-:W-:Y:S02]  /*86a0*/  @!P3 IMAD.IADD R0, R0, 0x1, -R3.reuse ;  /* 0x000000010000b824 */ /* 0x100fe400078e0a03 */
[----:B------:R-:W-:Y:S01]  /*86b0*/  @!P3 IMAD R3, R2, R19, R3 ;  /* 0x000000130203b224 */ /* 0x000fe200078e0203 */
[----:B------:R-:W-:Y:S01]  /*86c0*/  IADD3 R2, PT, PT, -R7, RZ, RZ ;  /* 0x000000ff07027210 */ /* 0x000fe20007ffe1ff */
[----:B------:R-:W-:Y:S02]  /*86d0*/  @!P3 IMAD R5, R26, R0, R7 ;  /* 0x000000001a05b224 */ /* 0x000fe400078e0207 */
[----:B------:R-:W-:Y:S02]  /*86e0*/  IMAD R6, R4, R6, R15 ;  /* 0x0000000604067224 */ /* 0x000fe400078e020f */
[----:B------:R-:W-:Y:S02]  /*86f0*/  @!P3 IMAD.MOV.U32 R7, RZ, RZ, R3 ;  /* 0x000000ffff07b224 */ /* 0x000fe400078e0003 */
[----:B------:R-:W-:-:S02]  /*8700*/  IMAD R2, R8, R2, R17 ;  /* 0x0000000208027224 */ /* 0x000fc400078e0211 */
[----:B------:R-:W-:Y:S02]  /*8710*/  IMAD R15, R5, R4, R6 ;  /* 0x00000004050f7224 */ /* 0x000fe400078e0206 */
[----:B------:R-:W-:Y:S02]  /*8720*/  IMAD R17, R7, R8, R2 ;  /* 0x0000000807117224 */ /* 0x000fe400078e0202 */
.L_x_37:
[----:B------:R-:W-:Y:S05]  /*8730*/  @P0 BRA `(.L_x_38) ;  /* 0x0000000000400947 */ /* 0x000fea0003800000 */
[----:B------:R-:W2:Y:S08]  /*8740*/  LDC.64 R4, c[0x0][0xc10] ;  /* 0x00030400ff047b82 */ /* 0x000eb00000000a00 */
[----:B-1----:R-:W1:Y:S08]  /*8750*/  LDC.64 R2, c[0x0][0xc18] ;  /* 0x00030600ff027b82 */ /* 0x002e700000000a00 */
[----:B------:R-:W3:Y:S08]  /*8760*/  LDC R0, c[0x0][0xc20] ;  /* 0x00030800ff007b82 */ /* 0x000ef00000000800 */
[----:B------:R-:W4:Y:S01]  /*8770*/  LDC R6, c[0x0][0xc0c] ;  /* 0x00030300ff067b82 */ /* 0x000f220000000800 */
[----:B--2---:R-:W-:-:S05]  /*8780*/  IMAD.HI.U32 R4, R17, R4, RZ ;  /* 0x0000000411047227 */ /* 0x004fca00078e00ff */
[----:B------:R-:W-:Y:S01]  /*8790*/  SHF.R.U32.HI R4, RZ, R5, R4 ;  /* 0x00000005ff047219 */ /* 0x000fe20000011604 */
[----:B-1----:R-:W-:Y:S01]  /*87a0*/  IMAD.HI.U32 R3, R15, R3, RZ ;  /* 0x000000030f037227 */ /* 0x002fe200078e00ff */
[----:B------:R-:W-:-:S04]  /*87b0*/  ISETP.NE.AND P0, PT, R2, 0x1, PT ;  /* 0x000000010200780c */ /* 0x000fc80003f05270 */
[----:B---3--:R-:W-:-:S04]  /*87c0*/  SHF.R.U32.HI R0, RZ, R0, R3 ;  /* 0x00000000ff007219 */ /* 0x008fc80000011603 */
[----:B------:R-:W-:Y:S02]  /*87d0*/  SEL R0, R15, R0, !P0 ;  /* 0x000000000f007207 */ /* 0x000fe40004000000 */
[----:B----4-:R-:W-:-:S04]  /*87e0*/  ISETP.NE.AND P3, PT, R6, 0x1, PT ;  /* 0x000000010600780c */ /* 0x010fc80003f65270 */
[----:B------:R-:W-:-:S05]  /*87f0*/  SEL R3, R17, R4, !P3 ;  /* 0x0000000411037207 */ /* 0x000fca0005800000 */
[----:B------:R-:W-:Y:S02]  /*8800*/  IMAD.IADD R4, R0, 0x1, -R3 ;  /* 0x0000000100047824 */ /* 0x000fe400078e0a03 */
[----:B------:R-:W-:Y:S02]  /*8810*/  IMAD.IADD R0, R3, 0x1, -R0 ;  /* 0x0000000103007824 */ /* 0x000fe400078e0a00 */
[----:B------:R-:W-:Y:S02]  /*8820*/  IMAD R17, R4, R6, R17 ;  /* 0x0000000604117224 */ /* 0x000fe400078e0211 */
[----:B------:R-:W-:-:S07]  /*8830*/  IMAD R15, R0, R2, R15 ;  /* 0x00000002000f7224 */ /* 0x000fce00078e020f */
.L_x_38:
[----:B------:R-:W-:Y:S01]  /*8840*/  PLOP3.LUT P3, PT, PT, PT, PT, 0x80, 0x8 ;  /* 0x000000000008781c */ /* 0x000fe20003f6f070 */
[----:B------:R-:W-:Y:S01]  /*8850*/  IMAD.IADD R19, R17, 0x1, R86 ;  /* 0x0000000111137824 */ /* 0x000fe200078e0256 */
[----:B------:R-:W-:Y:S01]  /*8860*/  LOP3.LUT R20, R20, 0x1, RZ, 0x3c, !PT ;  /* 0x0000000114147812 */ /* 0x000fe200078e3cff */
[----:B------:R-:W-:Y:S01]  /*8870*/  IMAD.MOV.U32 R27, RZ, RZ, R18 ;  /* 0x000000ffff1b7224 */ /* 0x000fe200078e0012 */
[----:B------:R-:W-:Y:S01]  /*8880*/  IADD3 R16, PT, PT, R15, R84, RZ ;  /* 0x000000540f107210 */ /* 0x000fe20007ffe0ff */
[----:B------:R-:W-:Y:S08]  /*8890*/  @P6 BRA `(.L_x_39) ;  /* 0xffffff8c00a06947 */ /* 0x000ff0000383ffff */
[----:B------:R-:W-:Y:S01]  /*88a0*/  VIADD R10, R10, 0x20 ;  /* 0x000000200a0a7836 */ /* 0x000fe20000000000 */
[----:B------:R-:W-:Y:S01]  /*88b0*/  SHF.L.U32 R0, R21, 0x1f, RZ ;  /* 0x0000001f15007819 */ /* 0x000fe200000006ff */
[C---:B------:R-:W-:Y:S02]  /*88c0*/  VIADD R5, R31.reuse, 0x1 ;  /* 0x000000011f057836 */ /* 0x040fe40000000000 */
[----:B------:R-:W-:-:S03]  /*88d0*/  IMAD R3, R31, 0x8, R10 ;  /* 0x000000081f037824 */ /* 0x000fc600078e020a */
[C---:B------:R-:W-:Y:S01]  /*88e0*/  ISETP.NE.AND P0, PT, R5.reuse, 0x4, PT ;  /* 0x000000040500780c */ /* 0x040fe20003f05270 */
[----:B------:R-:W2:Y:S03]  /*88f0*/  SYNCS.PHASECHK.TRANS64.TRYWAIT P1, [R3+URZ], R0 ;  /* 0x00000000030075a7 */ /* 0x000ea600080211ff */
[----:B-1----:R-:W-:Y:S02]  /*8900*/  SEL R2, RZ, 0x1, P0 ;  /* 0x00000001ff027807 */ /* 0x002fe40000000000 */
[----:B------:R-:W-:Y:S02]  /*8910*/  SEL R5, R5, RZ, P0 ;  /* 0x000000ff05057207 */ /* 0x000fe40000000000 */
[----:B------:R-:W-:-:S03]  /*8920*/  LOP3.LUT R21, R21, R2, RZ, 0x3c, !PT ;  /* 0x0000000215157212 */ /* 0x000fc600078e3cff */
[----:B------:R-:W-:Y:S01]  /*8930*/  IMAD R2, R5, 0x8, R10 ;  /* 0x0000000805027824 */ /* 0x000fe200078e020a */
[----:B------:R-:W-:Y:S01]  /*8940*/  SHF.L.U32 R7, R21, 0x1f, RZ ;  /* 0x0000001f15077819 */ /* 0x000fe200000006ff */
[----:B--2---:R-:W-:Y:S06]  /*8950*/  @!P1 BRA `(.L_x_40) ;  /* 0x0000009400ac9947 */ /* 0x004fec0003800000 */
.L_x_179:
[----:B------:R-:W2:Y:S01]  /*8960*/  SYNCS.PHASECHK.TRANS64.TRYWAIT P1, [R2+URZ], R7 ;  /* 0x00000007020075a7 */ /* 0x000ea200080211ff */
[----:B-1----:R-:W-:-:S05]  /*8970*/  VIADD R3, R5, 0x1 ;  /* 0x0000000105037836 */ /* 0x002fca0000000000 */
[----:B------:R-:W-:-:S04]  /*8980*/  ISETP.NE.AND P0, PT, R3, 0x4, PT ;  /* 0x000000040300780c */ /* 0x000fc80003f05270 */
[----:B------:R-:W-:Y:S02]  /*8990*/  SEL R0, RZ, 0x1, P0 ;  /* 0x00000001ff007807 */ /* 0x000fe40000000000 */
[----:B------:R-:W-:Y:S02]  /*89a0*/  SEL R3, R3, RZ, P0 ;  /* 0x000000ff03037207 */ /* 0x000fe40000000000 */
[----:B------:R-:W-:-:S03]  /*89b0*/  LOP3.LUT R21, R21, R0, RZ, 0x3c, !PT ;  /* 0x0000000015157212 */ /* 0x000fc600078e3cff */
[----:B------:R-:W-:Y:S01]  /*89c0*/  IMAD R0, R3, 0x8, R10 ;  /* 0x0000000803007824 */ /* 0x000fe200078e020a */
[----:B------:R-:W-:Y:S01]  /*89d0*/  SHF.L.U32 R5, R21, 0x1f, RZ ;  /* 0x0000001f15057819 */ /* 0x000fe200000006ff */
[----:B--2---:R-:W-:Y:S06]  /*89e0*/  @!P1 BRA `(.L_x_41) ;  /* 0x00000094009c9947 */ /* 0x004fec0003800000 */
.L_x_180:
[----:B------:R-:W2:Y:S01]  /*89f0*/  SYNCS.PHASECHK.TRANS64.TRYWAIT P1, [R0+URZ], R5 ;  /* 0x00000005000075a7 */ /* 0x000ea200080211ff */
[----:B------:R-:W-:-:S05]  /*8a00*/  VIADD R3, R3, 0x1 ;  /* 0x0000000103037836 */ /* 0x000fca0000000000 */
[----:B------:R-:W-:-:S04]  /*8a10*/  ISETP.NE.AND P0, PT, R3, 0x4, PT ;  /* 0x000000040300780c */ /* 0x000fc80003f05270 */
[----:B-1----:R-:W-:Y:S02]  /*8a20*/  SEL R2, RZ, 0x1, P0 ;  /* 0x00000001ff027807 */ /* 0x002fe40000000000 */
[----:B------:R-:W-:Y:S02]  /*8a30*/  SEL R3, R3, RZ, P0 ;  /* 0x000000ff03037207 */ /* 0x000fe40000000000 */
[----:B------:R-:W-:Y:S01]  /*8a40*/  LOP3.LUT R2, R21, R2, RZ, 0x3c, !PT ;  /* 0x0000000215027212 */ /* 0x000fe200078e3cff */
[----:B--2---:R-:W-:Y:S06]  /*8a50*/  @!P1 BRA `(.L_x_42) ;  /* 0x0000009400949947 */ /* 0x004fec0003800000 */
.L_x_181:
[----:B------:R-:W-:Y:S02]  /*8a60*/  LEA R3, R3, R10, 0x3 ;  /* 0x0000000a03037211 */ /* 0x000fe400078e18ff */
[----:B------:R-:W-:-:S07]  /*8a70*/  SHF.L.U32 R2, R2, 0x1f, RZ ;  /* 0x0000001f02027819 */ /* 0x000fce00000006ff */
.L_x_43:
[----:B--2---:R2:W3:Y:S02]  /*8a80*/  SYNCS.PHASECHK.TRANS64.TRYWAIT P0, [R3+URZ], R2 ;  /* 0x00000002030075a7 */ /* 0x0044e400080011ff */
[----:B---3--:R-:W-:Y:S05]  /*8a90*/  @!P0 NANOSLEEP.SYNCS 0x989680 ;  /* 0x009896800000895d */ /* 0x008fea0003900000 */
[----:B------:R-:W3:Y:S02]  /*8aa0*/  @!P0 SYNCS.PHASECHK.TRANS64 P0, [R3+URZ], R2 ;  /* 0x00000002030085a7 */ /* 0x000ee400080010ff */
[----:B---3--:R-:W-:Y:S05]  /*8ab0*/  @P0 EXIT ;  /* 0x000000000000094d */ /* 0x008fea0003800000 */
[----:B------:R-:W-:Y:S05]  /*8ac0*/  BRA `(.L_x_43) ;  /* 0xfffffffc00ec7947 */ /* 0x000fea000383ffff */
.L_x_21:
[----:B------:R-:W-:-:S04]  /*8ad0*/  ISETP.NE.AND P0, PT, R85, RZ, PT ;  /* 0x000000ff5500720c */ /* 0x000fc80003f05270 */
[----:B------:R-:W-:-:S13]  /*8ae0*/  ISETP.NE.OR P0, PT, R0, 0x1, P0 ;  /* 0x000000010000780c */ /* 0x000fda0000705670 */
[----:B------:R-:W-:Y:S05]  /*8af0*/  @P0 BRA `(.L_x_44) ;  /* 0x0000000000b40947 */ /* 0x000fea0003800000 */
[----:B------:R-:W1:Y:S01]  /*8b00*/  S2UR UR6, SR_CgaCtaId ;  /* 0x00000000000679c3 */ /* 0x000e620000008800 */
[----:B------:R-:W-:Y:S01]  /*8b10*/  MOV R0, 0x400 ;  /* 0x0000040000007802 */ /* 0x000fe20000000f00 */
[----:B------:R-:W-:Y:S01]  /*8b20*/  IMAD.MOV.U32 R5, RZ, RZ, RZ ;  /* 0x000000ffff057224 */ /* 0x000fe200078e00ff */
[----:B------:R-:W-:Y:S01]  /*8b30*/  ISETP.GE.U32.AND P0, PT, R6, 0x2, PT ;  /* 0x000000020600780c */ /* 0x000fe20003f06070 */
[----:B------:R-:W-:Y:S01]  /*8b40*/  IMAD.MOV.U32 R4, RZ, RZ, 0x1 ;  /* 0x00000001ff047424 */ /* 0x000fe200078e00ff */
[----:B------:R-:W-:-:S13]  /*8b50*/  R2UR UR4, R0 ;  /* 0x00000000000472ca */ /* 0x000fda00000e0000 */
[----:B-1----:R-:W-:-:S06]  /*8b60*/  ULEA UR6, UR6, UR4, 0x18 ;  /* 0x0000000406067291 */ /* 0x002fcc000f8ec0ff */
[----:B------:R-:W-:-:S04]  /*8b70*/  IMAD.U32 R0, RZ, RZ, UR6 ;  /* 0x00000006ff007e24 */ /* 0x000fc8000f8e00ff */
[----:B------:R-:W-:-:S05]  /*8b80*/  VIADD R2, R0, 0x98 ;  /* 0x0000009800027836 */ /* 0x000fca0000000000 */
[----:B------:R-:W-:-:S07]  /*8b90*/  PRMT R2, RZ, 0x654, R2 ;  /* 0x00000654ff027816 */ /* 0x000fce0000000002 */
.L_x_47:
[----:B-1----:R-:W-:Y:S01]  /*8ba0*/  SHF.L.U32 R7, R4, 0x1f, RZ ;  /* 0x0000001f04077819 */ /* 0x002fe200000006ff */
[----:B------:R-:W-:Y:S02]  /*8bb0*/  VIADD R9, R0, 0x90 ;  /* 0x0000009000097836 */ /* 0x000fe40000000000 */
[----:B------:R-:W-:Y:S01]  /*8bc0*/  @!P0 IMAD.MOV.U32 R8, RZ, RZ, 0x10 ;  /* 0x00000010ff088424 */ /* 0x000fe200078e00ff */
[----:B------:R-:W1:Y:S02]  /*8bd0*/  SYNCS.PHASECHK.TRANS64.TRYWAIT P1, [UR6+0x98], R7 ;  /* 0x00009807ff0075a7 */ /* 0x000e640008021106 */
[----:B------:R-:W-:-:S04]  /*8be0*/  PRMT R10, R6, 0x654, R9 ;  /* 0x00000654060a7816 */ /* 0x000fc80000000009 */
[----:B------:R-:W-:Y:S01]  /*8bf0*/  SEL R3, R10, R3, !P0 ;  /* 0x000000030a037207 */ /* 0x000fe20004000000 */
[----:B-1----:R-:W-:Y:S06]  /*8c00*/  @!P1 BRA `(.L_x_45) ;  /* 0x00000094003c9947 */ /* 0x002fec0003800000 */
.L_x_182:
[----:B------:R-:W-:Y:S01]  /*8c10*/  UIADD3 UR4, UPT, UPT, UR6, 0xd0, URZ ;  /* 0x000000d006047890 */ /* 0x000fe2000fffe0ff */
[----:B-1----:R-:W-:Y:S01]  /*8c20*/  SHF.L.U32 R7, R5, 0x1f, RZ ;  /* 0x0000001f05077819 */ /* 0x002fe200000006ff */
[----:B------:R-:W-:Y:S01]  /*8c30*/  UIADD3 UR5, UPT, UPT, UR6, 0x90, URZ ;  /* 0x0000009006057890 */ /* 0x000fe2000fffe0ff */
[----:B------:R1:W-:Y:S01]  /*8c40*/  @!P0 SYNCS.ARRIVE.TRANS64.RED RZ, [R3+URZ], R8 ;  /* 0x0000000803ff89a7 */ /* 0x0003e200080004ff */
[----:B------:R-:W-:-:S07]  /*8c50*/  LOP3.LUT R4, R4, 0x1, RZ, 0x3c, !PT ;  /* 0x0000000104047812 */ /* 0x000fce00078e3cff */
[----:B------:R-:W-:Y:S06]  /*8c60*/  UGETNEXTWORKID.BROADCAST [UR4], [UR5] ;  /* 0x00000000040073ca */ /* 0x000fec0008000100 */
[----:B------:R-:W2:Y:S02]  /*8c70*/  SYNCS.PHASECHK.TRANS64.TRYWAIT P1, [UR6+0x90], R7 ;  /* 0x00009007ff0075a7 */ /* 0x000ea40008021106 */
[----:B-12---:R-:W-:Y:S05]  /*8c80*/  @!P1 BRA `(.L_x_46) ;  /* 0x0000009400309947 */ /* 0x006fea0003800000 */
.L_x_183:
[----:B------:R-:W2:Y:S01]  /*8c90*/  LDS.128 R8, [UR6+0xd0] ;  /* 0x0000d006ff087984 */ /* 0x000ea20008000c00 */
[----:B------:R-:W-:Y:S01]  /*8ca0*/  LOP3.LUT R5, R5, 0x1, RZ, 0x3c, !PT ;  /* 0x0000000105057812 */ /* 0x000fe200078e3cff */
[----:B------:R-:W-:Y:S01]  /*8cb0*/  @!PT LDS RZ, [RZ] ;  /* 0x00000000fffff984 */ /* 0x000fe20000000800 */
[----:B------:R-:W-:Y:S01]  /*8cc0*/  @!PT LDS RZ, [RZ] ;  /* 0x00000000fffff984 */ /* 0x000fe20000000800 */
[----:B------:R-:W-:Y:S01]  /*8cd0*/  @!PT LDS RZ, [RZ] ;  /* 0x00000000fffff984 */ /* 0x000fe20000000800 */
[----:B------:R-:W-:Y:S01]  /*8ce0*/  @!PT LDS RZ, [RZ] ;  /* 0x00000000fffff984 */ /* 0x000fe20000000800 */
[----:B------:R3:W-:Y:S06]  /*8cf0*/  MEMBAR.ALL.CTA ;  /* 0x0000000000007992 */ /* 0x0007ec0000008000 */
[----:B---3--:R-:W3:Y:S02]  /*8d00*/  FENCE.VIEW.ASYNC.S ;  /* 0x00000000000073c6 */ /* 0x008ee40000000000 */
[----:B---3--:R3:W-:Y:S01]  /*8d10*/  SYNCS.ARRIVE.TRANS64.RED.A1T0 RZ, [R2+URZ], RZ ;  /* 0x000000ff02ff79a7 */ /* 0x0087e200081004ff */
[----:B--2---:R-:W-:-:S13]  /*8d20*/  LOP3.LUT P1, RZ, R10, 0x1, RZ, 0xc0, !PT ;  /* 0x000000010aff7812 */ /* 0x004fda000782c0ff */
[----:B---3--:R-:W-:Y:S05]  /*8d30*/  @P1 BRA `(.L_x_47) ;  /* 0xfffffffc00981947 */ /* 0x008fea000383ffff */
[----:B------:R-:W-:-:S04]  /*8d40*/  SHF.L.U32 R2, R4, 0x1f, RZ ;  /* 0x0000001f04027819 */ /* 0x000fc800000006ff */
[----:B------:R-:W2:Y:S02]  /*8d50*/  SYNCS.PHASECHK.TRANS64 P0, [UR6+0x98], R2 ;  /* 0x00009802ff0075a7 */ /* 0x000ea40008001006 */
[----:B--2---:R-:W-:Y:S05]  /*8d60*/  @P0 EXIT ;  /* 0x000000000000094d */ /* 0x004fea0003800000 */
.L_x_48:
[----:B--2---:R-:W-:-:S04]  /*8d70*/  SHF.L.U32 R3, R4, 0x1f, RZ ;  /* 0x0000001f04037819 */ /* 0x004fc800000006ff */
[----:B------:R2:W3:Y:S03]  /*8d80*/  SYNCS.PHASECHK.TRANS64.TRYWAIT P0, [R0+URZ+0x98], R3 ;  /* 0x00009803000075a7 */ /* 0x0004e600080011ff */
[----:B---3--:R-:W-:Y:S05]  /*8d90*/  @!P0 NANOSLEEP.SYNCS 0x989680 ;  /* 0x009896800000895d */ /* 0x008fea0003900000 */
[----:B------:R-:W3:Y:S02]  /*8da0*/  @!P0 SYNCS.PHASECHK.TRANS64 P0, [R0+URZ+0x98], R3 ;  /* 0x00009803000085a7 */ /* 0x000ee400080010ff */
[----:B---3--:R-:W-:Y:S05]  /*8db0*/  @P0 EXIT ;  /* 0x000000000000094d */ /* 0x008fea0003800000 */
[----:B------:R-:W-:Y:S05]  /*8dc0*/  BRA `(.L_x_48) ;  /* 0xfffffffc00e87947 */ /* 0x000fea000383ffff */
.L_x_44:
[----:B------:R-:W-:Y:S05]  /*8dd0*/  @P4 BRA `(.L_x_49) ;  /* 0x00000018001c4947 */ /* 0x000fea0003800000 */
[----:B------:R-:W-:Y:S01]  /*8de0*/  MOV R0, 0x40 ;  /* 0x0000004000007802 */ /* 0x000fe20000000f00 */
[----:B------:R-:W-:-:S03]  /*8df0*/  NOP ;  /* 0x0000000000007918 */ /* 0x000fc60000000000 */
[----:B------:R-:W-:-:S05]  /*8e00*/  LEA R0, R85, R0, 0x18 ;  /* 0x0000000055007211 */ /* 0x000fca00078ec0ff */
[----:B------:R-:W1:Y:S02]  /*8e10*/  LDS.U8 R2, [R0+0x1c] ;  /* 0x00001c0000027984 */ /* 0x000e640000000000 */
[----:B-1----:R-:W-:Y:S02]  /*8e20*/  ISETP.NE.AND P0, PT, R2, RZ, PT ;  /* 0x000000ff0200720c */ /* 0x002fe40003f05270 */
[----:B------:R-:W-:-:S04]  /*8e30*/  MOV R2, 0x400 ;  /* 0x0000040000027802 */ /* 0x000fc80000000f00 */
[----:B------:R-:W-:-:S07]  /*8e40*/  LEA R85, R85, R2, 0x18 ;  /* 0x0000000255557211 */ /* 0x000fce00078ec0ff */
[----:B------:R-:W-:Y:S05]  /*8e50*/  @P0 BRA `(.L_x_50) ;  /* 0x0000000000fc0947 */ /* 0x000fea0003800000 */
[----:B------:R-:W-:Y:S02]  /*8e60*/  ISETP.NE.U32.AND P0, PT, R11, 0x1, PT ;  /* 0x000000010b00780c */ /* 0x000fe40003f05070 */
[----:B------:R-:W-:-:S11]  /*8e70*/  IADD3 R5, PT, PT, R0, 0x8, RZ ;  /* 0x0000000800057810 */ /* 0x000fd60007ffe0ff */
[----:B------:R-:W-:Y:S05]  /*8e80*/  @!P0 BRA `(.L_x_51) ;  /* 0x0000000000908947 */ /* 0x000fea0003800000 */
[----:B------:R-:W-:Y:S01]  /*8e90*/  ELECT P1, URZ, PT ;  /* 0x0000000000ff782f */ /* 0x000fe20003820000 */
[----:B------:R-:W-:-:S12]  /*8ea0*/  BSSY B0, `(.L_x_51) ;  /* 0x0000022000007945 */ /* 0x000fd80003800000 */
[----:B------:R-:W-:Y:S05]  /*8eb0*/  @!P1 BRA `(.L_x_52) ;  /* 0x0000000000809947 */ /* 0x000fea0003800000 */
[----:B------:R-:W-:-:S05]  /*8ec0*/  UMOV UR4, 0x10 ;  /* 0x0000001000047882 */ /* 0x000fca0000000000 */
[----:B------:R-:W-:Y:S04]  /*8ed0*/  DEPBAR.LE SB1, 0x36 ;  /* 0x00009d800000791a */ /* 0x000fe80000000000 */
[----:B------:R-:W1:Y:S02]  /*8ee0*/  UTCATOMSWS.2CTA.FIND_AND_SET.ALIGN UP0, UR4, UR4 ;  /* 0x00000004000475e3 */ /* 0x000e640008200800 */
[----:B-1----:R-:W-:Y:S01]  /*8ef0*/  MOV R12, UR4 ;  /* 0x00000004000c7c02 */ /* 0x002fe20008000f00 */
[----:B------:R-:W-:Y:S06]  /*8f00*/  BRA.U UP0, `(.L_x_53) ;  /* 0x0000000100187547 */ /* 0x000fec000b800000 */
.L_x_54:
[----:B------:R-:W-:Y:S05]  /*8f10*/  NANOSLEEP 0x64 ;  /* 0x000000640000795d */ /* 0x000fea0003800000 */
[----:B------:R-:W-:-:S05]  /*8f20*/  UMOV UR4, 0x10 ;  /* 0x0000001000047882 */ /* 0x000fca0000000000 */
[----:B------:R-:W-:Y:S04]  /*8f30*/  DEPBAR.LE SB1, 0x36 ;  /* 0x00009d800000791a */ /* 0x000fe80000000000 */
[----:B------:R-:W1:Y:S02]  /*8f40*/  UTCATOMSWS.2CTA.FIND_AND_SET.ALIGN UP0, UR4, UR4 ;  /* 0x00000004000475e3 */ /* 0x000e640008200800 */
[----:B-1----:R-:W-:Y:S01]  /*8f50*/  MOV R12, UR4 ;  /* 0x00000004000c7c02 */ /* 0x002fe20008000f00 */
[----:B------:R-:W-:Y:S05]  /*8f60*/  BRA.U !UP0, `(.L_x_54) ;  /* 0xfffffffd08e87547 */ /* 0x000fea000b83ffff */
.L_x_53:
[----:B------:R-:W1:Y:S01]  /*8f70*/  LDS R3, [R0+0x10] ;  /* 0x0000100000037984 */ /* 0x000e620000000800 */
[----:B------:R-:W-:Y:S02]  /*8f80*/  HFMA2 R4, -RZ, RZ, 0, 2.384185791015625e-07 ;  /* 0x00000004ff047431 */ /* 0x000fe400000001ff */
[----:B------:R-:W-:Y:S01]  /*8f90*/  VIADD R13, R85, 0xe0 ;  /* 0x000000e0550d7836 */ /* 0x000fe20000000000 */
[----:B-1----:R-:W-:-:S04]  /*8fa0*/  SHF.L.U32 R3, R3, 0x1f, RZ ;  /* 0x0000001f03037819 */ /* 0x002fc800000006ff */
[----:B------:R-:W1:Y:S02]  /*8fb0*/  SYNCS.PHASECHK.TRANS64.TRYWAIT P1, [R0+URZ+0x8], R3 ;  /* 0x00000803000075a7 */ /* 0x000e6400080211ff */
[----:B-1----:R-:W-:Y:S05]  /*8fc0*/  @P1 BRA `(.L_x_55) ;  /* 0x0000000000081947 */ /* 0x002fea0003800000 */
[----:B------:R-:W1:Y:S02]  /*8fd0*/  SYNCS.PHASECHK.TRANS64.TRYWAIT P1, [R0+URZ+0x8], R3 ;  /* 0x00000803000075a7 */ /* 0x000e6400080211ff */
[----:B-1----:R-:W-:Y:S05]  /*8fe0*/  @!P1 BRA `(.L_x_56) ;  /* 0x00000090006c9947 */ /* 0x002fea0003800000 */
.L_x_55:
[----:B------:R-:W-:Y:S01]  /*8ff0*/  IMAD.MOV.U32 R15, RZ, RZ, 0xffff ;  /* 0x0000ffffff0f7424 */ /* 0x000fe200078e00ff */
[C---:B-1----:R-:W-:Y:S01]  /*9000*/  PRMT R3, R10.reuse, 0x654, R5 ;  /* 0x000006540a037816 */ /* 0x042fe20000000005 */
[----:B------:R-:W-:Y:S01]  /*9010*/  IMAD.MOV.U32 R7, RZ, RZ, 0x1 ;  /* 0x00000001ff077424 */ /* 0x000fe200078e00ff */
[----:B------:R-:W-:Y:S01]  /*9020*/  PRMT R2, R10, 0x654, R13 ;  /* 0x000006540a027816 */ /* 0x000fe2000000000d */
[----:B------:R-:W-:Y:S01]  /*9030*/  IMAD.SHL.U32 R6, R12, 0x20, RZ ;  /* 0x000000200c067824 */ /* 0x000fe200078e00ff */
[-C--:B------:R-:W-:Y:S01]  /*9040*/  SHF.L.U32 R15, R15, R12.reuse, RZ ;  /* 0x0000000c0f0f7219 */ /* 0x080fe200000006ff */
[----:B------:R1:W-:Y:S01]  /*9050*/  SYNCS.ARRIVE.TRANS64.RED RZ, [R3+URZ], R4 ;  /* 0x0000000403ff79a7 */ /* 0x0003e200080004ff */
[----:B------:R-:W-:Y:S02]  /*9060*/  SHF.L.U32 R13, R7, R12, RZ ;  /* 0x0000000c070d7219 */ /* 0x000fe400000006ff */
[----:B------:R1:W-:Y:S04]  /*9070*/  STS [R85+0xe0], R6 ;  /* 0x0000e00655007388 */ /* 0x0003e80000000800 */
[----:B------:R1:W-:Y:S04]  /*9080*/  STAS [R2.64], R12 ;  /* 0x0000000c02007dbd */ /* 0x0003e8000c0008ff */
[----:B------:R1:W-:Y:S04]  /*9090*/  ATOMS.OR RZ, [R0+0x14], R15 ;  /* 0x0000140f00ff738c */ /* 0x0003e80003000000 */
[----:B------:R1:W-:Y:S04]  /*90a0*/  ATOMS.OR RZ, [R0+0x18], R13 ;  /* 0x0000180d00ff738c */ /* 0x0003e80003000000 */
[----:B------:R1:W-:Y:S02]  /*90b0*/  ATOMS.XOR RZ, [R0+0x10], R7 ;  /* 0x0000100700ff738c */ /* 0x0003e40003800000 */
.L_x_52:
[----:B------:R-:W-:Y:S05]  /*90c0*/  BSYNC B0 ;  /* 0x0000000000007941 */ /* 0x000fea0003800000 */
.L_x_51:
[----:B------:R-:W-:Y:S05]  /*90d0*/  @P0 BRA `(.L_x_57) ;  /* 0x00000000006c0947 */ /* 0x000fea0003800000 */
[----:B------:R-:W-:-:S03]  /*90e0*/  UMOV UR4, 0xffffffff ;  /* 0xffffffff00047882 */ /* 0x000fc60000000000 */
[----:B------:R-:W-:Y:S05]  /*90f0*/  BRA.DIV UR4, `(.L_x_58) ;  /* 0x00000092043c7947 */ /* 0x000fea000b800000 */
[----:B------:R-:W-:-:S13]  /*9100*/  ELECT P6, URZ, PT ;  /* 0x0000000000ff782f */ /* 0x000fda00038c0000 */
.L_x_186:
[----:B------:R-:W-:Y:S05]  /*9110*/  @!P6 BRA `(.L_x_57) ;  /* 0x00000000005ce947 */ /* 0x000fea0003800000 */
[----:B-1----:R-:W1:Y:S02]  /*9120*/  LDS R3, [R0+0x10] ;  /* 0x0000100000037984 */ /* 0x002e640000000800 */
[----:B-1----:R-:W-:-:S04]  /*9130*/  SHF.L.U32 R3, R3, 0x1f, RZ ;  /* 0x0000001f03037819 */ /* 0x002fc800000006ff */
[----:B------:R-:W1:Y:S02]  /*9140*/  SYNCS.PHASECHK.TRANS64.TRYWAIT P0, [R0+URZ+0x8], R3 ;  /* 0x00000803000075a7 */ /* 0x000e6400080011ff */
[----:B-1----:R-:W-:Y:S05]  /*9150*/  @P0 BRA `(.L_x_59) ;  /* 0x0000000000080947 */ /* 0x002fea0003800000 */
[----:B------:R-:W1:Y:S02]  /*9160*/  SYNCS.PHASECHK.TRANS64.TRYWAIT P0, [R0+URZ+0x8], R3 ;  /* 0x00000803000075a7 */ /* 0x000e6400080011ff */
[----:B-1----:R-:W-:Y:S05]  /*9170*/  @!P0 BRA `(.L_x_60) ;  /* 0x00000090003c8947 */ /* 0x002fea0003800000 */
.L_x_59:
[----:B------:R-:W2:Y:S01]  /*9180*/  LDS R4, [R85+0xe0] ;  /* 0x0000e00055047984 */ /* 0x000ea20000000800 */
[----:B------:R-:W-:Y:S01]  /*9190*/  IMAD.MOV.U32 R13, RZ, RZ, 0xffff ;  /* 0x0000ffffff0d7424 */ /* 0x000fe200078e00ff */
[----:B------:R-:W-:Y:S01]  /*91a0*/  PRMT R5, R10, 0x654, R5 ;  /* 0x000006540a057816 */ /* 0x000fe20000000005 */
[----:B-1----:R-:W-:Y:S02]  /*91b0*/  IMAD.MOV.U32 R3, RZ, RZ, 0x1 ;  /* 0x00000001ff037424 */ /* 0x002fe400078e00ff */
[----:B--2---:R-:W-:Y:S01]  /*91c0*/  IMAD.SHL.U32 R2, R4, 0x20, RZ ;  /* 0x0000002004027824 */ /* 0x004fe200078e00ff */
[-C--:B------:R-:W-:Y:S02]  /*91d0*/  SHF.L.U32 R13, R13, R4.reuse, RZ ;  /* 0x000000040d0d7219 */ /* 0x080fe400000006ff */
[----:B------:R-:W-:Y:S02]  /*91e0*/  SHF.L.U32 R7, R3, R4, RZ ;  /* 0x0000000403077219 */ /* 0x000fe400000006ff */
[----:B------:R2:W-:Y:S04]  /*91f0*/  STS [R85+0xe0], R2 ;  /* 0x0000e00255007388 */ /* 0x0005e80000000800 */
[----:B------:R2:W-:Y:S04]  /*9200*/  ATOMS.OR RZ, [R0+0x14], R13 ;  /* 0x0000140d00ff738c */ /* 0x0005e80003000000 */
[----:B------:R2:W-:Y:S01]  /*9210*/  ATOMS.OR RZ, [R0+0x18], R7 ;  /* 0x0000180700ff738c */ /* 0x0005e20003000000 */
[----:B------:R2:W-:Y:S03]  /*9220*/  SYNCS.ARRIVE.TRANS64.RED.A1T0 RZ, [R5+URZ], RZ ;  /* 0x000000ff05ff79a7 */ /* 0x0005e600081004ff */
[----:B------:R2:W-:Y:S01]  /*9230*/  ATOMS.XOR RZ, [R0+0x10], R3 ;  /* 0x0000100300ff738c */ /* 0x0005e20003800000 */
[----:B------:R-:W-:Y:S05]  /*9240*/  BRA `(.L_x_57) ;  /* 0x0000000000107947 */ /* 0x000fea0003800000 */
.L_x_50:
[----:B------:R-:W-:Y:S02]  /*9250*/  MOV R0, 0xffffffff ;  /* 0xffffffff00007802 */ /* 0x000fe40000000f00 */
[----:B------:R-:W-:-:S03]  /*9260*/  MOV R2, 0x9290 ;  /* 0x0000929000027802 */ /* 0x000fc60000000f00 */
[----:B------:R1:W-:Y:S04]  /*9270*/  STS [R85+0xe0], R0 ;  /* 0x0000e00055007388 */ /* 0x0003e80000000800 */
[----:B-1---5:R-:W-:Y:S05]  /*9280*/  CALL.REL.NOINC `($__internal_1_$__cuda_sm10x_tcgen05_guardrail_trap_phase_invalid_during_alloc) ;  /* 0x0000009800487944 */ /* 0x022fea0003c00000 */
.L_x_57:
[----:B------:R-:W-:Y:S05]  /*9290*/  WARPSYNC.ALL ;  /* 0x0000000000007948 */ /* 0x000fea0003800000 */
[----:B-12---:R-:W1:Y:S01]  /*92a0*/  S2R R0, SR_CgaCtaId ;  /* 0x0000000000007919 */ /* 0x006e620000008800 */
[----:B------:R-:W-:Y:S01]  /*92b0*/  MOV R3, 0x400 ;  /* 0x0000040000037802 */ /* 0x000fe20000000f00 */
[----:B------:R-:W-:Y:S01]  /*92c0*/  NOP ;  /* 0x0000000000007918 */ /* 0x000fe20000000000 */
[----:B------:R-:W-:Y:S08]  /*92d0*/  BAR.ARV 0x6, 0xa0 ;  /* 0x0182800000007b1d */ /* 0x000ff00000002000 */
[----:B------:R-:W2:Y:S01]  /*92e0*/  LDC.64 R6, c[0x0][0x388] ;  /* 0x0000e200ff067b82 */ /* 0x000ea20000000a00 */
[----:B------:R-:W-:Y:S01]  /*92f0*/  LOP3.LUT R9, R9, 0xffff, RZ, 0xc0, !PT ;  /* 0x0000ffff09097812 */ /* 0x000fe200078ec0ff */
[----:B------:R-:W-:Y:S01]  /*9300*/  IMAD.MOV.U32 R16, RZ, RZ, 0x1 ;  /* 0x00000001ff107424 */ /* 0x000fe200078e00ff */
[----:B------:R-:W-:-:S02]  /*9310*/  LOP3.LUT R8, R8, 0xffff, RZ, 0xc0, !PT ;  /* 0x0000ffff08087812 */ /* 0x000fc400078ec0ff */
[----:B------:R-:W-:Y:S02]  /*9320*/  CS2R R14, SRZ ;  /* 0x00000000000e7805 */ /* 0x000fe4000001ff00 */
[----:B------:R-:W-:Y:S01]  /*9330*/  R2UR UR7, R9 ;  /* 0x00000000090772ca */ /* 0x000fe200000e0000 */
[----:B------:R-:W-:Y:S01]  /*9340*/  UMOV UR22, 0x0 ;  /* 0x0000000000167882 */ /* 0x000fe20000000000 */
[----:B------:R-:W-:Y:S01]  /*9350*/  R2UR UR6, R8 ;  /* 0x00000000080672ca */ /* 0x000fe200000e0000 */
[----:B------:R-:W3:Y:S01]  /*9360*/  LDC.64 R4, c[0x0][0x390] ;  /* 0x0000e400ff047b82 */ /* 0x000ee20000000a00 */
[----:B------:R-:W-:Y:S01]  /*9370*/  UMOV UR23, 0x10210910 ;  /* 0x1021091000177882 */ /* 0x000fe20000000000 */
        /* <DEDUP_REMOVED lines=8> */
[----:B-1----:R-:W-:Y:S01]  /*9400*/  LEA R0, R0, R3, 0x18 ;  /* 0x0000000300007211 */ /* 0x002fe200078ec0ff */
[----:B------:R-:W-:Y:S01]  /*9410*/  UMOV UR12, 0x0 ;  /* 0x00000000000c7882 */ /* 0x000fe20000000000 */
[----:B------:R-:W-:Y:S01]  /*9420*/  UMOV UR13, 0x10210910 ;  /* 0x10210910000d7882 */ /* 0x000fe20000000000 */
[----:B------:R-:W-:Y:S01]  /*9430*/  UMOV UR10, 0x0 ;  /* 0x00000000000a7882 */ /* 0x000fe20000000000 */
[----:B------:R-:W-:Y:S01]  /*9440*/  UMOV UR11, 0x10210910 ;  /* 0x10210910000b7882 */ /* 0x000fe20000000000 */
[----:B------:R-:W1:Y:S01]  /*9450*/  LDS R2, [R0+0xe0] ;  /* 0x0000e00000027984 */ /* 0x000e620000000800 */
[----:B--2---:R-:W-:Y:S01]  /*9460*/  VIADD R6, R6, 0x3f ;  /* 0x0000003f06067836 */ /* 0x004fe20000000000 */
[----:B------:R-:W-:Y:S01]  /*9470*/  UMOV UR8, 0x0 ;  /* 0x0000000000087882 */ /* 0x000fe20000000000 */
[C---:B------:R-:W-:Y:S01]  /*9480*/  VIADD R8, R0.reuse, 0x8400 ;  /* 0x0000840000087836 */ /* 0x040fe20000000000 */
[----:B------:R-:W-:Y:S01]  /*9490*/  UMOV UR9, 0x10210910 ;  /* 0x1021091000097882 */ /* 0x000fe20000000000 */
[----:B------:R-:W-:Y:S01]  /*94a0*/  VIADD R9, R0, 0x28400 ;  /* 0x0002840000097836 */ /* 0x000fe20000000000 */
[----:B------:R-:W-:-:S02]  /*94b0*/  SHF.R.S32.HI R3, RZ, 0x1f, R6 ;  /* 0x0000001fff037819 */ /* 0x000fc40000011406 */
[----:B------:R-:W-:Y:S02]  /*94c0*/  SHF.R.U32.HI R8, RZ, 0x4, R8 ;  /* 0x00000004ff087819 */ /* 0x000fe40000011608 */
[----:B------:R-:W-:Y:S02]  /*94d0*/  LEA.HI R6, R3, R6, RZ, 0x6 ;  /* 0x0000000603067211 */ /* 0x000fe400078f30ff */
[----:B------:R-:W-:Y:S02]  /*94e0*/  SHF.R.U32.HI R9, RZ, 0x4, R9 ;  /* 0x00000004ff097819 */ /* 0x000fe40000011609 */
[----:B------:R-:W-:Y:S02]  /*94f0*/  SHF.R.S32.HI R6, RZ, 0x6, R6 ;  /* 0x00000006ff067819 */ /* 0x000fe40000011406 */
[----:B------:R-:W-:Y:S02]  /*9500*/  LOP3.LUT R8, R8, 0x3fff, RZ, 0xc0, !PT ;  /* 0x00003fff08087812 */ /* 0x000fe400078ec0ff */
[----:B------:R-:W-:Y:S01]  /*9510*/  LOP3.LUT R9, R9, 0x3fff, RZ, 0xc0, !PT ;  /* 0x00003fff09097812 */ /* 0x000fe200078ec0ff */
[----:B------:R-:W-:Y:S01]  /*9520*/  IMAD R3, R6, R7, RZ ;  /* 0x0000000706037224 */ /* 0x000fe200078e02ff */
[----:B------:R-:W-:-:S02]  /*9530*/  LOP3.LUT R8, R8, 0x10000, RZ, 0xfc, !PT ;  /* 0x0001000008087812 */ /* 0x000fc400078efcff */
[----:B------:R-:W-:Y:S01]  /*9540*/  LOP3.LUT R9, R9, 0x2000000, RZ, 0xfc, !PT ;  /* 0x0200000009097812 */ /* 0x000fe200078efcff */
[----:B---3--:R-:W-:-:S04]  /*9550*/  IMAD R4, R3, R4, RZ ;  /* 0x0000000403047224 */ /* 0x008fc800078e02ff */
[----:B------:R-:W-:-:S04]  /*9560*/  IMAD R3, R4, R5, RZ ;  /* 0x0000000504037224 */ /* 0x000fc800078e02ff */
[----:B------:R-:W-:Y:S02]  /*9570*/  VIADD R17, R3, 0xffffffff ;  /* 0xffffffff03117836 */ /* 0x000fe40000000000 */
[C---:B-1----:R-:W-:Y:S01]  /*9580*/  VIADD R12, R2.reuse, 0x80 ;  /* 0x00000080020c7836 */ /* 0x042fe20000000000 */
[----:B------:R-:W-:-:S04]  /*9590*/  LOP3.LUT R6, R2, 0xffff, RZ, 0xc0, !PT ;  /* 0x0000ffff02067812 */ /* 0x000fc800078ec0ff */
[----:B------:R-:W-:Y:S02]  /*95a0*/  LOP3.LUT R7, R12, 0xffff, RZ, 0xc0, !PT ;  /* 0x0000ffff0c077812 */ /* 0x000fe400078ec0ff */
[----:B------:R-:W-:-:S03]  /*95b0*/  CS2R R12, SRZ ;  /* 0x00000000000c7805 */ /* 0x000fc6000001ff00 */
[----:B------:R1:W-:Y:S04]  /*95c0*/  STL.64 [R1], R6 ;  /* 0x0000000601007387 */ /* 0x0003e80000100a00 */
.L_x_69:
[----:B------:R-:W-:-:S04]  /*95d0*/  SHF.L.U32 R5, R14, 0x1f, RZ ;  /* 0x0000001f0e057819 */ /* 0x000fc800000006ff */
[----:B--2---:R-:W2:Y:S02]  /*95e0*/  SYNCS.PHASECHK.TRANS64.TRYWAIT P0, [R0+URZ+0x90], R5 ;  /* 0x00009005000075a7 */ /* 0x004ea400080011ff */
[----:B--2---:R-:W-:Y:S05]  /*95f0*/  @!P0 BRA `(.L_x_61) ;  /* 0x0000008c00308947 */ /* 0x004fea0003800000 */
.L_x_187:
[----:B-12---:R-:W1:Y:S01]  /*9600*/  LDS.128 R4, [R0+0xd0] ;  /* 0x0000d00000047984 */ /* 0x006e620000000c00 */
[----:B------:R-:W-:Y:S01]  /*9610*/  ISETP.NE.AND P0, PT, R11, RZ, PT ;  /* 0x000000ff0b00720c */ /* 0x000fe20003f05270 */
[----:B------:R-:W-:Y:S01]  /*9620*/  VIADD R18, R0, 0x98 ;  /* 0x0000009800127836 */ /* 0x000fe20000000000 */
[----:B------:R-:W-:Y:S01]  /*9630*/  @!PT LDS RZ, [RZ] ;  /* 0x00000000fffff984 */ /* 0x000fe20000000800 */
[----:B------:R-:W-:Y:S01]  /*9640*/  @!PT LDS RZ, [RZ] ;  /* 0x00000000fffff984 */ /* 0x000fe20000000800 */
[----:B------:R-:W-:Y:S01]  /*9650*/  @!PT LDS RZ, [RZ] ;  /* 0x00000000fffff984 */ /* 0x000fe20000000800 */
[----:B------:R-:W-:Y:S01]  /*9660*/  @!PT LDS RZ, [RZ] ;  /* 0x00000000fffff984 */ /* 0x000fe20000000800 */
[----:B------:R2:W-:Y:S06]  /*9670*/  MEMBAR.ALL.CTA ;  /* 0x0000000000007992 */ /* 0x0005ec0000008000 */
[----:B--2---:R-:W2:Y:S01]  /*9680*/  FENCE.VIEW.ASYNC.S ;  /* 0x00000000000073c6 */ /* 0x004ea20000000000 */
[----:B------:R-:W-:Y:S01]  /*9690*/  IMAD R20, R15, 0x8, R0 ;  /* 0x000000080f147824 */ /* 0x000fe200078e0200 */
[----:B------:R-:W-:-:S04]  /*96a0*/  PRMT R18, RZ, 0x654, R18 ;  /* 0x00000654ff127816 */ /* 0x000fc80000000012 */
[----:B--2---:R2:W-:Y:S01]  /*96b0*/  SYNCS.ARRIVE.TRANS64.RED.A1T0 RZ, [R18+URZ], RZ ;  /* 0x000000ff12ff79a7 */ /* 0x0045e200081004ff */
[----:B-1----:R-:W-:Y:S01]  /*96c0*/  LOP3.LUT P4, RZ, R6, 0x1, RZ, 0xc0, !PT ;  /* 0x0000000106ff7812 */ /* 0x002fe2000788c0ff */
[----:B--2---:R-:W-:-:S12]  /*96d0*/  @P0 BRA `(.L_x_62) ;  /* 0x00000000000c0947 */ /* 0x004fd80003800000 */
[----:B------:R-:W-:-:S04]  /*96e0*/  SHF.L.U32 R5, R16, 0x1f, RZ ;  /* 0x0000001f10057819 */ /* 0x000fc800000006ff */
[----:B------:R-:W1:Y:S02]  /*96f0*/  SYNCS.PHASECHK.TRANS64.TRYWAIT P1, [R20+URZ+0xb0], R5 ;  /* 0x0000b005140075a7 */ /* 0x000e6400080211ff */
[----:B-1----:R-:W-:Y:S05]  /*9700*/  @!P1 BRA `(.L_x_63) ;  /* 0x0000008c00009947 */ /* 0x002fea0003800000 */
.L_x_62:
[----:B------:R-:W-:Y:S05]  /*9710*/  @P0 BRA `(.L_x_64) ;  /* 0x00000008007c0947 */ /* 0x000fea0003800000 */
[----:B------:R-:W-:-:S13]  /*9720*/  ISETP.GE.AND P0, PT, R3, 0x1, PT ;  /* 0x000000010300780c */ /* 0x000fda0003f06270 */
[----:B------:R-:W-:Y:S05]  /*9730*/  @!P0 BRA `(.L_x_65) ;  /* 0x0000000800608947 */ /* 0x000fea0003800000 */
[----:B------:R-:W-:Y:S01]  /*9740*/  IMAD R19, R15, 0x4, R1 ;  /* 0x000000040f137824 */ /* 0x000fe200078e0201 */
[----:B-1----:R-:W-:Y:S02]  /*9750*/  LEA R5, R13, R0, 0x3 ;  /* 0x000000000d057211 */ /* 0x002fe400078e18ff */
[----:B------:R-:W-:-:S03]  /*9760*/  SHF.L.U32 R4, R12, 0x1f, RZ ;  /* 0x0000001f0c047819 */ /* 0x000fc600000006ff */
[----:B------:R-:W5:Y:S01]  /*9770*/  LDL R19, [R19] ;  /* 0x0000000013137983 */ /* 0x000f620000100800 */
[----:B------:R1:W2:Y:S01]  /*9780*/  SYNCS.PHASECHK.TRANS64.TRYWAIT P3, [R5+URZ], R4 ;  /* 0x00000004050075a7 */ /* 0x0002a200080611ff */
[----:B------:R-:W-:Y:S01]  /*9790*/  IMAD.MOV.U32 R21, RZ, RZ, R17 ;  /* 0x000000ffff157224 */ /* 0x000fe200078e0011 */
[----:B------:R-:W-:-:S11]  /*97a0*/  UPLOP3.LUT UP0, UPT, UPT, UPT, UPT, 0x40, 0x4 ;  /* 0x000000000004789c */ /* 0x000fd60003f0e870 */
.L_x_68:
[----:B------:R-:W-:Y:S01]  /*97b0*/  ISETP.NE.AND P0, PT, R21, RZ, PT ;  /* 0x000000ff1500720c */ /* 0x000fe20003f05270 */
[C---:B-1----:R-:W-:Y:S01]  /*97c0*/  VIADD R4, R13.reuse, 0x1 ;  /* 0x000000010d047836 */ /* 0x042fe20000000000 */
[C---:B------:R-:W-:Y:S01]  /*97d0*/  LEA R7, R13.reuse, R8, 0xb ;  /* 0x000000080d077211 */ /* 0x040fe200078e58ff */
[C---:B------:R-:W-:Y:S02]  /*97e0*/  IMAD R6, R13.reuse, 0x400, R9 ;  /* 0x000004000d067824 */ /* 0x040fe400078e0209 */
[----:B------:R-:W-:Y:S01]  /*97f0*/  IMAD R18, R13, 0x8, R0 ;  /* 0x000000080d127824 */ /* 0x000fe200078e0200 */
[----:B------:R-:W-:Y:S01]  /*9800*/  ISETP.NE.AND P1, PT, R4, 0x4, PT ;  /* 0x000000040400780c */ /* 0x000fe20003f25270 */
[----:B------:R-:W-:Y:S01]  /*9810*/  @!UPT UIADD3 URZ, UPT, UPT, URZ, URZ, URZ ;  /* 0x000000fffffff290 */ /* 0x000fe2000fffe0ff */
[----:B--2-4-:R-:W-:Y:S11]  /*9820*/  @P3 BRA `(.L_x_66) ;  /* 0x00000000000c3947 */ /* 0x014ff60003800000 */
[----:B------:R-:W-:Y:S04]  /*9830*/  SHF.L.U32 R5, R12, 0x1f, RZ ;  /* 0x0000001f0c057819 */ /* 0x000fe800000006ff */
[----:B------:R-:W1:Y:S02]  /*9840*/  SYNCS.PHASECHK.TRANS64.TRYWAIT P2, [R18+URZ], R5 ;  /* 0x00000005120075a7 */ /* 0x000e6400080411ff */
[----:B-1----:R-:W-:Y:S05]  /*9850*/  @!P2 BRA `(.L_x_67) ;  /* 0x0000008800c0a947 */ /* 0x002fea0003800000 */
.L_x_66:
[----:B------:R-:W-:Y:S02]  /*9860*/  R2UR UR5, R6 ;  /* 0x00000000060572ca */ /* 0x000fe400000e0000 */
[----:B------:R-:W-:Y:S02]  /*9870*/  ELECT P2, URZ, PT ;  /* 0x0000000000ff782f */ /* 0x000fe40003840000 */
[----:B------:R-:W-:Y:S02]  /*9880*/  R2UR UR4, R7 ;  /* 0x00000000070472ca */ /* 0x000fe400000e0000 */
[----:B------:R-:W-:Y:S02]  /*9890*/  SEL R23, RZ, 0x1, P1 ;  /* 0x00000001ff177807 */ /* 0x000fe40000800000 */
[----:B------:R-:W-:Y:S02]  /*98a0*/  PLOP3.LUT P3, PT, PT, PT, PT, 0x80, 0x8 ;  /* 0x000000000008781c */ /* 0x000fe40003f6f070 */
[----:B------:R-:W-:Y:S02]  /*98b0*/  SEL R13, R4, RZ, P1 ;  /* 0x000000ff040d7207 */ /* 0x000fe40000800000 */
[----:B------:R-:W-:Y:S03]  /*98c0*/  LOP3.LUT R12, R12, R23, RZ, 0x3c, !PT ;  /* 0x000000170c0c7212 */ /* 0x000fe600078e3cff */
[----:B-----5:R-:W-:Y:S01]  /*98d0*/  @P2 R2UR.BROADCAST UR24, R19 ;  /* 0x00000000131822ca */ /* 0x020fe200008e0000 */
[----:B------:R-:W-:Y:S01]  /*98e0*/  IMAD.U32 R24, RZ, RZ, UR5 ;  /* 0x00000005ff187e24 */ /* 0x000fe2000f8e00ff */
[----:B------:R-:W-:Y:S01]  /*98f0*/  @P0 SHF.L.U32 R4, R12, 0x1f, RZ ;  /* 0x0000001f0c040819 */ /* 0x000fe200000006ff */
[----:B------:R-:W-:Y:S02]  /*9900*/  IMAD.U32 R22, RZ, RZ, UR4 ;  /* 0x00000004ff167e24 */ /* 0x000fe4000f8e00ff */
[----:B------:R-:W-:Y:S01]  /*9910*/  @P2 IMAD.MOV.U32 R25, RZ, RZ, 0x20004020 ;  /* 0x20004020ff192424 */ /* 0x000fe200078e00ff */
[----:B------:R-:W-:Y:S01]  /*9920*/  @P2 R2UR UR28, R24 ;  /* 0x00000000181c22ca */ /* 0x000fe200000e0000 */
[----:B------:R-:W-:Y:S01]  /*9930*/  @P2 IMAD.MOV.U32 R23, RZ, RZ, 0x40004080 ;  /* 0x40004080ff172424 */ /* 0x000fe200078e00ff */
[----:B------:R-:W-:Y:S01]  /*9940*/  @P2 R2UR UR26, R22 ;  /* 0x00000000161a22ca */ /* 0x000fe200000e0000 */
[----:B-1----:R-:W-:Y:S01]  /*9950*/  @P0 IMAD R5, R13, 0x8, R0 ;  /* 0x000000080d050824 */ /* 0x002fe200078e0200 */
[----:B------:R-:W-:Y:S02]  /*9960*/  @P2 R2UR UR29, R25 ;  /* 0x00000000191d22ca */ /* 0x000fe400000e0000 */
[----:B------:R-:W-:Y:S01]  /*9970*/  @P2 R2UR UR27, R23 ;  /* 0x00000000171b22ca */ /* 0x000fe200000e0000 */
[----:B------:R1:W3:Y:S01]  /*9980*/  @P0 SYNCS.PHASECHK.TRANS64.TRYWAIT P3, [R5+URZ], R4 ;  /* 0x00000004050005a7 */ /* 0x0002e200080611ff */
[----:B------:R-:W-:Y:S11]  /*9990*/  ELECT P0, URZ, PT ;  /* 0x0000000000ff782f */ /* 0x000ff60003800000 */
[----:B------:R2:W-:Y:S01]  /*99a0*/  UTCHMMA.2CTA gdesc[UR26], gdesc[UR28], tmem[UR24], tmem[UR22], idesc[UR23], UP0 ;  /* 0x00ff161c1a0075ea */ /* 0x0005e20008200018 */
[----:B------:R-:W-:Y:S01]  /*99b0*/  UPLOP3.LUT UP0, UPT, UPT, UPT, UPT, 0x80, 0x8 ;  /* 0x000000000008789c */ /* 0x000fe20003f0f070 */
[----:B------:R-:W-:Y:S02]  /*99c0*/  @P0 VIADD R23, R6, 0x40 ;  /* 0x0000004006170836 */ /* 0x000fe40000000000 */
[----:B------:R-:W-:Y:S02]  /*99d0*/  @P0 VIADD R22, R7, 0x2 ;  /* 0x0000000207160836 */ /* 0x000fe40000000000 */
[----:B------:R-:W-:Y:S01]  /*99e0*/  @P0 IMAD.MOV.U32 R25, RZ, RZ, 0x20004020 ;  /* 0x20004020ff190424 */ /* 0x000fe200078e00ff */
[----:B------:R-:W-:Y:S01]  /*99f0*/  @P0 R2UR UR5, R23 ;  /* 0x00000000170502ca */ /* 0x000fe200000e0000 */
[----:B------:R-:W-:Y:S01]  /*9a00*/  @P0 IMAD.MOV.U32 R23, RZ, RZ, 0x40004080 ;  /* 0x40004080ff170424 */ /* 0x000fe200078e00ff */
[----:B------:R-:W-:Y:S11]  /*9a10*/  @P0 R2UR UR4, R22 ;  /* 0x00000000160402ca */ /* 0x000ff600000e0000 */
[----:B------:R-:W-:Y:S02]  /*9a20*/  IMAD.U32 R24, RZ, RZ, UR5 ;  /* 0x00000005ff187e24 */ /* 0x000fe4000f8e00ff */
[----:B------:R-:W-:Y:S03]  /*9a30*/  IMAD.U32 R22, RZ, RZ, UR4 ;  /* 0x00000004ff167e24 */ /* 0x000fe6000f8e00ff */
[----:B--2---:R-:W-:Y:S02]  /*9a40*/  @P0 R2UR UR28, R24 ;  /* 0x00000000181c02ca */ /* 0x004fe400000e0000 */
[----:B------:R-:W-:Y:S02]  /*9a50*/  @P0 R2UR UR29, R25 ;  /* 0x00000000191d02ca */ /* 0x000fe400000e0000 */
[----:B------:R-:W-:Y:S02]  /*9a60*/  @P0 R2UR UR26, R22 ;  /* 0x00000000161a02ca */ /* 0x000fe400000e0000 */
[----:B------:R-:W-:Y:S02]  /*9a70*/  @P0 R2UR UR27, R23 ;  /* 0x00000000171b02ca */ /* 0x000fe400000e0000 */
[----:B------:R-:W-:Y:S02]  /*9a80*/  @P0 R2UR.BROADCAST UR24, R19 ;  /* 0x00000000131802ca */ /* 0x000fe400008e0000 */
[----:B------:R-:W-:Y:S11]  /*9a90*/  ELECT P0, URZ, PT ;  /* 0x0000000000ff782f */ /* 0x000ff60003800000 */
[----:B------:R2:W-:Y:S02]  /*9aa0*/  UTCHMMA.2CTA gdesc[UR26], gdesc[UR28], tmem[UR24], tmem[UR20], idesc[UR21], UPT ;  /* 0x00ff141c1a0075ea */ /* 0x0005e4000ba00018 */
        /* <DEDUP_REMOVED lines=17> */
[----:B-1----:R-:W-:Y:S01]  /*9bc0*/  @P0 IMAD.MOV.U32 R5, RZ, RZ, 0x40004080 ;  /* 0x40004080ff050424 */ /* 0x002fe200078e00ff */
        /* <DEDUP_REMOVED lines=20> */
[----:B-1----:R-:W-:Y:S02]  /*9d10*/  @P0 R2UR UR28, R22 ;  /* 0x00000000161c02ca */ /* 0x002fe400000e0000 */
        /* <DEDUP_REMOVED lines=26> */
[----:B------:R-:W-:Y:S01]  /*9ec0*/  @P0 R2UR UR4, R4 ;  /* 0x00000000040402ca */ /* 0x000fe200000e0000 */
[----:B------:R-:W-:Y:S01]  /*9ed0*/  VIADD R6, R6, 0x1c0 ;  /* 0x000001c006067836 */ /* 0x000fe20000000000 */
[----:B------:R-:W-:Y:S01]  /*9ee0*/  @P0 R2UR UR33, R23 ;  /* 0x00000000172102ca */ /* 0x000fe200000e0000 */
[----:B------:R-:W-:Y:S01]  /*9ef0*/  VIADD R7, R7, 0x46 ;  /* 0x0000004607077836 */ /* 0x000fe20000000000 */
[----:B------:R-:W-:Y:S07]  /*9f00*/  @P0 R2UR UR31, R5 ;  /* 0x00000000051f02ca */ /* 0x000fee00000e0000 */
[----:B------:R-:W-:Y:S01]  /*9f10*/  IMAD.U32 R22, RZ, RZ, UR5 ;  /* 0x00000005ff167e24 */ /* 0x000fe2000f8e00ff */
[----:B------:R-:W-:Y:S01]  /*9f20*/  R2UR UR5, R6 ;  /* 0x00000000060572ca */ /* 0x000fe200000e0000 */
[----:B------:R-:W-:Y:S01]  /*9f30*/  IMAD.U32 R4, RZ, RZ, UR4 ;  /* 0x00000004ff047e24 */ /* 0x000fe2000f8e00ff */
[----:B------:R-:W-:Y:S02]  /*9f40*/  R2UR UR4, R7 ;  /* 0x00000000070472ca */ /* 0x000fe400000e0000 */
[----:B------:R-:W-:Y:S02]  /*9f50*/  @P0 R2UR UR32, R22 ;  /* 0x00000000162002ca */ /* 0x000fe400000e0000 */
[----:B------:R-:W-:Y:S02]  /*9f60*/  @P0 R2UR UR30, R4 ;  /* 0x00000000041e02ca */ /* 0x000fe400000e0000 */
[C---:B-1----:R-:W-:Y:S02]  /*9f70*/  @P0 R2UR.BROADCAST UR24, R19.reuse ;  /* 0x00000000131802ca */ /* 0x042fe400008e0000 */
[----:B------:R-:W-:Y:S03]  /*9f80*/  ELECT P0, URZ, PT ;  /* 0x0000000000ff782f */ /* 0x000fe60003800000 */
[----:B------:R-:W-:Y:S10]  /*9f90*/  IMAD.U32 R6, RZ, RZ, UR5 ;  /* 0x00000005ff067e24 */ /* 0x000ff4000f8e00ff */
[----:B------:R-:W-:Y:S01]  /*9fa0*/  @P0 R2UR.BROADCAST UR5, R19 ;  /* 0x00000000130502ca */ /* 0x000fe200008e0000 */
[----:B------:R-:W-:Y:S01]  /*9fb0*/  IMAD.U32 R4, RZ, RZ, UR4 ;  /* 0x00000004ff047e24 */ /* 0x000fe2000f8e00ff */
[----:B------:R4:W-:Y:S01]  /*9fc0*/  UTCHMMA.2CTA gdesc[UR30], gdesc[UR32], tmem[UR24], tmem[UR10], idesc[UR11], UPT ;  /* 0x00ff0a201e0075ea */ /* 0x0009e2000ba00018 */
[----:B------:R-:W-:Y:S01]  /*9fd0*/  @P0 R2UR UR28, R6 ;  /* 0x00000000061c02ca */ /* 0x000fe200000e0000 */
[----:B------:R-:W-:Y:S02]  /*9fe0*/  @P0 IMAD.MOV.U32 R7, RZ, RZ, 0x20004020 ;  /* 0x20004020ff070424 */ /* 0x000fe400078e00ff */
[----:B------:R-:W-:Y:S01]  /*9ff0*/  @P0 R2UR UR26, R4 ;  /* 0x00000000041a02ca */ /* 0x000fe200000e0000 */
[----:B------:R-:W-:Y:S02]  /*a000*/  @P0 IMAD.MOV.U32 R5, RZ, RZ, 0x40004080 ;  /* 0x40004080ff050424 */ /* 0x000fe400078e00ff */
[----:B------:R-:W-:Y:S01]  /*a010*/  VIADD R4, R21, 0x1 ;  /* 0x0000000115047836 */ /* 0x000fe20000000000 */
[----:B------:R-:W-:Y:S01]  /*a020*/  @P0 R2UR UR29, R7 ;  /* 0x00000000071d02ca */ /* 0x000fe200000e0000 */
[----:B------:R-:W-:Y:S01]  /*a030*/  VIADD R21, R21, 0xffffffff ;  /* 0xffffffff15157836 */ /* 0x000fe20000000000 */
[----:B------:R-:W-:Y:S02]  /*a040*/  @P0 R2UR UR27, R5 ;  /* 0x00000000051b02ca */ /* 0x000fe400000e0000 */
[----:B------:R-:W-:Y:S11]  /*a050*/  ELECT P0, URZ, PT ;  /* 0x0000000000ff782f */ /* 0x000ff60003800000 */
[----:B------:R4:W-:Y:S02]  /*a060*/  UTCHMMA.2CTA gdesc[UR26], gdesc[UR28], tmem[UR5], tmem[UR8], idesc[UR9], UPT ;  /* 0x00ff081c1a0075ea */ /* 0x0009e4000ba00005 */
[----:B------:R-:W-:Y:S05]  /*a070*/  @P0 VIADD R18, R18, 0x20 ;  /* 0x0000002012120836 */ /* 0x000fea0000000000 */
[----:B------:R-:W-:Y:S02]  /*a080*/  @P0 R2UR UR4, R18 ;  /* 0x00000000120402ca */ /* 0x000fe400000e0000 */
[----:B------:R-:W-:Y:S11]  /*a090*/  ISETP.GT.U32.AND P0, PT, R4, 0x1, PT ;  /* 0x000000010400780c */ /* 0x000ff60003f04070 */
[----:B------:R4:W-:Y:S02]  /*a0a0*/  UTCBAR.2CTA.MULTICAST [UR4], URZ, UR7 ;  /* 0x000000ff040073e9 */ /* 0x0009e40008200807 */
[----:B---3--:R-:W-:Y:S05]  /*a0b0*/  @P0 BRA `(.L_x_68) ;  /* 0xfffffff400bc0947 */ /* 0x008fea000383ffff */
.L_x_65:
[----:B------:R-:W-:-:S13]  /*a0c0*/  ELECT P0, URZ, PT ;  /* 0x0000000000ff782f */ /* 0x000fda0003800000 */
[----:B-1----:R-:W-:-:S05]  /*a0d0*/  @P0 VIADD R20, R20, 0xa0 ;  /* 0x000000a014140836 */ /* 0x002fca0000000000 */
[----:B----4-:R-:W-:-:S13]  /*a0e0*/  @P0 R2UR UR4, R20 ;  /* 0x00000000140402ca */ /* 0x010fda00000e0000 */
[----:B------:R2:W-:Y:S01]  /*a0f0*/  UTCBAR.2CTA.MULTICAST [UR4], URZ, UR6 ;  /* 0x000000ff040073e9 */ /* 0x0005e20008200806 */
[----:B------:R-:W-:Y:S01]  /*a100*/  NOP ;  /* 0x0000000000007918 */ /* 0x000fe20000000000 */
.L_x_64:
[----:B------:R-:W-:Y:S01]  /*a110*/  VIADD R15, R15, 0x1 ;  /* 0x000000010f0f7836 */ /* 0x000fe20000000000 */
[----:B------:R-:W-:-:S04]  /*a120*/  LOP3.LUT R14, R14, 0x1, RZ, 0x3c, !PT ;  /* 0x000000010e0e7812 */ /* 0x000fc800078e3cff */
[----:B------:R-:W-:-:S04]  /*a130*/  ISETP.NE.AND P0, PT, R15, 0x2, PT ;  /* 0x000000020f00780c */ /* 0x000fc80003f05270 */
[----:B-1----:R-:W-:Y:S02]  /*a140*/  SEL R5, RZ, 0x1, P0 ;  /* 0x00000001ff057807 */ /* 0x002fe40000000000 */
[----:B------:R-:W-:Y:S02]  /*a150*/  SEL R15, R15, RZ, P0 ;  /* 0x000000ff0f0f7207 */ /* 0x000fe40000000000 */
[----:B------:R-:W-:Y:S01]  /*a160*/  LOP3.LUT R16, R16, R5, RZ, 0x3c, !PT ;  /* 0x0000000510107212 */ /* 0x000fe200078e3cff */
[----:B------:R-:W-:Y:S06]  /*a170*/  @P4 BRA `(.L_x_69) ;  /* 0xfffffff400144947 */ /* 0x000fec000383ffff */
[----:B------:R-:W1:Y:S01]  /*a180*/  S2R R3, SR_CgaCtaId ;  /* 0x0000000000037919 */ /* 0x000e620000008800 */
[----:B------:R-:W-:Y:S02]  /*a190*/  ELECT P0, URZ, PT ;  /* 0x0000000000ff782f */ /* 0x000fe40003800000 */
[----:B------:R-:W-:Y:S01]  /*a1a0*/  MOV R6, 0x40 ;  /* 0x0000004000067802 */ /* 0x000fe20000000f00 */
[----:B------:R-:W-:Y:S01]  /*a1b0*/  IMAD.MOV.U32 R4, RZ, RZ, 0x1 ;  /* 0x00000001ff047424 */ /* 0x000fe200078e00ff */
[----:B------:R-:W-:Y:S02]  /*a1c0*/  UVIRTCOUNT.DEALLOC.SMPOOL 0x80 ;  /* 0x000000800000784c */ /* 0x000fe40000000000 */
[----:B-1----:R-:W-:-:S07]  /*a1d0*/  LEA R3, R3, R6, 0x18 ;  /* 0x0000000603037211 */ /* 0x002fce00078ec0ff */
[----:B------:R1:W-:Y:S01]  /*a1e0*/  @P0 STS.U8 [R3+0x1c], R4 ;  /* 0x00001c0403000388 */ /* 0x0003e20000000000 */
[----:B------:R-:W-:-:S13]  /*a1f0*/  ISETP.NE.AND P0, PT, R11, RZ, PT ;  /* 0x000000ff0b00720c */ /* 0x000fda0003f05270 */
[----:B------:R-:W-:Y:S05]  /*a200*/  @P0 BRA `(.L_x_70) ;  /* 0x0000000000540947 */ /* 0x000fea0003800000 */
[----:B------:R-:W-:Y:S01]  /*a210*/  VIADD R6, R0, 0xb0 ;  /* 0x000000b000067836 */ /* 0x000fe20000000000 */
[----:B------:R-:W-:Y:S01]  /*a220*/  SHF.L.U32 R5, R16, 0x1f, RZ ;  /* 0x0000001f10057819 */ /* 0x000fe200000006ff */
[C---:B------:R-:W-:Y:S02]  /*a230*/  VIADD R9, R15.reuse, 0x1 ;  /* 0x000000010f097836 */ /* 0x040fe40000000000 */
[----:B-1----:R-:W-:-:S03]  /*a240*/  IMAD R4, R15, 0x8, R6 ;  /* 0x000000080f047824 */ /* 0x002fc600078e0206 */
[C---:B------:R-:W-:Y:S01]  /*a250*/  ISETP.NE.AND P1, PT, R9.reuse, 0x2, PT ;  /* 0x000000020900780c */ /* 0x040fe20003f25270 */
[----:B------:R-:W1:Y:S03]  /*a260*/  SYNCS.PHASECHK.TRANS64.TRYWAIT P2, [R4+URZ], R5 ;  /* 0x00000005040075a7 */ /* 0x000e6600080411ff */
[----:B------:R-:W-:Y:S02]  /*a270*/  SEL R7, RZ, 0x1, P1 ;  /* 0x00000001ff077807 */ /* 0x000fe40000800000 */
[----:B------:R-:W-:Y:S02]  /*a280*/  SEL R9, R9, RZ, P1 ;  /* 0x000000ff09097207 */ /* 0x000fe40000800000 */
[----:B------:R-:W-:-:S03]  /*a290*/  LOP3.LUT R7, R16, R7, RZ, 0x3c, !PT ;  /* 0x0000000710077212 */ /* 0x000fc600078e3cff */
[----:B------:R-:W-:Y:S01]  /*a2a0*/  IMAD R9, R9, 0x8, R6 ;  /* 0x0000000809097824 */ /* 0x000fe200078e0206 */
[----:B------:R-:W-:Y:S01]  /*a2b0*/  SHF.L.U32 R6, R7, 0x1f, RZ ;  /* 0x0000001f07067819 */ /* 0x000fe200000006ff */
[----:B-1----:R-:W-:Y:S06]  /*a2c0*/  @!P2 BRA `(.L_x_71) ;  /* 0x000000800038a947 */ /* 0x002fec0003800000 */
.L_x_188:
[----:B------:R3:W4:Y:S02]  /*a2d0*/  SYNCS.PHASECHK.TRANS64.TRYWAIT P1, [R9+URZ], R6 ;  /* 0x00000006090075a7 */ /* 0x00072400080211ff */
[----:B----4-:R-:W-:Y:S05]  /*a2e0*/  @!P1 NANOSLEEP.SYNCS 0x989680 ;  /* 0x009896800000995d */ /* 0x010fea0003900000 */
[----:B------:R-:W4:Y:S02]  /*a2f0*/  @!P1 SYNCS.PHASECHK.TRANS64 P1, [R9+URZ], R6 ;  /* 0x00000006090095a7 */ /* 0x000f2400080210ff */
[----:B----4-:R-:W-:Y:S05]  /*a300*/  @P1 BRA `(.L_x_72) ;  /* 0x0000000000201947 */ /* 0x010fea0003800000 */
.L_x_73:
[----:B----4-:R4:W1:Y:S02]  /*a310*/  SYNCS.PHASECHK.TRANS64.TRYWAIT P1, [R9+URZ], R6 ;  /* 0x00000006090075a7 */ /* 0x01086400080211ff */
[----:B-1----:R-:W-:Y:S05]  /*a320*/  @!P1 NANOSLEEP.SYNCS 0x989680 ;  /* 0x009896800000995d */ /* 0x002fea0003900000 */
[----:B------:R-:W1:Y:S02]  /*a330*/  @!P1 SYNCS.PHASECHK.TRANS64 P1, [R9+URZ], R6 ;  /* 0x00000006090095a7 */ /* 0x000e6400080210ff */
[----:B-1----:R-:W-:Y:S05]  /*a340*/  @!P1 BRA `(.L_x_73) ;  /* 0xfffffffc00f09947 */ /* 0x002fea000383ffff */
[----:B------:R-:W-:Y:S05]  /*a350*/  BRA `(.L_x_72) ;  /* 0x00000000000c7947 */ /* 0x000fea0003800000 */
.L_x_70:
[----:B------:R-:W-:-:S04]  /*a360*/  IADD3 R5, PT, PT, R0, 0xc0, RZ ;  /* 0x000000c000057810 */ /* 0x000fc80007ffe0ff */
[----:B-1----:R-:W-:-:S04]  /*a370*/  PRMT R4, R10, 0x654, R5 ;  /* 0x000006540a047816 */ /* 0x002fc80000000005 */
[----:B------:R1:W-:Y:S03]  /*a380*/  SYNCS.ARRIVE.TRANS64.RED.A1T0 RZ, [R4+URZ], RZ ;  /* 0x000000ff04ff79a7 */ /* 0x0003e600081004ff */
.L_x_72:
[----:B------:R-:W-:Y:S01]  /*a390*/  SHF.L.U32 R7, RZ, 0x1f, RZ ;  /* 0x0000001fff077819 */ /* 0x000fe200000006ff */
[----:B-1----:R-:W-:-:S03]  /*a3a0*/  VIADD R5, R0, 0xc0 ;  /* 0x000000c000057836 */ /* 0x002fc60000000000 */
[----:B------:R-:W1:Y:S02]  /*a3b0*/  SYNCS.PHASECHK.TRANS64.TRYWAIT P1, [R0+URZ+0xc0], R7 ;  /* 0x0000c007000075a7 */ /* 0x000e6400080211ff */
[----:B------:R-:W-:Y:S01]  /*a3c0*/  @!P0 PRMT R5, R10, 0x654, R5 ;  /* 0x000006540a058816 */ /* 0x000fe20000000005 */
[----:B-1----:R-:W-:Y:S06]  /*a3d0*/  @!P1 BRA `(.L_x_74) ;  /* 0x0000008000089947 */ /* 0x002fec0003800000 */
.L_x_189:
[----:B------:R1:W-:Y:S01]  /*a3e0*/  @!P0 SYNCS.ARRIVE.TRANS64.RED.A1T0 RZ, [R5+URZ], RZ ;  /* 0x000000ff05ff89a7 */ /* 0x0003e200081004ff */
[----:B------:R-:W-:Y:S01]  /*a3f0*/  NOP ;  /* 0x0000000000007918 */ /* 0x000fe20000000000 */
[----:B------:R-:W2:Y:S01]  /*a400*/  LDS R0, [R3+0x14] ;  /* 0x0000140003007984 */ /* 0x000ea20000000800 */
[----:B------:R-:W-:Y:S01]  /*a410*/  LOP3.LUT R2, R2, 0xffff, RZ, 0xc0, !PT ;  /* 0x0000ffff02027812 */ /* 0x000fe200078ec0ff */
[----:B------:R-:W-:-:S03]  /*a420*/  IMAD.MOV.U32 R7, RZ, RZ, 0x1 ;  /* 0x00000001ff077424 */ /* 0x000fc600078e00ff */
[----:B------:R-:W-:-:S04]  /*a430*/  SHF.R.U32.HI R2, RZ, 0x5, R2 ;  /* 0x00000005ff027819 */ /* 0x000fc80000011602 */
[----:B------:R-:W-:Y:S01]  /*a440*/  SHF.L.U32 R7, R7, R2, RZ ;  /* 0x0000000207077219 */ /* 0x000fe200000006ff */
[----:B-1----:R-:W-:-:S05]  /*a450*/  IMAD.MOV.U32 R5, RZ, RZ, 0xffff ;  /* 0x0000ffffff057424 */ /* 0x002fca00078e00ff */
[----:B------:R-:W-:-:S04]  /*a460*/  SHF.L.U32 R5, R5, R2, RZ ;  /* 0x0000000205057219 */ /* 0x000fc800000006ff */
[----:B--2---:R-:W-:-:S04]  /*a470*/  LOP3.LUT R0, R0, R5, RZ, 0xc0, !PT ;  /* 0x0000000500007212 */ /* 0x004fc800078ec0ff */
[----:B------:R-:W-:-:S13]  /*a480*/  ISETP.NE.AND P0, PT, R0, R5, PT ;  /* 0x000000050000720c */ /* 0x000fda0003f05270 */
[----:B------:R-:W-:Y:S05]  /*a490*/  @P0 BRA `(.L_x_75) ;  /* 0x00000000005c0947 */ /* 0x000fea0003800000 */
[----:B------:R-:W1:Y:S02]  /*a4a0*/  LDS R0, [R3+0x18] ;  /* 0x0000180003007984 */ /* 0x000e640000000800 */
[----:B-1----:R-:W-:-:S04]  /*a4b0*/  LOP3.LUT R0, R0, R7, RZ, 0xc0, !PT ;  /* 0x0000000700007212 */ /* 0x002fc800078ec0ff */
[----:B------:R-:W-:-:S13]  /*a4c0*/  ISETP.NE.AND P0, PT, R0, R7, PT ;  /* 0x000000070000720c */ /* 0x000fda0003f05270 */
[----:B------:R-:W-:Y:S05]  /*a4d0*/  @P0 BRA `(.L_x_76) ;  /* 0x0000000000400947 */ /* 0x000fea0003800000 */
[----:B------:R-:W-:Y:S01]  /*a4e0*/  R2UR UR6, R5 ;  /* 0x00000000050672ca */ /* 0x000fe200000e0000 */
[----:B------:R-:W1:Y:S01]  /*a4f0*/  S2R R2, SR_LANEID ;  /* 0x0000000000027919 */ /* 0x000e620000000000 */
[----:B------:R-:W-:Y:S02]  /*a500*/  LOP3.LUT R7, RZ, R7, RZ, 0x33, !PT ;  /* 0x00000007ff077212 */ /* 0x000fe400078e33ff */
[----:B------:R-:W-:Y:S02]  /*a510*/  VOTE.ANY R4, PT, PT ;  /* 0x0000000000047806 */ /* 0x000fe400038e0100 */
[----:B------:R-:W2:Y:S02]  /*a520*/  REDUX UR4, R7 ;  /* 0x00000000070473c4 */ /* 0x000ea40000000000 */
[----:B------:R-:W1:Y:S05]  /*a530*/  FLO.U32 R5, R4 ;  /* 0x0000000400057300 */ /* 0x000e6a00000e0000 */
[----:B------:R-:W-:-:S06]  /*a540*/  ULOP3.LUT UR6, URZ, UR6, URZ, 0x33, !UPT ;  /* 0x00000006ff067292 */ /* 0x000fcc000f8e33ff */
[----:B------:R-:W-:-:S04]  /*a550*/  IMAD.U32 R0, RZ, RZ, UR6 ;  /* 0x00000006ff007e24 */ /* 0x000fc8000f8e00ff */
[----:B------:R-:W3:Y:S02]  /*a560*/  REDUX UR5, R0 ;  /* 0x00000000000573c4 */ /* 0x000ee40000000000 */
[----:B------:R1:W-:Y:S02]  /*a570*/  UTCATOMSWS.AND URZ, UR6 ;  /* 0x0000000600ff79e3 */ /* 0x0003e40008000000 */
[----:B-1----:R-:W-:Y:S01]  /*a580*/  ISETP.EQ.U32.AND P0, PT, R5, R2, PT ;  /* 0x000000020500720c */ /* 0x002fe20003f02070 */
[----:B--2---:R-:W-:Y:S02]  /*a590*/  IMAD.U32 R2, RZ, RZ, UR4 ;  /* 0x00000004ff027e24 */ /* 0x004fe4000f8e00ff */
[----:B---34-:R-:W-:-:S10]  /*a5a0*/  IMAD.U32 R6, RZ, RZ, UR5 ;  /* 0x00000005ff067e24 */ /* 0x018fd4000f8e00ff */
[----:B------:R1:W-:Y:S04]  /*a5b0*/  @P0 ATOMS.AND RZ, [R3+0x14], R6 ;  /* 0x0000140603ff038c */ /* 0x0003e80002800000 */
[----:B------:R1:W-:Y:S01]  /*a5c0*/  @P0 ATOMS.AND RZ, [R3+0x18], R2 ;  /* 0x0000180203ff038c */ /* 0x0003e20002800000 */
[----:B------:R-:W-:Y:S05]  /*a5d0*/  BRA `(.L_x_77) ;  /* 0x0000000000147947 */ /* 0x000fea0003800000 */
.L_x_76:
[----:B------:R-:W-:Y:S02]  /*a5e0*/  MOV R2, 0xa600 ;  /* 0x0000a60000027802 */ /* 0x000fe40000000f00 */
[----:B---345:R-:W-:Y:S05]  /*a5f0*/  CALL.REL.NOINC `($__internal_0_$__cuda_sm10x_tcgen05_guardrail_trap_col_being_dealloced_not_returned_by_alloc) ;  /* 0x0000008400607944 */ /* 0x038fea0003c00000 */
[----:B------:R-:W-:Y:S05]  /*a600*/  BRA `(.L_x_77) ;  /* 0x0000000000087947 */ /* 0x000fea0003800000 */
.L_x_75:
[----:B------:R-:W-:Y:S02]  /*a610*/  MOV R2, 0xa630 ;  /* 0x0000a63000027802 */ /* 0x000fe40000000f00 */
[----:B---345:R-:W-:Y:S05]  /*a620*/  CALL.REL.NOINC `($__internal_2_$__cuda_sm10x_tcgen05_guardrail_trap_unallocated_columns_being_dealloced) ;  /* 0x00000084006c7944 */ /* 0x038fea0003c00000 */
.L_x_77:
[----:B------:R-:W-:Y:S01]  /*a630*/  NOP ;  /* 0x0000000000007918 */ /* 0x000fe20000000000 */
[----:B------:R-:W-:Y:S05]  /*a640*/  EXIT ;  /* 0x000000000000794d */ /* 0x000fea0003800000 */
.L_x_49:
[----:B------:R-:W-:-:S04]  /*a650*/  ISETP.NE.AND P0, PT, R12, RZ, PT ;  /* 0x000000ff0c00720c */ /* 0x000fc80003f05270 */
[----:B------:R-:W-:-:S13]  /*a660*/  ISETP.NE.OR P0, PT, R0, 0x3, !P0 ;  /* 0x000000030000780c */ /* 0x000fda0004705670 */
[----:B------:R-:W-:Y:S05]  /*a670*/  @P0 BRA `(.L_x_78) ;  /* 0x0000001800900947 */ /* 0x000fea0003800000 */
[----:B------:R-:W1:Y:S01]  /*a680*/  LDC.64 R2, c[0x0][0x988] ;  /* 0x00026200ff027b82 */ /* 0x000e620000000a00 */
[----:B------:R-:W-:Y:S01]  /*a690*/  MOV R4, 0x400 ;  /* 0x0000040000047802 */ /* 0x000fe20000000f00 */
[----:B------:R-:W-:Y:S01]  /*a6a0*/  IMAD.MOV.U32 R42, RZ, RZ, RZ ;  /* 0x000000ffff2a7224 */ /* 0x000fe200078e00ff */
[----:B------:R-:W-:Y:S02]  /*a6b0*/  PLOP3.LUT P6, PT, PT, PT, PT, 0x8, 0x80 ;  /* 0x000000000080781c */ /* 0x000fe40003fce170 */
[----:B------:R-:W-:-:S03]  /*a6c0*/  LEA R27, R85, R4, 0x18 ;  /* 0x00000004551b7211 */ /* 0x000fc600078ec0ff */
[----:B-----5:R-:W2:Y:S01]  /*a6d0*/  LDC.64 R32, c[0x0][0xa98] ;  /* 0x0002a600ff207b82 */ /* 0x020ea20000000a00 */
[C---:B------:R-:W-:Y:S02]  /*a6e0*/  R2UR UR7, R27.reuse ;  /* 0x000000001b0772ca */ /* 0x040fe400000e0000 */
[C---:B------:R-:W-:Y:S02]  /*a6f0*/  R2UR UR33, R27.reuse ;  /* 0x000000001b2172ca */ /* 0x040fe400000e0000 */
[C---:B------:R-:W-:Y:S02]  /*a700*/  R2UR UR25, R27.reuse ;  /* 0x000000001b1972ca */ /* 0x040fe400000e0000 */
[----:B------:R-:W-:Y:S01]  /*a710*/  R2UR UR17, R27 ;  /* 0x000000001b1172ca */ /* 0x000fe200000e0000 */
[----:B------:R-:W3:Y:S06]  /*a720*/  LDC.64 R30, c[0x0][0xa80] ;  /* 0x0002a000ff1e7b82 */ /* 0x000eec0000000a00 */
[----:B------:R-:W-:-:S02]  /*a730*/  UIADD3 UR7, UPT, UPT, UR7, 0x40, URZ ;  /* 0x0000004007077890 */ /* 0x000fc4000fffe0ff */
[----:B------:R-:W4:Y:S01]  /*a740*/  LDC.64 R28, c[0x0][0xa88] ;  /* 0x0002a200ff1c7b82 */ /* 0x000f220000000a00 */
[----:B-1----:R-:W-:Y:S01]  /*a750*/  ISETP.NE.U32.AND P4, PT, R2, RZ, PT ;  /* 0x000000ff0200720c */ /* 0x002fe20003f85070 */
[----:B------:R-:W-:Y:S02]  /*a760*/  UIADD3 UR33, UPT, UPT, UR33, 0x48, URZ ;  /* 0x0000004821217890 */ /* 0x000fe4000fffe0ff */
[----:B------:R-:W-:Y:S01]  /*a770*/  UIADD3 UR25, UPT, UPT, UR25, 0x50, URZ ;  /* 0x0000005019197890 */ /* 0x000fe2000fffe0ff */
[----:B------:R-:W-:Y:S01]  /*a780*/  ISETP.NE.AND.EX P4, PT, R3, RZ, PT, P4 ;  /* 0x000000ff0300720c */ /* 0x000fe20003f85340 */
[----:B------:R-:W-:Y:S02]  /*a790*/  UIADD3 UR17, UPT, UPT, UR17, 0x58, URZ ;  /* 0x0000005811117890 */ /* 0x000fe4000fffe0ff */
[----:B------:R-:W1:Y:S01]  /*a7a0*/  LDC R0, c[0x0][0xc30] ;  /* 0x00030c00ff007b82 */ /* 0x000e620000000800 */
[C---:B--2---:R-:W-:Y:S02]  /*a7b0*/  ISETP.NE.AND P0, PT, R32.reuse, 0x1, PT ;  /* 0x000000012000780c */ /* 0x044fe40003f05270 */
[----:B------:R-:W-:Y:S01]  /*a7c0*/  R2UR UR4, R32 ;  /* 0x00000000200472ca */ /* 0x000fe200000e0000 */
[----:B------:R-:W-:-:S04]  /*a7d0*/  IMAD.MOV.U32 R32, RZ, RZ, 0x2000 ;  /* 0x00002000ff207424 */ /* 0x000fc800078e00ff */
[----:B------:R-:W2:Y:S01]  /*a7e0*/  LDC R43, c[0x0][0x370] ;  /* 0x0000dc00ff2b7b82 */ /* 0x000ea20000000800 */
[----:B---3--:R-:W-:-:S05]  /*a7f0*/  R2UR UR6, R30 ;  /* 0x000000001e0672ca */ /* 0x008fca00000e0000 */
[----:B------:R-:W-:Y:S02]  /*a800*/  VOTEU.ANY UP2, P0 ;  /* 0x0000000000ff7886 */ /* 0x000fe40000040100 */
[----:B------:R-:W3:Y:S01]  /*a810*/  LDC R2, c[0x0][0xc0c] ;  /* 0x00030300ff027b82 */ /* 0x000ee20000000800 */
[----:B----4-:R-:W-:-:S07]  /*a820*/  R2UR UR5, R29 ;  /* 0x000000001d0572ca */ /* 0x010fce00000e0000 */
[----:B------:R-:W4:Y:S01]  /*a830*/  LDC R18, c[0x0][0xc20] ;  /* 0x00030800ff127b82 */ /* 0x000f220000000800 */
[----:B-1----:R-:W-:-:S07]  /*a840*/  ISETP.NE.AND P1, PT, R0, 0x1, PT ;  /* 0x000000010000780c */ /* 0x002fce0003f25270 */
[----:B------:R-:W1:Y:S08]  /*a850*/  LDC R34, c[0x0][0xaa0] ;  /* 0x0002a800ff227b82 */ /* 0x000e700000000800 */
[----:B------:R-:W1:Y:S08]  /*a860*/  LDC.64 R44, c[0x0][0x348] ;  /* 0x0000d200ff2c7b82 */ /* 0x000e700000000a00 */
[----:B------:R-:W1:Y:S08]  /*a870*/  LDC.64 R22, c[0x0][0xc10] ;  /* 0x00030400ff167b82 */ /* 0x000e700000000a00 */
[----:B------:R-:W1:Y:S08]  /*a880*/  LDC.64 R6, c[0x0][0xc18] ;  /* 0x00030600ff067b82 */ /* 0x000e700000000a00 */
[----:B------:R-:W1:Y:S08]  /*a890*/  LDC.64 R4, c[0x0][0xc28] ;  /* 0x00030a00ff047b82 */ /* 0x000e700000000a00 */
[----:B------:R-:W1:Y:S08]  /*a8a0*/  LDC.64 R20, c[0x0][0x990] ;  /* 0x00026400ff147b82 */ /* 0x000e700000000a00 */
[----:B------:R-:W1:Y:S08]  /*a8b0*/  LDC.64 R24, c[0x0][0xa90] ;  /* 0x0002a400ff187b82 */ /* 0x000e700000000a00 */
[----:B--234-:R-:W1:Y:S02]  /*a8c0*/  LDC R40, c[0x0][0x374] ;  /* 0x0000dd00ff287b82 */ /* 0x01ce640000000800 */
.L_x_93:
[----:B------:R-:W-:Y:S04]  /*a8d0*/  SHF.L.U32 R0, R42, 0x1f, RZ ;  /* 0x0000001f2a007819 */ /* 0x000fe800000006ff */
[----:B------:R-:W2:Y:S02]  /*a8e0*/  SYNCS.PHASECHK.TRANS64.TRYWAIT P0, [R27+URZ+0x90], R0 ;  /* 0x000090001b0075a7 */ /* 0x000ea400080011ff */
[----:B--2---:R-:W-:Y:S05]  /*a8f0*/  @!P0 BRA `(.L_x_79) ;  /* 0x0000007800d48947 */ /* 0x004fea0003800000 */
.L_x_190:
[----:B------:R-:W-:Y:S01]  /*a900*/  ISETP.GE.AND P0, PT, R26, 0x1, PT ;  /* 0x000000011a00780c */ /* 0x000fe20003f06270 */
[----:B------:R-:W3:Y:S01]  /*a910*/  LDS.128 R36, [R27+0xd0] ;  /* 0x0000d0001b247984 */ /* 0x000ee20000000c00 */
[----:B--2---:R-:W-:Y:S01]  /*a920*/  VIADD R0, R27, 0x98 ;  /* 0x000000981b007836 */ /* 0x004fe20000000000 */
[----:B------:R-:W-:Y:S01]  /*a930*/  @!PT LDS RZ, [RZ] ;  /* 0x00000000fffff984 */ /* 0x000fe20000000800 */
[----:B------:R-:W-:Y:S01]  /*a940*/  @!PT LDS RZ, [RZ] ;  /* 0x00000000fffff984 */ /* 0x000fe20000000800 */
[----:B------:R-:W-:Y:S01]  /*a950*/  @!PT LDS RZ, [RZ] ;  /* 0x00000000fffff984 */ /* 0x000fe20000000800 */
[----:B------:R-:W-:Y:S01]  /*a960*/  @!PT LDS RZ, [RZ] ;  /* 0x00000000fffff984 */ /* 0x000fe20000000800 */
[----:B------:R2:W-:Y:S06]  /*a970*/  MEMBAR.ALL.CTA ;  /* 0x0000000000007992 */ /* 0x0005ec0000008000 */
[----:B--2---:R-:W2:Y:S01]  /*a980*/  FENCE.VIEW.ASYNC.S ;  /* 0x00000000000073c6 */ /* 0x004ea20000000000 */
[----:B------:R-:W-:Y:S04]  /*a990*/  PRMT R0, RZ, 0x654, R0 ;  /* 0x00000654ff007816 */ /* 0x000fe80000000000 */
[----:B--2---:R2:W-:Y:S01]  /*a9a0*/  SYNCS.ARRIVE.TRANS64.RED.A1T0 RZ, [R0+URZ], RZ ;  /* 0x000000ff00ff79a7 */ /* 0x0045e200081004ff */
[----:B---3--:R-:W-:Y:S11]  /*a9b0*/  LOP3.LUT P5, RZ, R38, 0x1, RZ, 0xc0, !PT ;  /* 0x0000000126ff7812 */ /* 0x008ff600078ac0ff */
[----:B------:R-:W-:Y:S02]  /*a9c0*/  @!UPT UIADD3 URZ, UPT, UPT, URZ, URZ, URZ ;  /* 0x000000fffffff290 */ /* 0x000fe4000fffe0ff */
[----:B------:R-:W-:Y:S02]  /*a9d0*/  @P5 MOV R13, R36 ;  /* 0x00000024000d5202 */ /* 0x000fe40000000f00 */
[----:B------:R-:W-:Y:S01]  /*a9e0*/  @P5 LOP3.LUT R8, R37, 0xffff, RZ, 0xc0, !PT ;  /* 0x0000ffff25085812 */ /* 0x000fe200078ec0ff */
[----:B--2---:R-:W-:Y:S06]  /*a9f0*/  @!P0 BRA `(.L_x_80) ;  /* 0x0000000000a88947 */ /* 0x004fec0003800000 */
[-C--:B-1----:R-:W-:Y:S01]  /*aa00*/  IMAD.HI.U32 R49, R40, R7.reuse, RZ ;  /* 0x0000000728317227 */ /* 0x082fe200078e00ff */
[----:B------:R-:W-:Y:S02]  /*aa10*/  ISETP.NE.AND P0, PT, R6, 0x1, PT ;  /* 0x000000010600780c */ /* 0x000fe40003f05270 */
[----:B------:R-:W-:Y:S01]  /*aa20*/  ISETP.NE.AND P2, PT, R26, 0x1, PT ;  /* 0x000000011a00780c */ /* 0x000fe20003f45270 */
[----:B------:R-:W-:Y:S01]  /*aa30*/  IMAD.HI.U32 R47, R8, R7, RZ ;  /* 0x00000007082f7227 */ /* 0x000fe200078e00ff */
[----:B------:R-:W-:Y:S03]  /*aa40*/  SHF.R.U32.HI R49, RZ, R18, R49 ;  /* 0x00000012ff317219 */ /* 0x000fe60000011631 */
[----:B------:R-:W-:Y:S01]  /*aa50*/  IMAD.HI.U32 R46, R43, R22, RZ ;  /* 0x000000162b2e7227 */ /* 0x000fe200078e00ff */
[----:B------:R-:W-:Y:S02]  /*aa60*/  SHF.R.U32.HI R47, RZ, R18, R47 ;  /* 0x00000012ff2f7219 */ /* 0x000fe4000001162f */
[----:B------:R-:W-:Y:S01]  /*aa70*/  SEL R3, R40, R49, !P0 ;  /* 0x0000003128037207 */ /* 0x000fe20004000000 */
[----:B------:R-:W-:Y:S01]  /*aa80*/  IMAD.HI.U32 R50, R13, R22, RZ ;  /* 0x000000160d327227 */ /* 0x000fe200078e00ff */
[----:B------:R-:W-:Y:S02]  /*aa90*/  SEL R9, R8, R47, !P0 ;  /* 0x0000002f08097207 */ /* 0x000fe40004000000 */
[----:B------:R-:W-:Y:S02]  /*aaa0*/  ISETP.NE.AND P0, PT, R2, 0x1, PT ;  /* 0x000000010200780c */ /* 0x000fe40003f05270 */
[-C--:B------:R-:W-:Y:S01]  /*aab0*/  SHF.R.U32.HI R46, RZ, R23.reuse, R46 ;  /* 0x00000017ff2e7219 */ /* 0x080fe2000001162e */
[----:B------:R-:W-:Y:S01]  /*aac0*/  IMAD.HI.U32 R14, R9, R4, RZ ;  /* 0x00000004090e7227 */ /* 0x000fe200078e00ff */
[----:B------:R-:W-:Y:S02]  /*aad0*/  SHF.R.U32.HI R50, RZ, R23, R50 ;  /* 0x00000017ff327219 */ /* 0x000fe40000011632 */
[----:B------:R-:W-:Y:S01]  /*aae0*/  SEL R11, R43, R46, !P0 ;  /* 0x0000002e2b0b7207 */ /* 0x000fe20004000000 */
[-C--:B------:R-:W-:Y:S01]  /*aaf0*/  IMAD.HI.U32 R46, R3, R4.reuse, RZ ;  /* 0x00000004032e7227 */ /* 0x080fe200078e00ff */
[-C--:B------:R-:W-:Y:S03]  /*ab00*/  SHF.R.U32.HI R14, RZ, R5.reuse, R14 ;  /* 0x00000005ff0e7219 */ /* 0x080fe6000001160e */
[----:B------:R-:W-:Y:S01]  /*ab10*/  IMAD.HI.U32 R48, R11, R4, RZ ;  /* 0x000000040b307227 */ /* 0x000fe200078e00ff */
[-C--:B------:R-:W-:Y:S02]  /*ab20*/  @P2 SHF.R.U32.HI R3, RZ, R5.reuse, R46 ;  /* 0x00000005ff032219 */ /* 0x080fe4000001162e */
[----:B------:R-:W-:Y:S02]  /*ab30*/  SEL R15, R9, R14, !P2 ;  /* 0x0000000e090f7207 */ /* 0x000fe40005000000 */
[----:B------:R-:W-:Y:S01]  /*ab40*/  @P2 SHF.R.U32.HI R11, RZ, R5, R48 ;  /* 0x00000005ff0b2219 */ /* 0x000fe20000011630 */
[C---:B------:R-:W-:Y:S01]  /*ab50*/  IMAD R10, R26.reuse, R3, RZ ;  /* 0x000000031a0a7224 */ /* 0x040fe200078e02ff */
[----:B------:R-:W-:Y:S01]  /*ab60*/  SEL R3, R13, R50, !P0 ;  /* 0x000000320d037207 */ /* 0x000fe20004000000 */
[----:B------:R-:W-:Y:S02]  /*ab70*/  IMAD.MOV R14, RZ, RZ, -R15 ;  /* 0x000000ffff0e7224 */ /* 0x000fe400078e0a0f */
[C---:B------:R-:W-:Y:S01]  /*ab80*/  IMAD R12, R26.reuse, R11, RZ ;  /* 0x0000000b1a0c7224 */ /* 0x040fe200078e02ff */
[----:B------:R-:W-:Y:S01]  /*ab90*/  ISETP.GE.AND P0, PT, R9, R10, PT ;  /* 0x0000000a0900720c */ /* 0x000fe20003f06270 */
[----:B------:R-:W-:Y:S03]  /*aba0*/  IMAD R14, R26, R14, R9 ;  /* 0x0000000e1a0e7224 */ /* 0x000fe600078e0209 */
[C---:B------:R-:W-:Y:S11]  /*abb0*/  ISETP.GE.OR P0, PT, R3.reuse, R12, P0 ;  /* 0x0000000c0300720c */ /* 0x040ff60000706670 */
[----:B------:R-:W-:Y:S02]  /*abc0*/  @!UPT UIADD3 URZ, UPT, UPT, URZ, URZ, URZ ;  /* 0x000000fffffff290 */ /* 0x000fe4000fffe0ff */
[C---:B------:R-:W-:Y:S05]  /*abd0*/  @!P0 IMAD.HI.U32 R10, R3.reuse, R4, RZ ;  /* 0x00000004030a8227 */ /* 0x040fea00078e00ff */
[----:B------:R-:W-:Y:S04]  /*abe0*/  @!P0 SHF.R.U32.HI R10, RZ, R5, R10 ;  /* 0x00000005ff0a8219 */ /* 0x000fe8000001160a */
[----:B------:R-:W-:Y:S01]  /*abf0*/  @!P0 SEL R0, R3, R10, !P2 ;  /* 0x0000000a03008207 */ /* 0x000fe20005000000 */
[----:B------:R-:W-:Y:S03]  /*ac00*/  IMAD.MOV R10, RZ, RZ, -R3 ;  /* 0x000000ffff0a7224 */ /* 0x000fe600078e0a03 */
[----:B------:R-:W-:Y:S01]  /*ac10*/  @!P0 IADD3 R15, PT, PT, R15, -R0, RZ ;  /* 0x800000000f0f8210 */ /* 0x000fe20007ffe0ff */
[----:B------:R-:W-:Y:S01]  /*ac20*/  @!P0 IMAD R0, R11, R14, R0 ;  /* 0x0000000e0b008224 */ /* 0x000fe200078e0200 */
[----:B------:R-:W-:Y:S01]  /*ac30*/  IADD3 R11, PT, PT, -R9, RZ, RZ ;  /* 0x000000ff090b7210 */ /* 0x000fe20007ffe1ff */
[----:B------:R-:W-:Y:S02]  /*ac40*/  IMAD R13, R2, R10, R13 ;  /* 0x0000000a020d7224 */ /* 0x000fe400078e020d */
[----:B------:R-:W-:Y:S02]  /*ac50*/  @!P0 IMAD R9, R15, R26, R3 ;  /* 0x0000001a0f098224 */ /* 0x000fe400078e0203 */
[----:B------:R-:W-:Y:S02]  /*ac60*/  @!P0 IMAD.MOV.U32 R3, RZ, RZ, R0 ;  /* 0x000000ffff038224 */ /* 0x000fe400078e0000 */
[----:B------:R-:W-:Y:S02]  /*ac70*/  IMAD R8, R6, R11, R8 ;  /* 0x0000000b06087224 */ /* 0x000fe400078e0208 */
[----:B------:R-:W-:Y:S02]  /*ac80*/  IMAD R13, R3, R2, R13 ;  /* 0x00000002030d7224 */ /* 0x000fe400078e020d */
[----:B------:R-:W-:Y:S02]  /*ac90*/  IMAD R8, R9, R6, R8 ;  /* 0x0000000609087224 */ /* 0x000fe400078e0208 */
.L_x_80:
[----:B------:R-:W-:Y:S05]  /*aca0*/  @P6 BRA `(.L_x_81) ;  /* 0x00000000000c6947 */ /* 0x000fea0003800000 */
[----:B------:R-:W-:Y:S04]  /*acb0*/  SHF.L.U32 R0, R17, 0x1f, RZ ;  /* 0x0000001f11007819 */ /* 0x000fe800000006ff */
[----:B------:R-:W2:Y:S02]  /*acc0*/  SYNCS.PHASECHK.TRANS64.TRYWAIT P0, [R27+URZ+0x88], R0 ;  /* 0x000088001b0075a7 */ /* 0x000ea400080011ff */
[----:B--2---:R-:W-:Y:S05]  /*acd0*/  @!P0 BRA `(.L_x_82) ;  /* 0x0000007400f08947 */ /* 0x004fea0003800000 */
.L_x_81:
[----:B-1----:R-:W-:Y:S01]  /*ace0*/  ISETP.NE.U32.AND P2, PT, R20, RZ, PT ;  /* 0x000000ff1400720c */ /* 0x002fe20003f45070 */
[----:B------:R-:W-:Y:S01]  /*acf0*/  IMAD.MOV.U32 R46, RZ, RZ, 0x1 ;  /* 0x00000001ff2e7424 */ /* 0x000fe200078e00ff */
[----:B------:R-:W-:Y:S02]  /*ad00*/  R2UR UR15, R16 ;  /* 0x00000000100f72ca */ /* 0x000fe400000e0000 */
[C---:B------:R-:W-:Y:S02]  /*ad10*/  ISETP.NE.AND.EX P2, PT, R21.reuse, RZ, PT, P2 ;  /* 0x000000ff1500720c */ /* 0x040fe40003f45320 */
[----:B------:R-:W-:Y:S02]  /*ad20*/  ISETP.NE.U32.AND P0, PT, R20, RZ, PT ;  /* 0x000000ff1400720c */ /* 0x000fe40003f05070 */
[----:B------:R-:W-:Y:S02]  /*ad30*/  SHF.L.U32 R46, R46, 0x1f, RZ ;  /* 0x0000001f2e2e7819 */ /* 0x000fe400000006ff */
[----:B------:R-:W-:Y:S05]  /*ad40*/  ISETP.NE.AND.EX P0, PT, R21, RZ, PT, P0 ;  /* 0x000000ff1500720c */ /* 0x000fea0003f05300 */
[----:B------:R-:W-:Y:S02]  /*ad50*/  USHF.L.U32 UR15, UR15, 0x7, URZ ;  /* 0x000000070f0f7899 */ /* 0x000fe400080006ff */
[----:B------:R-:W-:Y:S10]  /*ad60*/  @!P2 BRA `(.L_x_83) ;  /* 0x000000000030a947 */ /* 0x000ff40003800000 */
[----:B------:R-:W-:Y:S01]  /*ad70*/  PLOP3.LUT P3, PT, P4, PT, PT, 0x80, 0x8 ;  /* 0x000000000008781c */ /* 0x000fe2000276f070 */
[----:B------:R-:W-:Y:S11]  /*ad80*/  IMAD.MOV.U32 R87, RZ, RZ, 0x1 ;  /* 0x00000001ff577424 */ /* 0x000ff600078e00ff */
[----:B------:R-:W-:Y:S01]  /*ad90*/  @!UPT UIADD3 URZ, UPT, UPT, URZ, URZ, URZ ;  /* 0x000000fffffff290 */ /* 0x000fe2000fffe0ff */
[----:B------:R-:W1:Y:S01]  /*ada0*/  @P3 LDC.64 R10, c[0x0][0x988] ;  /* 0x00026200ff0a3b82 */ /* 0x000e620000000a00 */
[----:B------:R-:W-:Y:S01]  /*adb0*/  @P3 R2UR UR8, R88 ;  /* 0x00000000580832ca */ /* 0x000fe200000e0000 */
[----:B--2---:R-:W-:Y:S01]  /*adc0*/  @P3 IMAD R0, R41, R20, RZ ;  /* 0x0000001429003224 */ /* 0x004fe200078e02ff */
[----:B------:R-:W-:Y:S03]  /*add0*/  @P3 R2UR UR9, R89 ;  /* 0x00000000590932ca */ /* 0x000fe600000e0000 */
[----:B-1----:R-:W-:Y:S04]  /*ade0*/  @P3 IMAD.WIDE R10, R0, 0x4, R10 ;  /* 0x00000004000a3825 */ /* 0x002fe800078e020a */
[----:B------:R-:W-:Y:S06]  /*adf0*/  IMAD.MOV.U32 R0, RZ, RZ, 0x1 ;  /* 0x00000001ff007424 */ /* 0x000fec00078e00ff */
[----:B------:R1:W5:Y:S01]  /*ae00*/  @P3 LDG.E R35, desc[UR8][R10.64] ;  /* 0x000000080a233981 */ /* 0x000362000c1e1900 */
[----:B------:R-:W-:Y:S01]  /*ae10*/  @!P3 PRMT R87, R0, 0x7610, R87 ;  /* 0x000076100057b816 */ /* 0x000fe20000000057 */
[----:B-1----:R-:W3:Y:S06]  /*ae20*/  @!P3 LDC R35, c[0x0][0x980] ;  /* 0x00026000ff23bb82 */ /* 0x002eec0000000800 */
.L_x_83:
[----:B---3-5:R-:W-:Y:S01]  /*ae30*/  @!P0 FSETP.EQ.AND P2, PT, R35, RZ, PT ;  /* 0x000000ff2300820b */ /* 0x028fe20003f42000 */
[----:B------:R-:W-:Y:S01]  /*ae40*/  @!UPT UIADD3 URZ, UPT, UPT, URZ, URZ, URZ ;  /* 0x000000fffffff290 */ /* 0x000fe2000fffe0ff */
[----:B------:R-:W-:Y:S11]  /*ae50*/  @!P0 BRA `(.L_x_84) ;  /* 0x0000000000108947 */ /* 0x000ff60003800000 */
[----:B------:R-:W-:Y:S02]  /*ae60*/  LOP3.LUT P0, RZ, R87, 0xff, RZ, 0xc0, !PT ;  /* 0x000000ff57ff7812 */ /* 0x000fe4000780c0ff */
[----:B------:R-:W-:Y:S11]  /*ae70*/  PLOP3.LUT P2, PT, P3, PT, PT, 0x8, 0x80 ;  /* 0x000000000080781c */ /* 0x000ff60001f4e170 */
[----:B------:R-:W-:Y:S11]  /*ae80*/  @P0 FSETP.EQ.AND P2, PT, R35, RZ, PT ;  /* 0x000000ff2300020b */ /* 0x000ff60003f42000 */
[----:B------:R-:W-:Y:S02]  /*ae90*/  @!UPT UIADD3 URZ, UPT, UPT, URZ, URZ, URZ ;  /* 0x000000fffffff290 */ /* 0x000fe4000fffe0ff */
.L_x_84:
[----:B------:R-:W-:Y:S01]  /*aea0*/  ISETP.NE.AND P0, PT, R30, 0x1, PT ;  /* 0x000000011e00780c */ /* 0x000fe20003f05270 */
[----:B------:R-:W1:Y:S01]  /*aeb0*/  SYNCS.PHASECHK.TRANS64.TRYWAIT P6, [R27+URZ+0x60], R46 ;  /* 0x0000602e1b0075a7 */ /* 0x000e6200080c11ff */
[----:B------:R-:W-:Y:S04]  /*aec0*/  IMAD.SHL.U32 R12, R19, 0x80, RZ ;  /* 0x00000080130c7824 */ /* 0x000fe800078e00ff */
[C---:B------:R-:W-:Y:S01]  /*aed0*/  IMAD.HI.U32 R3, R12.reuse, R31, RZ ;  /* 0x0000001f0c037227 */ /* 0x040fe200078e00ff */
[C---:B------:R-:W-:Y:S04]  /*aee0*/  R2UR UR11, R12.reuse ;  /* 0x000000000c0b72ca */ /* 0x040fe800000e0000 */
[----:B------:R-:W-:Y:S04]  /*aef0*/  SHF.R.U32.HI R3, RZ, R28, R3 ;  /* 0x0000001cff037219 */ /* 0x000fe80000011603 */
[----:B------:R-:W-:Y:S02]  /*af00*/  SEL R3, R12, R3, !P0 ;  /* 0x000000030c037207 */ /* 0x000fe40004000000 */
[----:B------:R-:W-:Y:S02]  /*af10*/  ISETP.NE.AND P0, PT, R29, 0x1, PT ;  /* 0x000000011d00780c */ /* 0x000fe40003f05270 */
[C---:B------:R-:W-:Y:S01]  /*af20*/  R2UR UR12, R3.reuse ;  /* 0x00000000030c72ca */ /* 0x040fe200000e0000 */
[C---:B------:R-:W-:Y:S05]  /*af30*/  IMAD.HI.U32 R10, R3.reuse, R24, RZ ;  /* 0x00000018030a7227 */ /* 0x040fea00078e00ff */
[----:B------:R-:W-:Y:S04]  /*af40*/  SHF.R.U32.HI R10, RZ, R25, R10 ;  /* 0x00000019ff0a7219 */ /* 0x000fe8000001160a */
[----:B------:R-:W-:Y:S02]  /*af50*/  SEL R10, R3, R10, !P0 ;  /* 0x0000000a030a7207 */ /* 0x000fe40004000000 */
[----:B------:R-:W-:Y:S02]  /*af60*/  ELECT P0, URZ, PT ;  /* 0x0000000000ff782f */ /* 0x000fe40003800000 */
[C---:B------:R-:W-:Y:S01]  /*af70*/  R2UR UR8, R10.reuse ;  /* 0x000000000a0872ca */ /* 0x040fe200000e0000 */
[C---:B------:R-:W-:Y:S01]  /*af80*/  IMAD.HI.U32 R9, R10.reuse, R33, RZ ;  /* 0x000000210a097227 */ /* 0x040fe200078e00ff */
[----:B------:R-:W-:Y:S02]  /*af90*/  PLOP3.LUT P2, PT, P2, P0, PT, 0xf2, 0x2f ;  /* 0x00000000002f781c */ /* 0x000fe40001741e72 */
[----:B------:R-:W-:Y:S02]  /*afa0*/  R2UR UR13, R10 ;  /* 0x000000000a0d72ca */ /* 0x000fe400000e0000 */
[----:B--2---:R-:W-:Y:S04]  /*afb0*/  SHF.R.U32.HI R0, RZ, R34, R9 ;  /* 0x00000022ff007219 */ /* 0x004fe80000011609 */
[----:B------:R-:W-:Y:S01]  /*afc0*/  R2UR UR14, R0 ;  /* 0x00000000000e72ca */ /* 0x000fe200000e0000 */
[----:B------:R-:W-:Y:S04]  /*afd0*/  IMAD.MOV R0, RZ, RZ, -R3 ;  /* 0x000000ffff007224 */ /* 0x000fe800078e0a03 */
[----:B------:R-:W-:Y:S01]  /*afe0*/  @!P2 IMAD.MOV.U32 R9, RZ, 0x20, RZ ;  /* 0x00000020ff09a824 */ /* 0x000fe200078e00ff */
[----:B------:R-:W-:Y:S01]  /*aff0*/  R2UR UR10, R0 ;  /* 0x00000000000a72ca */ /* 0x000fe200000e0000 */
[----:B------:R-:W-:Y:S02]  /*b000*/  IMAD.MOV R0, RZ, RZ, -R10 ;  /* 0x000000ffff007224 */ /* 0x000fe400078e0a0a */
[----:B------:R-:W-:Y:S03]  /*b010*/  @!P2 IMAD.MOV.U32 R9, RZ, 0x400, R9 ;  /* 0x00000400ff09a824 */ /* 0x000fe600078e0009 */
[----:B------:R-:W-:Y:S01]  /*b020*/  R2UR UR9, R0 ;  /* 0x00000000000972ca */ /* 0x000fe200000e0000 */
[----:B------:R-:W-:Y:S06]  /*b030*/  USEL UR14, UR8, UR14, !UP2 ;  /* 0x0000000e080e7287 */ /* 0x000fec000d000000 */
[----:B------:R-:W-:Y:S01]  /*b040*/  UIMAD UR11, UR6, UR10, UR11 ;  /* 0x0000000a060b72a4 */ /* 0x000fe2000f8e020b */
[----:B------:R-:W-:Y:S05]  /*b050*/  IMAD R3, RZ, RZ, -UR14 ;  /* 0x8000000eff037e24 */ /* 0x000fea000f8e02ff */
[----:B------:R-:W-:Y:S01]  /*b060*/  UIMAD UR12, UR5, UR9, UR12 ;  /* 0x00000009050c72a4 */ /* 0x000fe2000f8e020c */
[----:B------:R-:W-:Y:S02]  /*b070*/  R2UR UR8, R3 ;  /* 0x00000000030872ca */ /* 0x000fe400000e0000 */
[----:B------:R-:W-:Y:S05]  /*b080*/  @!P2 IADD3 R3, P0, PT, R44, 0x680, RZ ;  /* 0x000006802c03a810 */ /* 0x000fea0007f1e0ff */
[----:B------:R-:W-:Y:S06]  /*b090*/  @!P2 IMAD.X R0, RZ, RZ, R45, P0 ;  /* 0x000000ffff00a224 */ /* 0x000fec00000e062d */
[----:B------:R-:W-:Y:S01]  /*b0a0*/  UIMAD UR13, UR4, UR8, UR13 ;  /* 0x00000008040d72a4 */ /* 0x000fe2000f8e020d */
[----:B-1----:R-:W-:Y:S11]  /*b0b0*/  @!P6 BRA `(.L_x_85) ;  /* 0x00000074000ce947 */ /* 0x002ff60003800000 */
.L_x_191:
[----:B------:R-:W-:Y:S01]  /*b0c0*/  @!P2 R2UR UR10, R9 ;  /* 0x00000000090aa2ca */ /* 0x000fe200000e0000 */
[----:B------:R-:W-:Y:S01]  /*b0d0*/  VOTEU.ALL UP0, P2 ;  /* 0x0000000000ff7886 */ /* 0x000fe20001000000 */
[----:B------:R-:W-:Y:S01]  /*b0e0*/  @!P2 R2UR UR9, R3 ;  /* 0x000000000309a2ca */ /* 0x000fe200000e0000 */
[----:B------:R-:W-:Y:S01]  /*b0f0*/  @!P2 IMAD.MOV.U32 R9, RZ, 0x20, RZ ;  /* 0x00000020ff09a824 */ /* 0x000fe200078e00ff */
[----:B------:R-:W-:Y:S01]  /*b100*/  @!P2 R2UR UR8, R0 ;  /* 0x000000000008a2ca */ /* 0x000fe200000e0000 */
[----:B------:R-:W-:Y:S02]  /*b110*/  @!P2 VIADD R0, R27, 0x200 ;  /* 0x000002001b00a836 */ /* 0x000fe40000000000 */
[----:B------:R-:W-:Y:S06]  /*b120*/  @!P2 IMAD.MOV.U32 R9, RZ, 0x400, R9 ;  /* 0x00000400ff09a824 */ /* 0x000fec00078e0009 */
[----:B------:R-:W-:Y:S01]  /*b130*/  IMAD.U32 R3, RZ, RZ, UR10 ;  /* 0x0000000aff037e24 */ /* 0x000fe2000f8e00ff */
[----:B------:R-:W-:Y:S01]  /*b140*/  @!UP0 UMOV UR10, UR15 ;  /* 0x0000000f000a8c82 */ /* 0x000fe20008000000 */
[----:B------:R-:W-:Y:S01]  /*b150*/  IMAD.U32 R10, RZ, RZ, UR9 ;  /* 0x00000009ff0a7e24 */ /* 0x000fe2000f8e00ff */
[----:B------:R-:W-:Y:S01]  /*b160*/  @!UP0 UMOV UR9, UR7 ;  /* 0x0000000700098c82 */ /* 0x000fe20008000000 */
[----:B------:R-:W-:Y:S01]  /*b170*/  IMAD.U32 R11, RZ, RZ, UR8 ;  /* 0x00000008ff0b7e24 */ /* 0x000fe2000f8e00ff */
[----:B------:R-:W-:Y:S02]  /*b180*/  @!P2 PRMT R3, R3, 0x5410, RZ ;  /* 0x000054100303a816 */ /* 0x000fe400000000ff */
[----:B------:R-:W-:Y:S01]  /*b190*/  @!P2 R2UR UR8, R0 ;  /* 0x000000000008a2ca */ /* 0x000fe200000e0000 */
[----:B------:R-:W-:Y:S01]  /*b1a0*/  IMAD.U32 R0, RZ, RZ, UR7 ;  /* 0x00000007ff007e24 */ /* 0x000fe2000f8e00ff */
[----:B------:R-:W-:Y:S02]  /*b1b0*/  @!P2 R2UR UR18, R10 ;  /* 0x000000000a12a2ca */ /* 0x000fe400000e0000 */
[----:B------:R-:W-:Y:S02]  /*b1c0*/  @!P2 R2UR UR19, R11 ;  /* 0x000000000b13a2ca */ /* 0x000fe400000e0000 */
[----:B------:R-:W-:Y:S02]  /*b1d0*/  @!P2 R2UR UR16, R3 ;  /* 0x000000000310a2ca */ /* 0x000fe400000e0000 */
[----:B------:R-:W-:Y:S01]  /*b1e0*/  PRMT R11, R85, 0x654, R0 ;  /* 0x00000654550b7816 */ /* 0x000fe20000000000 */
[----:B------:R-:W-:Y:S01]  /*b1f0*/  @!P2 IMAD.MOV.U32 R0, RZ, RZ, 0x2000 ;  /* 0x00002000ff00a424 */ /* 0x000fe200078e00ff */
[----:B------:R-:W-:Y:S09]  /*b200*/  @!P2 IADD3 R3, P0, PT, R44, 0x680, RZ ;  /* 0x000006802c03a810 */ /* 0x000ff20007f1e0ff */
[----:B------:R2:W-:Y:S01]  /*b210*/  @!UP0 UTMALDG.5D.IM2COL [UR8], [UR18], UR16 ;  /* 0x00000008120083b4 */ /* 0x0005e20008060010 */
[----:B------:R3:W-:Y:S01]  /*b220*/  @!P2 SYNCS.ARRIVE.TRANS64.RED.A0TR RZ, [R27+URZ+0x40], R0 ;  /* 0x000040001bffa9a7 */ /* 0x0007e200083004ff */
[----:B------:R2:W-:Y:S01]  /*b230*/  SYNCS.ARRIVE.TRANS64.RED.A1T0 RZ, [R11+URZ], RZ ;  /* 0x000000ff0bff79a7 */ /* 0x0005e200081004ff */
[----:B------:R-:W4:Y:S01]  /*b240*/  SYNCS.PHASECHK.TRANS64.TRYWAIT P6, [R27+URZ+0x68], R46 ;  /* 0x0000682e1b0075a7 */ /* 0x000f2200080c11ff */
[----:B---3--:R-:W-:Y:S01]  /*b250*/  @!P2 IMAD.X R0, RZ, RZ, R45, P0 ;  /* 0x000000ffff00a224 */ /* 0x008fe200000e062d */
[----:B--2-4-:R-:W-:Y:S06]  /*b260*/  @!P6 BRA `(.L_x_86) ;  /* 0x0000007000b4e947 */ /* 0x014fec0003800000 */
.L_x_192:
[----:B------:R-:W-:Y:S01]  /*b270*/  @!P2 R2UR UR10, R9 ;  /* 0x00000000090aa2ca */ /* 0x000fe200000e0000 */
[----:B------:R-:W-:Y:S01]  /*b280*/  VOTEU.ALL UP0, P2 ;  /* 0x0000000000ff7886 */ /* 0x000fe20001000000 */
[----:B------:R-:W-:Y:S01]  /*b290*/  @!P2 R2UR UR8, R0 ;  /* 0x000000000008a2ca */ /* 0x000fe200000e0000 */
[----:B------:R-:W-:Y:S01]  /*b2a0*/  @!P2 VIADD R0, R27, 0x2200 ;  /* 0x000022001b00a836 */ /* 0x000fe20000000000 */
[----:B------:R-:W-:Y:S01]  /*b2b0*/  @!P2 R2UR UR9, R3 ;  /* 0x000000000309a2ca */ /* 0x000fe200000e0000 */
[----:B------:R-:W-:Y:S01]  /*b2c0*/  UMOV UR35, UR11 ;  /* 0x0000000b00237c82 */ /* 0x000fe20008000000 */
[----:B------:R-:W-:Y:S01]  /*b2d0*/  @!UP0 UIADD3 UR34, UPT, UPT, UR15, 0x10, URZ ;  /* 0x000000100f228890 */ /* 0x000fe2000fffe0ff */
[----:B------:R-:W-:Y:S01]  /*b2e0*/  IMAD.U32 R10, RZ, RZ, UR33 ;  /* 0x00000021ff0a7e24 */ /* 0x000fe2000f8e00ff */
[----:B------:R-:W-:Y:S01]  /*b2f0*/  @!P2 R2UR UR32, R0 ;  /* 0x000000000020a2ca */ /* 0x000fe200000e0000 */
[----:B------:R-:W-:Y:S01]  /*b300*/  VOTEU.ALL UP0, P2 ;  /* 0x0000000000ff7886 */ /* 0x000fe20001000000 */
[----:B------:R-:W-:Y:S01]  /*b310*/  @!P2 IMAD.MOV.U32 R0, RZ, RZ, 0x2000 ;  /* 0x00002000ff00a424 */ /* 0x000fe200078e00ff */
[----:B------:R-:W-:Y:S01]  /*b320*/  UMOV UR36, UR12 ;  /* 0x0000000c00247c82 */ /* 0x000fe20008000000 */
[----:B------:R-:W-:Y:S01]  /*b330*/  UMOV UR37, UR13 ;  /* 0x0000000d00257c82 */ /* 0x000fe20008000000 */
[----:B------:R-:W-:Y:S01]  /*b340*/  IMAD.U32 R3, RZ, RZ, UR10 ;  /* 0x0000000aff037e24 */ /* 0x000fe2000f8e00ff */
[----:B------:R-:W-:Y:S01]  /*b350*/  UMOV UR38, UR14 ;  /* 0x0000000e00267c82 */ /* 0x000fe20008000000 */
[----:B------:R-:W-:Y:S01]  /*b360*/  IMAD.U32 R15, RZ, RZ, UR8 ;  /* 0x00000008ff0f7e24 */ /* 0x000fe2000f8e00ff */
[----:B------:R-:W-:Y:S01]  /*b370*/  PRMT R10, R85, 0x654, R10 ;  /* 0x00000654550a7816 */ /* 0x000fe2000000000a */
[----:B------:R-:W-:Y:S01]  /*b380*/  IMAD.U32 R14, RZ, RZ, UR9 ;  /* 0x00000009ff0e7e24 */ /* 0x000fe2000f8e00ff */
[----:B------:R-:W-:Y:S01]  /*b390*/  @!P2 PRMT R3, R3, 0x5410, RZ ;  /* 0x000054100303a816 */ /* 0x000fe200000000ff */
[----:B------:R-:W-:Y:S01]  /*b3a0*/  @!P2 IMAD.MOV.U32 R9, RZ, 0x20, RZ ;  /* 0x00000020ff09a824 */ /* 0x000fe200078e00ff */
[----:B------:R-:W-:Y:S02]  /*b3b0*/  @!P2 R2UR UR19, R15 ;  /* 0x000000000f13a2ca */ /* 0x000fe400000e0000 */
[----:B------:R-:W-:Y:S01]  /*b3c0*/  @!P2 R2UR UR18, R14 ;  /* 0x000000000e12a2ca */ /* 0x000fe200000e0000 */
[----:B------:R-:W-:Y:S01]  /*b3d0*/  @!P2 IMAD.MOV.U32 R9, RZ, 0x400, R9 ;  /* 0x00000400ff09a824 */ /* 0x000fe200078e0009 */
[----:B------:R-:W-:Y:S02]  /*b3e0*/  @!P2 R2UR UR8, R3 ;  /* 0x000000000308a2ca */ /* 0x000fe400000e0000 */
[----:B------:R-:W-:Y:S11]  /*b3f0*/  @!P2 IADD3 R3, P0, PT, R44, 0x680, RZ ;  /* 0x000006802c03a810 */ /* 0x000ff60007f1e0ff */
[----:B------:R3:W-:Y:S01]  /*b400*/  @!UP0 UTMALDG.5D.IM2COL [UR32], [UR18], UR8 ;  /* 0x00000020120083b4 */ /* 0x0007e20008060008 */
[----:B------:R4:W-:Y:S01]  /*b410*/  @!P2 SYNCS.ARRIVE.TRANS64.RED.A0TR RZ, [R27+URZ+0x48], R0 ;  /* 0x000048001bffa9a7 */ /* 0x0009e200083004ff */
[----:B------:R3:W-:Y:S01]  /*b420*/  SYNCS.ARRIVE.TRANS64.RED.A1T0 RZ, [R10+URZ], RZ ;  /* 0x000000ff0aff79a7 */ /* 0x0007e200081004ff */
[----:B------:R-:W5:Y:S01]  /*b430*/  SYNCS.PHASECHK.TRANS64.TRYWAIT P6, [R27+URZ+0x70], R46 ;  /* 0x0000702e1b0075a7 */ /* 0x000f6200080c11ff */
[----:B----4-:R-:W-:Y:S01]  /*b440*/  @!P2 IMAD.X R0, RZ, RZ, R45, P0 ;  /* 0x000000ffff00a224 */ /* 0x010fe200000e062d */
[----:B---3-5:R-:W-:Y:S06]  /*b450*/  @!P6 BRA `(.L_x_87) ;  /* 0x00000070004ce947 */ /* 0x028fec0003800000 */
.L_x_193:
[----:B------:R-:W-:Y:S01]  /*b460*/  @!P2 R2UR UR10, R9 ;  /* 0x00000000090aa2ca */ /* 0x000fe200000e0000 */
[----:B------:R-:W-:Y:S01]  /*b470*/  VOTEU.ALL UP0, P2 ;  /* 0x0000000000ff7886 */ /* 0x000fe20001000000 */
[----:B------:R-:W-:Y:S01]  /*b480*/  @!P2 R2UR UR8, R0 ;  /* 0x000000000008a2ca */ /* 0x000fe200000e0000 */
[----:B------:R-:W-:Y:S01]  /*b490*/  @!P2 VIADD R0, R27, 0x4200 ;  /* 0x000042001b00a836 */ /* 0x000fe20000000000 */
[----:B------:R-:W-:Y:S01]  /*b4a0*/  @!P2 R2UR UR9, R3 ;  /* 0x000000000309a2ca */ /* 0x000fe200000e0000 */
[----:B------:R-:W-:Y:S01]  /*b4b0*/  UMOV UR27, UR11 ;  /* 0x0000000b001b7c82 */ /* 0x000fe20008000000 */
[----:B------:R-:W-:Y:S01]  /*b4c0*/  @!UP0 UIADD3 UR26, UPT, UPT, UR15, 0x20, URZ ;  /* 0x000000200f1a8890 */ /* 0x000fe2000fffe0ff */
[----:B------:R-:W-:Y:S01]  /*b4d0*/  @!P2 IMAD.MOV.U32 R9, RZ, 0x20, RZ ;  /* 0x00000020ff09a824 */ /* 0x000fe200078e00ff */
[----:B------:R-:W-:Y:S01]  /*b4e0*/  @!P2 R2UR UR24, R0 ;  /* 0x000000000018a2ca */ /* 0x000fe200000e0000 */
[----:B------:R-:W-:Y:S01]  /*b4f0*/  IMAD.U32 R0, RZ, RZ, UR25 ;  /* 0x00000019ff007e24 */ /* 0x000fe2000f8e00ff */
[----:B------:R-:W-:Y:S01]  /*b500*/  VOTEU.ALL UP0, P2 ;  /* 0x0000000000ff7886 */ /* 0x000fe20001000000 */
[----:B------:R-:W-:Y:S01]  /*b510*/  UMOV UR28, UR12 ;  /* 0x0000000c001c7c82 */ /* 0x000fe20008000000 */
[----:B------:R-:W-:Y:S01]  /*b520*/  UMOV UR29, UR13 ;  /* 0x0000000d001d7c82 */ /* 0x000fe20008000000 */
[----:B------:R-:W-:Y:S01]  /*b530*/  IMAD.U32 R3, RZ, RZ, UR10 ;  /* 0x0000000aff037e24 */ /* 0x000fe2000f8e00ff */
[----:B------:R-:W-:Y:S01]  /*b540*/  PRMT R47, R85, 0x654, R0 ;  /* 0x00000654552f7816 */ /* 0x000fe20000000000 */
[----:B------:R-:W-:Y:S01]  /*b550*/  IMAD.U32 R15, RZ, RZ, UR8 ;  /* 0x00000008ff0f7e24 */ /* 0x000fe2000f8e00ff */
[----:B------:R-:W-:Y:S01]  /*b560*/  UMOV UR30, UR14 ;  /* 0x0000000e001e7c82 */ /* 0x000fe20008000000 */
[----:B------:R-:W-:Y:S01]  /*b570*/  IMAD.U32 R14, RZ, RZ, UR9 ;  /* 0x00000009ff0e7e24 */ /* 0x000fe2000f8e00ff */
[----:B------:R-:W-:Y:S01]  /*b580*/  @!P2 PRMT R3, R3, 0x5410, RZ ;  /* 0x000054100303a816 */ /* 0x000fe200000000ff */
[----:B------:R-:W-:Y:S01]  /*b590*/  @!P2 IMAD.MOV.U32 R0, RZ, RZ, 0x2000 ;  /* 0x00002000ff00a424 */ /* 0x000fe200078e00ff */
[----:B------:R-:W-:Y:S01]  /*b5a0*/  @!P2 R2UR UR19, R15 ;  /* 0x000000000f13a2ca */ /* 0x000fe200000e0000 */
[----:B------:R-:W-:Y:S01]  /*b5b0*/  @!P2 IMAD.MOV.U32 R9, RZ, 0x400, R9 ;  /* 0x00000400ff09a824 */ /* 0x000fe200078e0009 */
[----:B------:R-:W-:Y:S02]  /*b5c0*/  @!P2 R2UR UR18, R14 ;  /* 0x000000000e12a2ca */ /* 0x000fe400000e0000 */
[----:B------:R-:W-:Y:S02]  /*b5d0*/  @!P2 R2UR UR8, R3 ;  /* 0x000000000308a2ca */ /* 0x000fe400000e0000 */
[----:B------:R-:W-:Y:S11]  /*b5e0*/  @!P2 IADD3 R3, P0, PT, R44, 0x680, RZ ;  /* 0x000006802c03a810 */ /* 0x000ff60007f1e0ff */
[----:B------:R4:W-:Y:S01]  /*b5f0*/  @!UP0 UTMALDG.5D.IM2COL [UR24], [UR18], UR8 ;  /* 0x00000018120083b4 */ /* 0x0009e20008060008 */
[----:B------:R5:W-:Y:S01]  /*b600*/  @!P2 SYNCS.ARRIVE.TRANS64.RED.A0TR RZ, [R27+URZ+0x50], R0 ;  /* 0x000050001bffa9a7 */ /* 0x000be200083004ff */
[----:B------:R4:W-:Y:S01]  /*b610*/  SYNCS.ARRIVE.TRANS64.RED.A1T0 RZ, [R47+URZ], RZ ;  /* 0x000000ff2fff79a7 */ /* 0x0009e200081004ff */
[----:B------:R-:W1:Y:S01]  /*b620*/  SYNCS.PHASECHK.TRANS64.TRYWAIT P6, [R27+URZ+0x78], R46 ;  /* 0x0000782e1b0075a7 */ /* 0x000e6200080c11ff */
[----:B-----5:R-:W-:Y:S01]  /*b630*/  @!P2 IMAD.X R0, RZ, RZ, R45, P0 ;  /* 0x000000ffff00a224 */ /* 0x020fe200000e062d */
[----:B-1--4-:R-:W-:Y:S06]  /*b640*/  @!P6 BRA `(.L_x_88) ;  /* 0x0000006c00e4e947 */ /* 0x012fec0003800000 */
.L_x_194:
[----:B------:R-:W-:Y:S01]  /*b650*/  @!P2 R2UR UR10, R9 ;  /* 0x00000000090aa2ca */ /* 0x000fe200000e0000 */
[----:B------:R-:W-:Y:S01]  /*b660*/  VOTEU.ALL UP0, P2 ;  /* 0x0000000000ff7886 */ /* 0x000fe20001000000 */
[----:B------:R-:W-:Y:S01]  /*b670*/  @!P2 R2UR UR8, R0 ;  /* 0x000000000008a2ca */ /* 0x000fe200000e0000 */
[----:B------:R-:W-:Y:S01]  /*b680*/  @!P2 VIADD R0, R27, 0x6200 ;  /* 0x000062001b00a836 */ /* 0x000fe20000000000 */
[----:B------:R-:W-:Y:S01]  /*b690*/  @!P2 R2UR UR9, R3 ;  /* 0x000000000309a2ca */ /* 0x000fe200000e0000 */
[----:B------:R-:W-:Y:S01]  /*b6a0*/  UMOV UR19, UR11 ;  /* 0x0000000b00137c82 */ /* 0x000fe20008000000 */
[----:B------:R-:W-:Y:S01]  /*b6b0*/  @!UP0 UIADD3 UR18, UPT, UPT, UR15, 0x30, URZ ;  /* 0x000000300f128890 */ /* 0x000fe2000fffe0ff */
[----:B------:R-:W-:Y:S01]  /*b6c0*/  SHF.L.U32 R16, RZ, 0x1f, RZ ;  /* 0x0000001fff107819 */ /* 0x000fe200000006ff */
[----:B------:R-:W-:Y:S01]  /*b6d0*/  VOTEU.ALL UP0, P2 ;  /* 0x0000000000ff7886 */ /* 0x000fe20001000000 */
[----:B------:R-:W-:Y:S01]  /*b6e0*/  @!P2 R2UR UR16, R0 ;  /* 0x000000000010a2ca */ /* 0x000fe200000e0000 */
[----:B------:R-:W-:Y:S01]  /*b6f0*/  IMAD.U32 R0, RZ, RZ, UR17 ;  /* 0x00000011ff007e24 */ /* 0x000fe2000f8e00ff */
        /* <DEDUP_REMOVED lines=8> */
[----:B------:R-:W-:Y:S01]  /*b780*/  @!P2 IMAD.MOV.U32 R0, RZ, RZ, 0x2000 ;  /* 0x00002000ff00a424 */ /* 0x000fe200078e00ff */
[----:B------:R-:W-:Y:S01]  /*b790*/  @!P2 R2UR UR27, R15 ;  /* 0x000000000f1ba2ca */ /* 0x000fe200000e0000 */
[----:B------:R-:W-:Y:S01]  /*b7a0*/  @!P2 IMAD.MOV.U32 R9, RZ, 0x20, RZ ;  /* 0x00000020ff09a824 */ /* 0x000fe200078e00ff */
[----:B------:R-:W-:Y:S02]  /*b7b0*/  @!P2 R2UR UR26, R14 ;  /* 0x000000000e1aa2ca */ /* 0x000fe400000e0000 */
[----:B------:R-:W-:Y:S01]  /*b7c0*/  @!P2 R2UR UR8, R3 ;  /* 0x000000000308a2ca */ /* 0x000fe200000e0000 */
[----:B------:R-:W-:Y:S01]  /*b7d0*/  @!P2 IMAD.MOV.U32 R9, RZ, 0x400, R9 ;  /* 0x00000400ff09a824 */ /* 0x000fe200078e0009 */
[----:B------:R-:W-:Y:S11]  /*b7e0*/  @!P2 IADD3 R3, P0, PT, R44, 0x680, RZ ;  /* 0x000006802c03a810 */ /* 0x000ff60007f1e0ff */
[----:B------:R4:W-:Y:S01]  /*b7f0*/  @!UP0 UTMALDG.5D.IM2COL [UR16], [UR26], UR8 ;  /* 0x000000101a0083b4 */ /* 0x0009e20008060008 */
[----:B------:R5:W-:Y:S01]  /*b800*/  @!P2 SYNCS.ARRIVE.TRANS64.RED.A0TR RZ, [R27+URZ+0x58], R0 ;  /* 0x000058001bffa9a7 */ /* 0x000be200083004ff */
[----:B------:R4:W-:Y:S01]  /*b810*/  SYNCS.ARRIVE.TRANS64.RED.A1T0 RZ, [R19+URZ], RZ ;  /* 0x000000ff13ff79a7 */ /* 0x0009e200081004ff */
[----:B------:R-:W1:Y:S01]  /*b820*/  SYNCS.PHASECHK.TRANS64.TRYWAIT P6, [R27+URZ+0x60], R16 ;  /* 0x000060101b0075a7 */ /* 0x000e6200080c11ff */
[----:B-----5:R-:W-:Y:S01]  /*b830*/  @!P2 IMAD.X R0, RZ, RZ, R45, P0 ;  /* 0x000000ffff00a224 */ /* 0x020fe200000e062d */
[----:B-1--4-:R-:W-:Y:S06]  /*b840*/  @!P6 BRA `(.L_x_89) ;  /* 0x0000006c0078e947 */ /* 0x012fec0003800000 */
.L_x_195:
[----:B------:R-:W-:Y:S01]  /*b850*/  @!P2 R2UR UR10, R9 ;  /* 0x00000000090aa2ca */ /* 0x000fe200000e0000 */
[----:B------:R-:W-:Y:S01]  /*b860*/  VOTEU.ALL UP1, P2 ;  /* 0x0000000000ff7886 */ /* 0x000fe20001020000 */
[----:B------:R-:W-:Y:S01]  /*b870*/  @!P2 R2UR UR9, R3 ;  /* 0x000000000309a2ca */ /* 0x000fe200000e0000 */
[----:B------:R-:W-:Y:S01]  /*b880*/  VOTEU.ALL UP0, P2 ;  /* 0x0000000000ff7886 */ /* 0x000fe20001000000 */
[----:B------:R-:W-:Y:S01]  /*b890*/  @!P2 R2UR UR8, R0 ;  /* 0x000000000008a2ca */ /* 0x000fe200000e0000 */
[----:B------:R-:W-:Y:S02]  /*b8a0*/  @!P2 VIADD R0, R27, 0x200 ;  /* 0x000002001b00a836 */ /* 0x000fe40000000000 */
[----:B------:R-:W-:Y:S04]  /*b8b0*/  @!P2 IMAD.MOV.U32 R9, RZ, 0x20, RZ ;  /* 0x00000020ff09a824 */ /* 0x000fe800078e00ff */
[----:B------:R-:W-:Y:S02]  /*b8c0*/  @!P2 IMAD.MOV.U32 R9, RZ, 0x400, R9 ;  /* 0x00000400ff09a824 */ /* 0x000fe400078e0009 */
[----:B------:R-:W-:Y:S01]  /*b8d0*/  IMAD.U32 R3, RZ, RZ, UR10 ;  /* 0x0000000aff037e24 */ /* 0x000fe2000f8e00ff */
[----:B------:R-:W-:Y:S01]  /*b8e0*/  @!UP1 UIADD3 UR10, UPT, UPT, UR15, 0x40, URZ ;  /* 0x000000400f0a9890 */ /* 0x000fe2000fffe0ff */
[----:B------:R-:W-:Y:S01]  /*b8f0*/  IMAD.U32 R14, RZ, RZ, UR9 ;  /* 0x00000009ff0e7e24 */ /* 0x000fe2000f8e00ff */
[----:B------:R-:W-:Y:S01]  /*b900*/  @!UP0 UMOV UR9, UR7 ;  /* 0x0000000700098c82 */ /* 0x000fe20008000000 */
[----:B------:R-:W-:Y:S01]  /*b910*/  IMAD.U32 R15, RZ, RZ, UR8 ;  /* 0x00000008ff0f7e24 */ /* 0x000fe2000f8e00ff */
[----:B------:R-:W-:Y:S02]  /*b920*/  @!P2 PRMT R3, R3, 0x5410, RZ ;  /* 0x000054100303a816 */ /* 0x000fe400000000ff */
[----:B------:R-:W-:Y:S01]  /*b930*/  @!P2 R2UR UR8, R0 ;  /* 0x000000000008a2ca */ /* 0x000fe200000e0000 */
[----:B------:R-:W-:Y:S01]  /*b940*/  @!P2 IMAD.MOV.U32 R0, RZ, RZ, 0x2000 ;  /* 0x00002000ff00a424 */ /* 0x000fe200078e00ff */
[----:B------:R-:W-:Y:S02]  /*b950*/  @!P2 R2UR UR18, R14 ;  /* 0x000000000e12a2ca */ /* 0x000fe400000e0000 */
        /* <DEDUP_REMOVED lines=9> */
.L_x_196:
[----:B------:R-:W-:Y:S01]  /*b9f0*/  @!P2 R2UR UR10, R9 ;  /* 0x00000000090aa2ca */ /* 0x000fe200000e0000 */
[----:B------:R-:W-:Y:S01]  /*ba00*/  VOTEU.ALL UP0, P2 ;  /* 0x0000000000ff7886 */ /* 0x000fe20001000000 */
[----:B------:R-:W-:Y:S01]  /*ba10*/  @!P2 R2UR UR9, R3 ;  /* 0x000000000309a2ca */ /* 0x000fe200000e0000 */
[----:B------:R-:W-:Y:S01]  /*ba20*/  @!P2 IMAD.MOV.U32 R50, RZ, 0x20, RZ ;  /* 0x00000020ff32a824 */ /* 0x000fe200078e00ff */
[----:B------:R-:W-:Y:S01]  /*ba30*/  @!P2 R2UR UR8, R0 ;  /* 0x000000000008a2ca */ /* 0x000fe200000e0000 */
[----:B------:R-:W-:Y:S01]  /*ba40*/  @!P2 VIADD R0, R27, 0x2200 ;  /* 0x000022001b00a836 */ /* 0x000fe20000000000 */
[----:B------:R-:W-:Y:S01]  /*ba50*/  @!P2 IADD3 R49, P0, PT, R44, 0x680, RZ ;  /* 0x000006802c31a810 */ /* 0x000fe20007f1e0ff */
[----:B------:R-:W-:Y:S04]  /*ba60*/  @!P2 IMAD.MOV.U32 R50, RZ, 0x400, R50 ;  /* 0x00000400ff32a824 */ /* 0x000fe800078e0032 */
[----:B------:R-:W-:Y:S02]  /*ba70*/  @!P2 IMAD.X R48, RZ, RZ, R45, P0 ;  /* 0x000000ffff30a224 */ /* 0x000fe400000e062d */
[----:B------:R-:W-:Y:S01]  /*ba80*/  IMAD.U32 R3, RZ, RZ, UR10 ;  /* 0x0000000aff037e24 */ /* 0x000fe2000f8e00ff */
[----:B------:R-:W-:Y:S01]  /*ba90*/  @!UP0 UIADD3 UR10, UPT, UPT, UR15, 0x50, URZ ;  /* 0x000000500f0a8890 */ /* 0x000fe2000fffe0ff */
[----:B------:R-:W-:Y:S01]  /*baa0*/  IMAD.U32 R14, RZ, RZ, UR9 ;  /* 0x00000009ff0e7e24 */ /* 0x000fe2000f8e00ff */
[----:B------:R-:W-:Y:S01]  /*bab0*/  VOTEU.ALL UP0, P2 ;  /* 0x0000000000ff7886 */ /* 0x000fe20001000000 */
[----:B------:R-:W-:Y:S01]  /*bac0*/  IMAD.U32 R15, RZ, RZ, UR8 ;  /* 0x00000008ff0f7e24 */ /* 0x000fe2000f8e00ff */
[----:B------:R-:W-:Y:S01]  /*bad0*/  @!P2 PRMT R3, R3, 0x5410, RZ ;  /* 0x000054100303a816 */ /* 0x000fe200000000ff */
[----:B------:R-:W-:Y:S01]  /*bae0*/  UMOV UR9, UR33 ;  /* 0x0000002100097c82 */ /* 0x000fe20008000000 */
[----:B------:R-:W-:Y:S01]  /*baf0*/  @!P2 R2UR UR8, R0 ;  /* 0x000000000008a2ca */ /* 0x000fe200000e0000 */
[----:B------:R-:W-:Y:S01]  /*bb00*/  @!P2 IMAD.MOV.U32 R0, RZ, RZ, 0x2000 ;  /* 0x00002000ff00a424 */ /* 0x000fe200078e00ff */
[----:B------:R-:W-:Y:S02]  /*bb10*/  @!P2 R2UR UR18, R14 ;  /* 0x000000000e12a2ca */ /* 0x000fe400000e0000 */
[----:B------:R-:W-:Y:S02]  /*bb20*/  @!P2 R2UR UR19, R15 ;  /* 0x000000000f13a2ca */ /* 0x000fe400000e0000 */
[----:B------:R-:W-:Y:S11]  /*bb30*/  @!P2 R2UR UR16, R3 ;  /* 0x000000000310a2ca */ /* 0x000ff600000e0000 */
[----:B------:R-:W-:Y:S02]  /*bb40*/  @!UPT UIADD3 URZ, UPT, UPT, URZ, URZ, URZ ;  /* 0x000000fffffff290 */ /* 0x000fe4000fffe0ff */
[----:B------:R4:W-:Y:S01]  /*bb50*/  @!UP0 UTMALDG.5D.IM2COL [UR8], [UR18], UR16 ;  /* 0x00000008120083b4 */ /* 0x0009e20008060010 */
[----:B------:R4:W-:Y:S01]  /*bb60*/  @!P2 SYNCS.ARRIVE.TRANS64.RED.A0TR RZ, [R27+URZ+0x48], R0 ;  /* 0x000048001bffa9a7 */ /* 0x0009e200083004ff */
[----:B------:R4:W-:Y:S01]  /*bb70*/  SYNCS.ARRIVE.TRANS64.RED.A1T0 RZ, [R10+URZ], RZ ;  /* 0x000000ff0aff79a7 */ /* 0x0009e200081004ff */
[----:B------:R-:W5:Y:S02]  /*bb80*/  SYNCS.PHASECHK.TRANS64.TRYWAIT P6, [R27+URZ+0x70], R16 ;  /* 0x000070101b0075a7 */ /* 0x000f6400080c11ff */
[----:B----45:R-:W-:Y:S05]  /*bb90*/  @!P6 BRA `(.L_x_91) ;  /* 0x0000006800cce947 */ /* 0x030fea0003800000 */
.L_x_197:
[----:B------:R-:W5:Y:S01]  /*bba0*/  LDC.64 R10, c[0x0][0xc18] ;  /* 0x00030600ff0a7b82 */ /* 0x000f620000000a00 */
[----:B------:R-:W-:Y:S01]  /*bbb0*/  @!P2 R2UR UR10, R50 ;  /* 0x00000000320aa2ca */ /* 0x000fe200000e0000 */
[----:B------:R-:W-:Y:S01]  /*bbc0*/  VOTEU.ALL UP0, P2 ;  /* 0x0000000000ff7886 */ /* 0x000fe20001000000 */
[----:B------:R-:W-:Y:S02]  /*bbd0*/  @!P2 R2UR UR9, R49 ;  /* 0x000000003109a2ca */ /* 0x000fe400000e0000 */
[----:B------:R-:W-:Y:S03]  /*bbe0*/  @!P2 R2UR UR8, R48 ;  /* 0x000000003008a2ca */ /* 0x000fe600000e0000 */
[----:B------:R-:W1:Y:S01]  /*bbf0*/  LDC.64 R14, c[0x0][0xc10] ;  /* 0x00030400ff0e7b82 */ /* 0x000e620000000a00 */
[----:B------:R-:W-:Y:S01]  /*bc00*/  @!P2 VIADD R48, R27, 0x4200 ;  /* 0x000042001b30a836 */ /* 0x000fe20000000000 */
[----:B------:R-:W-:Y:S06]  /*bc10*/  @P5 SHF.R.U32.HI R41, RZ, 0x10, R37 ;  /* 0x00000010ff295819 */ /* 0x000fec0000011625 */
[----:B------:R-:W2:Y:S01]  /*bc20*/  @!P1 LDC R0, c[0x0][0xc20] ;  /* 0x00030800ff009b82 */ /* 0x000ea20000000800 */
[----:B------:R-:W-:Y:S01]  /*bc30*/  IMAD.U32 R49, RZ, RZ, UR10 ;  /* 0x0000000aff317e24 */ /* 0x000fe2000f8e00ff */
[----:B------:R-:W-:Y:S06]  /*bc40*/  @!UP0 UIADD3 UR10, UPT, UPT, UR15, 0x60, URZ ;  /* 0x000000600f0a8890 */ /* 0x000fec000fffe0ff */
[----:B------:R-:W3:Y:S01]  /*bc50*/  @!P1 LDC R3, c[0x0][0xc0c] ;  /* 0x00030300ff039b82 */ /* 0x000ee20000000800 */
        /* <DEDUP_REMOVED lines=13> */
[----:B-----5:R-:W-:Y:S01]  /*bd30*/  @!P1 IMAD.HI.U32 R11, R8, R11, RZ ;  /* 0x0000000b080b9227 */ /* 0x020fe200078e00ff */
[----:B------:R-:W-:Y:S03]  /*bd40*/  @!P1 ISETP.NE.AND P0, PT, R10, 0x1, PT ;  /* 0x000000010a00980c */ /* 0x000fe60003f05270 */
[----:B-1----:R-:W-:Y:S01]  /*bd50*/  @!P1 IMAD.HI.U32 R14, R13, R14, RZ ;  /* 0x0000000e0d0e9227 */ /* 0x002fe200078e00ff */
[----:B--2---:R-:W-:Y:S04]  /*bd60*/  @!P1 SHF.R.U32.HI R11, RZ, R0, R11 ;  /* 0x00000000ff0b9219 */ /* 0x004fe8000001160b */
[----:B------:R-:W-:Y:S02]  /*bd70*/  @!P1 SEL R11, R8, R11, !P0 ;  /* 0x0000000b080b9207 */ /* 0x000fe40004000000 */
[----:B------:R-:W-:Y:S02]  /*bd80*/  @!P1 SHF.R.U32.HI R0, RZ, R15, R14 ;  /* 0x0000000fff009219 */ /* 0x000fe4000001160e */
[----:B---3--:R-:W-:Y:S01]  /*bd90*/  @!P1 ISETP.NE.AND P0, PT, R3, 0x1, PT ;  /* 0x000000010300980c */ /* 0x008fe20003f05270 */
[----:B------:R4:W-:Y:S03]  /*bda0*/  SYNCS.ARRIVE.TRANS64.RED.A1T0 RZ, [R47+URZ], RZ ;  /* 0x000000ff2fff79a7 */ /* 0x0009e600081004ff */
[----:B------:R-:W-:Y:S05]  /*bdb0*/  @!P1 SEL R12, R13, R0, !P0 ;  /* 0x000000000d0c9207 */ /* 0x000fea0004000000 */
[----:B------:R-:W-:Y:S01]  /*bdc0*/  @!P1 IMAD.IADD R0, R11, 0x1, -R12 ;  /* 0x000000010b009824 */ /* 0x000fe200078e0a0c */
[----:B------:R-:W1:Y:S01]  /*bdd0*/  SYNCS.PHASECHK.TRANS64.TRYWAIT P6, [R27+URZ+0x78], R16 ;  /* 0x000078101b0075a7 */ /* 0x000e6200080c11ff */
[----:B------:R-:W-:Y:S02]  /*bde0*/  @!P1 IMAD.IADD R9, R12, 0x1, -R11 ;  /* 0x000000010c099824 */ /* 0x000fe400078e0a0b */
[----:B------:R-:W-:Y:S02]  /*bdf0*/  @!P1 IMAD R13, R0, R3, R13 ;  /* 0x00000003000d9224 */ /* 0x000fe400078e020d */
[----:B------:R-:W-:Y:S01]  /*be00*/  @!P1 IMAD R8, R9, R10, R8 ;  /* 0x0000000a09089224 */ /* 0x000fe200078e0208 */
[----:B-1--4-:R-:W-:Y:S06]  /*be10*/  @!P6 BRA `(.L_x_92) ;  /* 0x000000680040e947 */ /* 0x012fec0003800000 */
.L_x_198:
[----:B------:R-:W-:Y:S01]  /*be20*/  @!P2 IMAD.MOV.U32 R9, RZ, 0x20, RZ ;  /* 0x00000020ff09a824 */ /* 0x000fe200078e00ff */
[----:B------:R-:W-:Y:S01]  /*be30*/  @!P2 IADD3 R3, P0, PT, R44, 0x680, RZ ;  /* 0x000006802c03a810 */ /* 0x000fe20007f1e0ff */
[----:B------:R-:W-:Y:S01]  /*be40*/  VOTEU.ALL UP0, P2 ;  /* 0x0000000000ff7886 */ /* 0x000fe20001000000 */
[----:B------:R-:W-:Y:S01]  /*be50*/  PLOP3.LUT P6, PT, PT, PT, PT, 0x80, 0x8 ;  /* 0x000000000008781c */ /* 0x000fe20003fcf070 */
[----:B------:R-:W-:Y:S01]  /*be60*/  @!P2 IMAD.MOV.U32 R9, RZ, 0x400, R9 ;  /* 0x00000400ff09a824 */ /* 0x000fe200078e0009 */
[----:B------:R-:W-:Y:S01]  /*be70*/  @!P2 R2UR UR9, R3 ;  /* 0x000000000309a2ca */ /* 0x000fe200000e0000 */
[----:B------:R-:W-:Y:S01]  /*be80*/  @!P2 IMAD.X R0, RZ, RZ, R45, P0 ;  /* 0x000000ffff00a224 */ /* 0x000fe200000e062d */
[----:B------:R-:W-:Y:S01]  /*be90*/  LOP3.LUT R42, R42, 0x1, RZ, 0x3c, !PT ;  /* 0x000000012a2a7812 */ /* 0x000fe200078e3cff */
[----:B-1----:R-:W-:Y:S01]  /*bea0*/  IMAD.IADD R16, R8, 0x1, R84 ;  /* 0x0000000108107824 */ /* 0x002fe200078e0254 */
[----:B------:R-:W-:Y:S02]  /*beb0*/  @!P2 R2UR UR10, R9 ;  /* 0x00000000090aa2ca */ /* 0x000fe400000e0000 */
[----:B------:R-:W-:Y:S01]  /*bec0*/  @!P2 R2UR UR8, R0 ;  /* 0x000000000008a2ca */ /* 0x000fe200000e0000 */
[----:B------:R-:W-:Y:S06]  /*bed0*/  @!P2 VIADD R0, R27, 0x6200 ;  /* 0x000062001b00a836 */ /* 0x000fec0000000000 */
[----:B------:R-:W-:Y:S01]  /*bee0*/  IMAD.U32 R10, RZ, RZ, UR9 ;  /* 0x00000009ff0a7e24 */ /* 0x000fe2000f8e00ff */
[----:B------:R-:W-:Y:S03]  /*bef0*/  UMOV UR9, UR17 ;  /* 0x0000001100097c82 */ /* 0x000fe60008000000 */
[----:B------:R-:W-:Y:S01]  /*bf00*/  IMAD.U32 R3, RZ, RZ, UR10 ;  /* 0x0000000aff037e24 */ /* 0x000fe2000f8e00ff */
[----:B------:R-:W-:Y:S01]  /*bf10*/  @!P2 R2UR UR18, R10 ;  /* 0x000000000a12a2ca */ /* 0x000fe200000e0000 */
[----:B------:R-:W-:Y:S01]  /*bf20*/  IMAD.U32 R11, RZ, RZ, UR8 ;  /* 0x00000008ff0b7e24 */ /* 0x000fe2000f8e00ff */
[----:B------:R-:W-:Y:S01]  /*bf30*/  @!P2 R2UR UR8, R0 ;  /* 0x000000000008a2ca */ /* 0x000fe200000e0000 */
[----:B------:R-:W-:Y:S01]  /*bf40*/  @!UP0 UIADD3 UR10, UPT, UPT, UR15, 0x70, URZ ;  /* 0x000000700f0a8890 */ /* 0x000fe2000fffe0ff */
[----:B------:R-:W-:Y:S01]  /*bf50*/  @!P2 PRMT R3, R3, 0x5410, RZ ;  /* 0x000054100303a816 */ /* 0x000fe200000000ff */
[----:B------:R-:W-:Y:S01]  /*bf60*/  VOTEU.ALL UP0, P2 ;  /* 0x0000000000ff7886 */ /* 0x000fe20001000000 */
[----:B------:R-:W-:Y:S02]  /*bf70*/  @!P2 R2UR UR19, R11 ;  /* 0x000000000b13a2ca */ /* 0x000fe400000e0000 */
[----:B------:R-:W-:Y:S11]  /*bf80*/  @!P2 R2UR UR16, R3 ;  /* 0x000000000310a2ca */ /* 0x000ff600000e0000 */
[----:B------:R-:W-:Y:S02]  /*bf90*/  @!UPT UIADD3 URZ, UPT, UPT, URZ, URZ, URZ ;  /* 0x000000fffffff290 */ /* 0x000fe4000fffe0ff */
[----:B------:R2:W-:Y:S01]  /*bfa0*/  @!UP0 UTMALDG.5D.IM2COL [UR8], [UR18], UR16 ;  /* 0x00000008120083b4 */ /* 0x0005e20008060010 */
[----:B------:R-:W-:Y:S01]  /*bfb0*/  @!P2 SYNCS.ARRIVE.TRANS64.RED.A0TR RZ, [R27+URZ+0x58], R32 ;  /* 0x000058201bffa9a7 */ /* 0x000fe200083004ff */
[----:B------:R1:W-:Y:S02]  /*bfc0*/  SYNCS.ARRIVE.TRANS64.RED.A1T0 RZ, [R19+URZ], RZ ;  /* 0x000000ff13ff79a7 */ /* 0x0003e400081004ff */
[----:B-1----:R-:W-:Y:S01]  /*bfd0*/  IMAD.IADD R19, R13, 0x1, R86 ;  /* 0x000000010d137824 */ /* 0x002fe200078e0256 */
[----:B--2---:R-:W-:Y:S06]  /*bfe0*/  @P5 BRA `(.L_x_93) ;  /* 0xffffffe800385947 */ /* 0x004fec000383ffff */
[----:B------:R-:W1:Y:S02]  /*bff0*/  SYNCS.PHASECHK.TRANS64.TRYWAIT P0, [R27+URZ+0x60], R46 ;  /* 0x0000602e1b0075a7 */ /* 0x000e6400080011ff */
[----:B-1----:R-:W-:Y:S05]  /*c000*/  @!P0 BRA `(.L_x_94) ;  /* 0x0000006400d88947 */ /* 0x002fea0003800000 */
.L_x_199:
[----:B------:R-:W2:Y:S02]  /*c010*/  SYNCS.PHASECHK.TRANS64.TRYWAIT P0, [R27+URZ+0x68], R46 ;  /* 0x0000682e1b0075a7 */ /* 0x000ea400080011ff */
[----:B--2---:R-:W-:Y:S05]  /*c020*/  @!P0 BRA `(.L_x_95) ;  /* 0x0000006400e48947 */ /* 0x004fea0003800000 */
.L_x_200:
[----:B------:R-:W3:Y:S01]  /*c030*/  SYNCS.PHASECHK.TRANS64.TRYWAIT P0, [R27+URZ+0x70], R46 ;  /* 0x0000702e1b0075a7 */ /* 0x000ee200080011ff */
[----:B------:R-:W-:Y:S01]  /*c040*/  HFMA2 R0, -RZ, RZ, 0, 5.9604644775390625e-08 ;  /* 0x00000001ff007431 */ /* 0x000fe200000001ff */
[----:B---3--:R-:W-:Y:S06]  /*c050*/  @!P0 BRA `(.L_x_96) ;  /* 0x0000006400ec8947 */ /* 0x008fec0003800000 */
.L_x_201:
[----:B------:R-:W-:-:S07]  /*c060*/  SHF.L.U32 R0, R0, 0x1f, RZ ;  /* 0x0000001f00007819 */ /* 0x000fce00000006ff */
.L_x_97:
[----:B----4-:R4:W1:Y:S02]  /*c070*/  SYNCS.PHASECHK.TRANS64.TRYWAIT P0, [R27+URZ+0x78], R0 ;  /* 0x000078001b0075a7 */ /* 0x01086400080011ff */
[----:B-1----:R-:W-:Y:S05]  /*c080*/  @!P0 NANOSLEEP.SYNCS 0x989680 ;  /* 0x009896800000895d */ /* 0x002fea0003900000 */
[----:B------:R-:W1:Y:S02]  /*c090*/  @!P0 SYNCS.PHASECHK.TRANS64 P0, [R27+URZ+0x78], R0 ;  /* 0x000078001b0085a7 */ /* 0x000e6400080010ff */
[----:B-1----:R-:W-:Y:S05]  /*c0a0*/  @P0 EXIT ;  /* 0x000000000000094d */ /* 0x002fea0003800000 */
[----:B------:R-:W-:Y:S05]  /*c0b0*/  BRA `(.L_x_97) ;  /* 0xfffffffc00ec7947 */ /* 0x000fea000383ffff */
.L_x_78:
[----:B------:R-:W-:-:S13]  /*c0c0*/  ISETP.GE.AND P0, PT, R0, 0x4, PT ;  /* 0x000000040000780c */ /* 0x000fda0003f06270 */
[----:B------:R-:W-:Y:S05]  /*c0d0*/  @!P0 EXIT ;  /* 0x000000000000894d */ /* 0x000fea0003800000 */
[----:B------:R-:W-:Y:S01]  /*c0e0*/  BAR.SYNC.DEFER_BLOCKING 0x6, 0xa0 ;  /* 0x0182800000007b1d */ /* 0x000fe20000010000 */
[----:B------:R-:W-:Y:S01]  /*c0f0*/  MOV R0, 0x400 ;  /* 0x0000040000007802 */ /* 0x000fe20000000f00 */
[C---:B------:R-:W-:Y:S01]  /*c100*/  IMAD.SHL.U32 R3, R100.reuse, 0x10, RZ ;  /* 0x0000001064037824 */ /* 0x040fe200078e00ff */
[C---:B------:R-:W-:Y:S01]  /*c110*/  LOP3.LUT R101, R100.reuse, 0x60, RZ, 0xc0, !PT ;  /* 0x0000006064657812 */ /* 0x040fe200078ec0ff */
[----:B------:R-:W-:Y:S01]  /*c120*/  IMAD.SHL.U32 R2, R100, 0x2, RZ ;  /* 0x0000000264027824 */ /* 0x000fe200078e00ff */
[----:B------:R-:W-:-:S03]  /*c130*/  LEA R93, R85, R0, 0x18 ;  /* 0x00000000555d7211 */ /* 0x000fc600078ec0ff */
[----:B------:R-:W1:Y:S01]  /*c140*/  LDC R95, c[0x0][0x370] ;  /* 0x0000dc00ff5f7b82 */ /* 0x000e620000000800 */
[----:B------:R-:W-:Y:S01]  /*c150*/  LOP3.LUT R7, R3, 0x60, RZ, 0xc0, !PT ;  /* 0x0000006003077812 */ /* 0x000fe200078ec0ff */
[C---:B------:R-:W-:Y:S01]  /*c160*/  IMAD.U32 R32, R100.reuse, 0x10000, RZ ;  /* 0x0001000064207824 */ /* 0x040fe200078e00ff */
[C---:B------:R-:W-:Y:S01]  /*c170*/  LOP3.LUT R0, R100.reuse, 0x2, RZ, 0xc0, !PT ;  /* 0x0000000264007812 */ /* 0x040fe200078ec0ff */
[----:B------:R-:W-:Y:S01]  /*c180*/  VIADD R91, R93, 0x200 ;  /* 0x000002005d5b7836 */ /* 0x000fe20000000000 */
[----:B------:R-:W-:Y:S01]  /*c190*/  LOP3.LUT R2, R7, 0xc, R2, 0xf8, !PT ;  /* 0x0000000c07027812 */ /* 0x000fe200078ef802 */
[----:B------:R-:W-:Y:S01]  /*c1a0*/  IMAD.MOV.U32 R30, RZ, RZ, RZ ;  /* 0x000000ffff1e7224 */ /* 0x000fe200078e00ff */
[----:B------:R-:W-:Y:S01]  /*c1b0*/  LOP3.LUT R100, R100, 0x4, RZ, 0xc0, !PT ;  /* 0x0000000464647812 */ /* 0x000fe200078ec0ff */
[----:B------:R-:W2:Y:S01]  /*c1c0*/  LDC R28, c[0x0][0xc0c] ;  /* 0x00030300ff1c7b82 */ /* 0x000ea20000000800 */
[----:B------:R-:W-:Y:S01]  /*c1d0*/  LOP3.LUT R2, R2, 0x790, R3, 0xf8, !PT ;  /* 0x0000079002027812 */ /* 0x000fe200078ef803 */
[----:B------:R-:W-:Y:S01]  /*c1e0*/  IMAD.MOV.U32 R98, RZ, RZ, RZ ;  /* 0x000000ffff627224 */ /* 0x000fe200078e00ff */
[----:B------:R-:W-:Y:S01]  /*c1f0*/  CS2R R96, SRZ ;  /* 0x0000000000607805 */ /* 0x000fe2000001ff00 */
[----:B------:R-:W-:Y:S01]  /*c200*/  IMAD.MOV.U32 R122, RZ, RZ, RZ ;  /* 0x000000ffff7a7224 */ /* 0x000fe200078e00ff */
[----:B------:R-:W-:Y:S01]  /*c210*/  LOP3.LUT R32, R32, 0x600000, RZ, 0xc0, !PT ;  /* 0x0060000020207812 */ /* 0x000fe200078ec0ff */
[----:B------:R-:W-:-:S02]  /*c220*/  IMAD R99, R2, 0x4, R91 ;  /* 0x0000000402637824 */ /* 0x000fc400078e025b */
[----:B------:R-:W3:Y:S01]  /*c230*/  LDC R90, c[0x0][0xc20] ;  /* 0x00030800ff5a7b82 */ /* 0x000ee20000000800 */
[----:B------:R-:W4:Y:S01]  /*c240*/  LDS R4, [R93+0xe0] ;  /* 0x0000e0005d047984 */ /* 0x000f220000000800 */
[--C-:B------:R-:W-:Y:S02]  /*c250*/  IMAD R107, R0, -0x10, R99.reuse ;  /* 0xfffffff0006b7824 */ /* 0x100fe400078e0263 */
[----:B------:R-:W-:-:S04]  /*c260*/  IMAD R105, R100, -0x10, R99 ;  /* 0xfffffff064697824 */ /* 0x000fc800078e0263 */
[----:B------:R-:W1:Y:S08]  /*c270*/  LDC R27, c[0x0][0xc30] ;  /* 0x00030c00ff1b7b82 */ /* 0x000e700000000800 */
[----:B------:R-:W1:Y:S08]  /*c280*/  LDC R92, c[0x0][0xba0] ;  /* 0x0002e800ff5c7b82 */ /* 0x000e700000000800 */
[----:B------:R-:W1:Y:S08]  /*c290*/  LDC.64 R108, c[0x0][0x348] ;  /* 0x0000d200ff6c7b82 */ /* 0x000e700000000a00 */
[----:B------:R-:W1:Y:S08]  /*c2a0*/  LDC.64 R74, c[0x0][0xc10] ;  /* 0x00030400ff4a7b82 */ /* 0x000e700000000a00 */
[----:B------:R-:W1:Y:S01]  /*c2b0*/  LDC.64 R24, c[0x0][0xc18] ;  /* 0x00030600ff187b82 */ /* 0x000e620000000a00 */
[C---:B----4-:R-:W-:Y:S01]  /*c2c0*/  VIADD R5, R4.reuse, 0x80 ;  /* 0x0000008004057836 */ /* 0x050fe20000000000 */
[----:B------:R-:W-:-:S04]  /*c2d0*/  LOP3.LUT R4, R4, 0xffff, RZ, 0xc0, !PT ;  /* 0x0000ffff04047812 */ /* 0x000fc800078ec0ff */
[----:B------:R-:W-:Y:S02]  /*c2e0*/  LOP3.LUT R5, R5, 0xffff, RZ, 0xc0, !PT ;  /* 0x0000ffff05057812 */ /* 0x000fe400078ec0ff */
[----:B------:R-:W4:Y:S03]  /*c2f0*/  LDC.64 R70, c[0x0][0x988] ;  /* 0x00026200ff467b82 */ /* 0x000f260000000a00 */
[----:B------:R1:W-:Y:S05]  /*c300*/  STL.64 [R1], R4 ;  /* 0x0000000401007387 */ /* 0x0003ea0000100a00 */
[----:B------:R-:W1:Y:S08]  /*c310*/  LDC.64 R22, c[0x0][0xc28] ;  /* 0x00030a00ff167b82 */ /* 0x000e700000000a00 */
[----:B------:R-:W1:Y:S08]  /*c320*/  LDC.64 R72, c[0x0][0x990] ;  /* 0x00026400ff487b82 */ /* 0x000e700000000a00 */
[----:B------:R-:W1:Y:S08]  /*c330*/  LDC.64 R68, c[0x0][0x9b0] ;  /* 0x00026c00ff447b82 */ /* 0x000e700000000a00 */
[----:B------:R-:W1:Y:S08]  /*c340*/  LDC.64 R50, c[0x0][0x9a8] ;  /* 0x00026a00ff327b82 */ /* 0x000e700000000a00 */
[----:B------:R-:W1:Y:S08]  /*c350*/  LDC.64 R82, c[0x0][0xb80] ;  /* 0x0002e000ff527b82 */ /* 0x000e700000000a00 */
[----:B------:R-:W1:Y:S08]  /*c360*/  LDC.64 R80, c[0x0][0xb88] ;  /* 0x0002e200ff507b82 */ /* 0x000e700000000a00 */
[----:B------:R-:W1:Y:S08]  /*c370*/  LDC.64 R78, c[0x0][0xb90] ;  /* 0x0002e400ff4e7b82 */ /* 0x000e700000000a00 */
[----:B------:R-:W1:Y:S08]  /*c380*/  LDC.64 R76, c[0x0][0xb98] ;  /* 0x0002e600ff4c7b82 */ /* 0x000e700000000a00 */
[----:B--234-:R-:W1:Y:S02]  /*c390*/  LDC R94, c[0x0][0x374] ;  /* 0x0000dd00ff5e7b82 */ /* 0x01ce640000000800 */
.L_x_173:
[----:B-1----:R-:W-:Y:S01]  /*c3a0*/  SHF.L.U32 R4, R97, 0x1f, RZ ;  /* 0x0000001f61047819 */ /* 0x002fe200000006ff */
[----:B--2---:R-:W-:Y:S02]  /*c3b0*/  VIADD R2, R93, 0x98 ;  /* 0x000000985d027836 */ /* 0x004fe40000000000 */
[----:B------:R-:W-:Y:S01]  /*c3c0*/  IMAD R0, R30, 0x4, R1 ;  /* 0x000000041e007824 */ /* 0x000fe200078e0201 */
[----:B------:R-:W1:Y:S02]  /*c3d0*/  SYNCS.PHASECHK.TRANS64.TRYWAIT P0, [R93+URZ+0x90], R4 ;  /* 0x000090045d0075a7 */ /* 0x000e6400080011ff */
[----:B------:R-:W-:Y:S01]  /*c3e0*/  PRMT R2, RZ, 0x654, R2 ;  /* 0x00000654ff027816 */ /* 0x000fe20000000002 */
[----:B-1----:R-:W-:Y:S06]  /*c3f0*/  @!P0 BRA `(.L_x_98) ;  /* 0x0000006400188947 */ /* 0x002fec0003800000 */
.L_x_202:
[----:B------:R-:W2:Y:S01]  /*c400*/  LDC.64 R12, c[0x0][0xc10] ;  /* 0x00030400ff0c7b82 */ /* 0x000ea20000000a00 */
[----:B------:R-:W3:Y:S01]  /*c410*/  LDS.128 R36, [R93+0xd0] ;  /* 0x0000d0005d247984 */ /* 0x000ee20000000c00 */
[----:B------:R-:W-:Y:S02]  /*c420*/  ISETP.NE.AND P1, PT, R27, 0x1, PT ;  /* 0x000000011b00780c */ /* 0x000fe40003f25270 */
[----:B------:R-:W-:Y:S04]  /*c430*/  ISETP.GE.AND P0, PT, R26, 0x1, PT ;  /* 0x000000011a00780c */ /* 0x000fe80003f06270 */
[----:B------:R-:W4:Y:S01]  /*c440*/  LDC.64 R10, c[0x0][0xc18] ;  /* 0x00030600ff0a7b82 */ /* 0x000f220000000a00 */
[----:B------:R-:W-:Y:S01]  /*c450*/  @!PT LDS RZ, [RZ] ;  /* 0x00000000fffff984 */ /* 0x000fe20000000800 */
[----:B------:R-:W-:Y:S01]  /*c460*/  @!PT LDS RZ, [RZ] ;  /* 0x00000000fffff984 */ /* 0x000fe20000000800 */
[----:B------:R-:W-:Y:S01]  /*c470*/  @!PT LDS RZ, [RZ] ;  /* 0x00000000fffff984 */ /* 0x000fe20000000800 */
[----:B------:R-:W-:Y:S01]  /*c480*/  @!PT LDS RZ, [RZ] ;  /* 0x00000000fffff984 */ /* 0x000fe20000000800 */
[----:B------:R1:W-:Y:S06]  /*c490*/  MEMBAR.ALL.CTA ;  /* 0x0000000000007992 */ /* 0x0003ec0000008000 */
[----:B-1----:R-:W1:Y:S01]  /*c4a0*/  FENCE.VIEW.ASYNC.S ;  /* 0x00000000000073c6 */ /* 0x002e620000000000 */
[----:B------:R-:W2:Y:S08]  /*c4b0*/  @!P1 LDC R14, c[0x0][0xc20] ;  /* 0x00030800ff0e9b82 */ /* 0x000eb00000000800 */
[----:B------:R-:W2:Y:S01]  /*c4c0*/  @!P1 LDC R9, c[0x0][0xc0c] ;  /* 0x00030300ff099b82 */ /* 0x000ea20000000800 */
[----:B-1----:R1:W-:Y:S01]  /*c4d0*/  SYNCS.ARRIVE.TRANS64.RED.A1T0 RZ, [R2+URZ], RZ ;  /* 0x000000ff02ff79a7 */ /* 0x0023e200081004ff */
[----:B------:R1:W5:Y:S01]  /*c4e0*/  LDL R17, [R0] ;  /* 0x0000000000117983 */ /* 0x0003620000100800 */
[----:B---3--:R-:W-:Y:S04]  /*c4f0*/  LOP3.LUT P4, RZ, R38, 0x1, RZ, 0xc0, !PT ;  /* 0x0000000126ff7812 */ /* 0x008fe8000788c0ff */
[----:B------:R-:W-:Y:S09]  /*c500*/  P2R R106, PR, RZ, 0x10 ;  /* 0x00000010ff6a7803 */ /* 0x000ff20000000000 */
[----:B------:R-:W-:Y:S02]  /*c510*/  @P4 MOV R31, R36 ;  /* 0x00000024001f4202 */ /* 0x000fe40000000f00 */
[----:B------:R-:W-:Y:S01]  /*c520*/  @P4 LOP3.LUT R29, R37, 0xffff, RZ, 0xc0, !PT ;  /* 0x0000ffff251d4812 */ /* 0x000fe200078ec0ff */
[----:B-1--4-:R-:W-:Y:S06]  /*c530*/  @!P0 BRA `(.L_x_99) ;  /* 0x0000000000a48947 */ /* 0x012fec0003800000 */
[----:B------:R-:W-:Y:S01]  /*c540*/  IMAD.HI.U32 R21, R94, R25, RZ ;  /* 0x000000195e157227 */ /* 0x000fe200078e00ff */
[----:B------:R-:W-:Y:S02]  /*c550*/  ISETP.NE.AND P0, PT, R24, 0x1, PT ;  /* 0x000000011800780c */ /* 0x000fe40003f05270 */
[----:B------:R-:W-:Y:S01]  /*c560*/  ISETP.NE.AND P2, PT, R26, 0x1, PT ;  /* 0x000000011a00780c */ /* 0x000fe20003f45270 */
[----:B------:R-:W-:Y:S01]  /*c570*/  IMAD.HI.U32 R18, R95, R74, RZ ;  /* 0x0000004a5f127227 */ /* 0x000fe200078e00ff */
[----:B------:R-:W-:Y:S02]  /*c580*/  SHF.R.U32.HI R21, RZ, R90, R21 ;  /* 0x0000005aff157219 */ /* 0x000fe40000011615 */
[----:B------:R-:W-:Y:S01]  /*c590*/  ISETP.NE.AND P3, PT, R28, 0x1, PT ;  /* 0x000000011c00780c */ /* 0x000fe20003f65270 */
[----:B------:R-:W-:Y:S01]  /*c5a0*/  IMAD.HI.U32 R34, R31, R74, RZ ;  /* 0x0000004a1f227227 */ /* 0x000fe200078e00ff */
[----:B------:R-:W-:Y:S02]  /*c5b0*/  SHF.R.U32.HI R18, RZ, R75, R18 ;  /* 0x0000004bff127219 */ /* 0x000fe40000011612 */
[----:B------:R-:W-:Y:S01]  /*c5c0*/  SEL R3, R94, R21, !P0 ;  /* 0x000000155e037207 */ /* 0x000fe20004000000 */
[----:B------:R-:W-:Y:S01]  /*c5d0*/  IMAD.HI.U32 R21, R29, R25, RZ ;  /* 0x000000191d157227 */ /* 0x000fe200078e00ff */
[----:B------:R-:W-:Y:S02]  /*c5e0*/  SEL R7, R95, R18, !P3 ;  /* 0x000000125f077207 */ /* 0x000fe40005800000 */
[----:B------:R-:W-:Y:S01]  /*c5f0*/  SHF.R.U32.HI R34, RZ, R75, R34 ;  /* 0x0000004bff227219 */ /* 0x000fe20000011622 */
[-C--:B------:R-:W-:Y:S04]  /*c600*/  IMAD.HI.U32 R18, R3, R22.reuse, RZ ;  /* 0x0000001603127227 */ /* 0x080fe800078e00ff */
[----:B------:R-:W-:Y:S01]  /*c610*/  IMAD.HI.U32 R20, R7, R22, RZ ;  /* 0x0000001607147227 */ /* 0x000fe200078e00ff */
[-C--:B------:R-:W-:Y:S02]  /*c620*/  @P2 SHF.R.U32.HI R3, RZ, R23.reuse, R18 ;  /* 0x00000017ff032219 */ /* 0x080fe40000011612 */
[----:B------:R-:W-:Y:S02]  /*c630*/  SHF.R.U32.HI R18, RZ, R90, R21 ;  /* 0x0000005aff127219 */ /* 0x000fe40000011615 */
[----:B------:R-:W-:Y:S01]  /*c640*/  @P2 SHF.R.U32.HI R7, RZ, R23, R20 ;  /* 0x00000017ff072219 */ /* 0x000fe20000011614 */
[C---:B------:R-:W-:Y:S01]  /*c650*/  IMAD R2, R26.reuse, R3, RZ ;  /* 0x000000031a027224 */ /* 0x040fe200078e02ff */
[----:B------:R-:W-:Y:S02]  /*c660*/  SEL R5, R29, R18, !P0 ;  /* 0x000000121d057207 */ /* 0x000fe40004000000 */
[----:B------:R-:W-:Y:S01]  /*c670*/  SEL R3, R31, R34, !P3 ;  /* 0x000000221f037207 */ /* 0x000fe20005800000 */
[----:B------:R-:W-:Y:S01]  /*c680*/  IMAD R4, R26, R7, RZ ;  /* 0x000000071a047224 */ /* 0x000fe200078e02ff */
[C---:B------:R-:W-:Y:S01]  /*c690*/  ISETP.GE.AND P0, PT, R5.reuse, R2, PT ;  /* 0x000000020500720c */ /* 0x040fe20003f06270 */
[----:B------:R-:W-:Y:S03]  /*c6a0*/  IMAD.HI.U32 R6, R5, R22, RZ ;  /* 0x0000001605067227 */ /* 0x000fe600078e00ff */
[----:B------:R-:W-:Y:S01]  /*c6b0*/  ISETP.GE.OR P0, PT, R3, R4, P0 ;  /* 0x000000040300720c */ /* 0x000fe20000706670 */
[----:B------:R-:W-:Y:S01]  /*c6c0*/  IMAD.MOV R4, RZ, RZ, -R3 ;  /* 0x000000ffff047224 */ /* 0x000fe200078e0a03 */
[-C--:B------:R-:W-:Y:S03]  /*c6d0*/  SHF.R.U32.HI R6, RZ, R23.reuse, R6 ;  /* 0x00000017ff067219 */ /* 0x080fe60000011606 */
[----:B------:R-:W-:Y:S01]  /*c6e0*/  IMAD R31, R28, R4, R31 ;  /* 0x000000041c1f7224 */ /* 0x000fe200078e021f */
[----:B------:R-:W-:Y:S05]  /*c6f0*/  SEL R15, R5, R6, !P2 ;  /* 0x00000006050f7207 */ /* 0x000fea0005000000 */
[----:B------:R-:W-:Y:S02]  /*c700*/  IMAD.MOV R6, RZ, RZ, -R15 ;  /* 0x000000ffff067224 */ /* 0x000fe400078e0a0f */
[C---:B------:R-:W-:Y:S04]  /*c710*/  @!P0 IMAD.HI.U32 R2, R3.reuse, R22, RZ ;  /* 0x0000001603028227 */ /* 0x040fe800078e00ff */
[----:B------:R-:W-:Y:S01]  /*c720*/  IMAD R6, R26, R6, R5 ;  /* 0x000000061a067224 */ /* 0x000fe200078e0205 */
[----:B------:R-:W-:Y:S04]  /*c730*/  @!P0 SHF.R.U32.HI R2, RZ, R23, R2 ;  /* 0x00000017ff028219 */ /* 0x000fe80000011602 */
[----:B------:R-:W-:Y:S02]  /*c740*/  @!P0 SEL R0, R3, R2, !P2 ;  /* 0x0000000203008207 */ /* 0x000fe40005000000 */
[----:B------:R-:W-:Y:S02]  /*c750*/  IADD3 R2, PT, PT, -R5, RZ, RZ ;  /* 0x000000ff05027210 */ /* 0x000fe40007ffe1ff */
[----:B------:R-:W-:Y:S01]  /*c760*/  @!P0 IADD3 R8, PT, PT, R15, -R0, RZ ;  /* 0x800000000f088210 */ /* 0x000fe20007ffe0ff */
[----:B------:R-:W-:Y:S02]  /*c770*/  @!P0 IMAD R0, R7, R6, R0 ;  /* 0x0000000607008224 */ /* 0x000fe400078e0200 */
[----:B------:R-:W-:Y:S02]  /*c780*/  IMAD R29, R24, R2, R29 ;  /* 0x00000002181d7224 */ /* 0x000fe400078e021d */
[----:B------:R-:W-:Y:S02]  /*c790*/  @!P0 IMAD R5, R8, R26, R3 ;  /* 0x0000001a08058224 */ /* 0x000fe400078e0203 */
[----:B------:R-:W-:Y:S04]  /*c7a0*/  @!P0 IMAD.MOV.U32 R3, RZ, RZ, R0 ;  /* 0x000000ffff038224 */ /* 0x000fe800078e0000 */
[----:B------:R-:W-:Y:S02]  /*c7b0*/  IMAD R31, R3, R28, R31 ;  /* 0x0000001c031f7224 */ /* 0x000fe400078e021f */
[----:B------:R-:W-:Y:S07]  /*c7c0*/  IMAD R29, R5, R24, R29 ;  /* 0x00000018051d7224 */ /* 0x000fee00078e021d */
.L_x_99:
[----:B------:R-:W-:Y:S01]  /*c7d0*/  @!P1 ISETP.NE.AND P0, PT, R10, 0x1, PT ;  /* 0x000000010a00980c */ /* 0x000fe20003f05270 */
[----:B------:R-:W-:Y:S01]  /*c7e0*/  @!P1 IMAD.HI.U32 R3, R29, R11, RZ ;  /* 0x0000000b1d039227 */ /* 0x000fe200078e00ff */
[----:B------:R-:W-:Y:S01]  /*c7f0*/  R2UR UR41, R16 ;  /* 0x00000000102972ca */ /* 0x000fe200000e0000 */
[----:B------:R-:W-:Y:S01]  /*c800*/  BSSY.RECONVERGENT B6, `(.L_x_100) ;  /* 0x0000028000067945 */ /* 0x000fe20003800200 */
[----:B--2---:R-:W-:Y:S01]  /*c810*/  @!P1 ISETP.NE.AND P2, PT, R9, 0x1, PT ;  /* 0x000000010900980c */ /* 0x004fe20003f45270 */
[----:B------:R-:W-:Y:S01]  /*c820*/  @!P1 IMAD.HI.U32 R0, R31, R12, RZ ;  /* 0x0000000c1f009227 */ /* 0x000fe200078e00ff */
[----:B------:R-:W-:Y:S02]  /*c830*/  @!P1 SHF.R.U32.HI R2, RZ, R14, R3 ;  /* 0x0000000eff029219 */ /* 0x000fe40000011603 */
[----:B------:R-:W-:Y:S02]  /*c840*/  @P4 SHF.R.U32.HI R104, RZ, 0x10, R37 ;  /* 0x00000010ff684819 */ /* 0x000fe40000011625 */
[----:B------:R-:W-:Y:S02]  /*c850*/  @!P1 SEL R2, R29, R2, !P0 ;  /* 0x000000021d029207 */ /* 0x000fe40004000000 */
[----:B------:R-:W-:Y:S02]  /*c860*/  @!P1 SHF.R.U32.HI R0, RZ, R13, R0 ;  /* 0x0000000dff009219 */ /* 0x000fe40000011600 */
[----:B------:R-:W-:Y:S01]  /*c870*/  LOP3.LUT P0, RZ, R91, 0x1b0, RZ, 0xc0, !PT ;  /* 0x000001b05bff7812 */ /* 0x000fe2000780c0ff */
[----:B------:R-:W-:Y:S01]  /*c880*/  USHF.L.U32 UR41, UR41, 0x7, URZ ;  /* 0x0000000729297899 */ /* 0x000fe200080006ff */
[----:B------:R-:W-:Y:S05]  /*c890*/  @!P1 SEL R3, R31, R0, !P2 ;  /* 0x000000001f039207 */ /* 0x000fea0005000000 */
[----:B------:R-:W-:Y:S02]  /*c8a0*/  @!P1 IMAD.IADD R0, R2, 0x1, -R3 ;  /* 0x0000000102009824 */ /* 0x000fe400078e0a03 */
[----:B------:R-:W-:Y:S02]  /*c8b0*/  @!P1 IMAD.IADD R2, R3, 0x1, -R2 ;  /* 0x0000000103029824 */ /* 0x000fe400078e0a02 */
[----:B------:R-:W-:Y:S02]  /*c8c0*/  @!P1 IMAD R31, R0, R9, R31 ;  /* 0x00000009001f9224 */ /* 0x000fe400078e021f */
[----:B------:R-:W-:Y:S01]  /*c8d0*/  @!P1 IMAD R29, R2, R10, R29 ;  /* 0x0000000a021d9224 */ /* 0x000fe200078e021d */
[----:B------:R-:W-:Y:S06]  /*c8e0*/  @!P0 BRA `(.L_x_101) ;  /* 0x0000000000648947 */ /* 0x000fec0003800000 */
[----:B------:R-:W1:Y:S01]  /*c8f0*/  LDC R4, c[0x4][0x80] ;  /* 0x01002000ff047b82 */ /* 0x000e620000000800 */
[----:B------:R-:W-:Y:S01]  /*c900*/  MOV R2, 0x0 ;  /* 0x0000000000027802 */ /* 0x000fe20000000f00 */
[----:B------:R-:W-:Y:S02]  /*c910*/  HFMA2 R12, -RZ, RZ, 0, 5.9604644775390625e-08 ;  /* 0x00000001ff0c7431 */ /* 0x000fe400000001ff */
[----:B------:R-:W-:Y:S02]  /*c920*/  IMAD.MOV.U32 R8, RZ, RZ, 0x70 ;  /* 0x00000070ff087424 */ /* 0x000fe400078e00ff */
[----:B------:R-:W-:Y:S02]  /*c930*/  IMAD.MOV.U32 R13, RZ, RZ, RZ ;  /* 0x000000ffff0d7224 */ /* 0x000fe400078e00ff */
[----:B------:R-:W2:Y:S08]  /*c940*/  LDC R5, c[0x4][0x84] ;  /* 0x01002100ff057b82 */ /* 0x000eb00000000800 */
[----:B------:R-:W3:Y:S08]  /*c950*/  LDC R6, c[0x4][0x88] ;  /* 0x01002200ff067b82 */ /* 0x000ef00000000800 */
[----:B------:R-:W4:Y:S08]  /*c960*/  LDC R7, c[0x4][0x8c] ;  /* 0x01002300ff077b82 */ /* 0x000f300000000800 */
[----:B------:R-:W1:Y:S08]  /*c970*/  LDC R10, c[0x4][0x8] ;  /* 0x01000200ff0a7b82 */ /* 0x000e700000000800 */
[----:B------:R-:W1:Y:S08]  /*c980*/  LDC R11, c[0x4][0xc] ;  /* 0x01000300ff0b7b82 */ /* 0x000e700000000800 */
[----:B------:R1:W1:Y:S02]  /*c990*/  LDC.64 R14, c[0x4][R2] ;  /* 0x01000000020e7b82 */ /* 0x0002640000000a00 */
[----:B------:R-:W-:Y:S07]  /*c9a0*/  LEPC R20, `(.L_x_102) ;  /* 0x000000001014794e */ /* 0x000fee0000000000 */
[----:B-12345:R-:W-:Y:S05]  /*c9b0*/  CALL.ABS.NOINC R14 ;  /* 0x000000000e007343 */ /* 0x03efea0003c00000 */
.L_x_102:
[----:B------:R-:W1:Y:S01]  /*c9c0*/  LDC R4, c[0x4][0x80] ;  /* 0x01002000ff047b82 */ /* 0x000e620000000800 */
[----:B------:R-:W-:Y:S01]  /*c9d0*/  HFMA2 R8, -RZ, RZ, 0, 6.67572021484375e-06 ;  /* 0x00000070ff087431 */ /* 0x000fe200000001ff */
[----:B------:R-:W-:Y:S01]  /*c9e0*/  MOV R12, 0x1 ;  /* 0x00000001000c7802 */ /* 0x000fe20000000f00 */
[----:B------:R-:W-:Y:S05]  /*c9f0*/  HFMA2 R13, -RZ, RZ, 0, 0 ;  /* 0x00000000ff0d7431 */ /* 0x000fea00000001ff */
[----:B------:R-:W2:Y:S08]  /*ca00*/  LDC R5, c[0x4][0x84] ;  /* 0x01002100ff057b82 */ /* 0x000eb00000000800 */
[----:B------:R-:W3:Y:S08]  /*ca10*/  LDC R6, c[0x4][0x88] ;  /* 0x01002200ff067b82 */ /* 0x000ef00000000800 */
[----:B------:R-:W4:Y:S08]  /*ca20*/  LDC R7, c[0x4][0x8c] ;  /* 0x01002300ff077b82 */ /* 0x000f300000000800 */
[----:B------:R-:W1:Y:S08]  /*ca30*/  LDC R10, c[0x4][0x8] ;  /* 0x01000200ff0a7b82 */ /* 0x000e700000000800 */
[----:B------:R-:W1:Y:S08]  /*ca40*/  LDC R11, c[0x4][0xc] ;  /* 0x01000300ff0b7b82 */ /* 0x000e700000000800 */
[----:B------:R-:W1:Y:S02]  /*ca50*/  LDC.64 R2, c[0x4][R2] ;  /* 0x0100000002027b82 */ /* 0x000e640000000a00 */
[----:B------:R-:W-:Y:S07]  /*ca60*/  LEPC R20, `(.L_x_101) ;  /* 0x000000001014794e */ /* 0x000fee0000000000 */
[----:B-1234-:R-:W-:Y:S05]  /*ca70*/  CALL.ABS.NOINC R2 ;  /* 0x0000000002007343 */ /* 0x01efea0003c00000 */
.L_x_101:
[----:B------:R-:W-:Y:S05]  /*ca80*/  BSYNC.RECONVERGENT B6 ;  /* 0x0000000000067941 */ /* 0x000fea0003800200 */
.L_x_100:
[----:B------:R-:W-:Y:S02]  /*ca90*/  ISETP.NE.U32.AND P3, PT, R72, RZ, PT ;  /* 0x000000ff4800720c */ /* 0x000fe40003f65070 */
[----:B------:R-:W-:Y:S02]  /*caa0*/  ISETP.NE.AND P6, PT, R103, RZ, PT ;  /* 0x000000ff6700720c */ /* 0x000fe40003fc5270 */
[----:B------:R-:W-:Y:S02]  /*cab0*/  ISETP.NE.AND.EX P3, PT, R73, RZ, PT, P3 ;  /* 0x000000ff4900720c */ /* 0x000fe40003f65330 */
[----:B------:R-:W-:Y:S02]  /*cac0*/  ISETP.NE.U32.AND P4, PT, R68, RZ, PT ;  /* 0x000000ff4400720c */ /* 0x000fe40003f85070 */
[----:B------:R-:W-:Y:S02]  /*cad0*/  ISETP.NE.U32.AND P1, PT, R70, RZ, PT ;  /* 0x000000ff4600720c */ /* 0x000fe40003f25070 */
[----:B------:R-:W-:Y:S02]  /*cae0*/  PLOP3.LUT P0, PT, PT, PT, PT, 0x8, 0x80 ;  /* 0x000000000080781c */ /* 0x000fe40003f0e170 */
[----:B------:R-:W-:Y:S02]  /*caf0*/  ISETP.NE.AND.EX P4, PT, R69, RZ, PT, P4 ;  /* 0x000000ff4500720c */ /* 0x000fe40003f85340 */
[----:B------:R-:W-:Y:S02]  /*cb00*/  ISETP.NE.AND.EX P1, PT, R71, RZ, PT, P1 ;  /* 0x000000ff4700720c */ /* 0x000fe40003f25310 */
[----:B------:R-:W-:Y:S01]  /*cb10*/  @P6 PLOP3.LUT P0, PT, P3, PT, PT, 0x80, 0x8 ;  /* 0x000000000008681c */ /* 0x000fe20001f0f070 */
[----:B------:R-:W-:Y:S01]  /*cb20*/  @!UPT UIADD3 URZ, UPT, UPT, URZ, URZ, URZ ;  /* 0x000000fffffff290 */ /* 0x000fe2000fffe0ff */
[----:B------:R-:W-:Y:S11]  /*cb30*/  @!P3 BRA `(.L_x_103) ;  /* 0x000000000034b947 */ /* 0x000ff60003800000 */
[----:B------:R-:W-:Y:S01]  /*cb40*/  ISETP.NE.U32.AND P2, PT, R70, RZ, PT ;  /* 0x000000ff4600720c */ /* 0x000fe20003f45070 */
[----:B------:R-:W-:Y:S03]  /*cb50*/  IMAD.MOV.U32 R87, RZ, RZ, 0x1 ;  /* 0x00000001ff577424 */ /* 0x000fe600078e00ff */
[----:B------:R-:W-:Y:S11]  /*cb60*/  ISETP.NE.AND.EX P2, PT, R71, RZ, PT, P2 ;  /* 0x000000ff4700720c */ /* 0x000ff60003f45320 */
[----:B------:R-:W-:Y:S02]  /*cb70*/  @!UPT UIADD3 URZ, UPT, UPT, URZ, URZ, URZ ;  /* 0x000000fffffff290 */ /* 0x000fe4000fffe0ff */
[----:B------:R-:W1:Y:S01]  /*cb80*/  @P2 LDC.64 R2, c[0x0][0x988] ;  /* 0x00026200ff022b82 */ /* 0x000e620000000a00 */
[----:B------:R-:W-:Y:S01]  /*cb90*/  @P2 R2UR UR4, R88 ;  /* 0x00000000580422ca */ /* 0x000fe200000e0000 */
[----:B------:R-:W-:Y:S01]  /*cba0*/  @P2 IMAD R0, R41, R72, RZ ;  /* 0x0000004829002224 */ /* 0x000fe200078e02ff */
[----:B------:R-:W-:Y:S03]  /*cbb0*/  @P2 R2UR UR5, R89 ;  /* 0x00000000590522ca */ /* 0x000fe600000e0000 */
[----:B-1----:R-:W-:Y:S04]  /*cbc0*/  @P2 IMAD.WIDE R2, R0, 0x4, R2 ;  /* 0x0000000400022825 */ /* 0x002fe800078e0202 */
[----:B------:R-:W-:Y:S06]  /*cbd0*/  IMAD.MOV.U32 R0, RZ, RZ, 0x1 ;  /* 0x00000001ff007424 */ /* 0x000fec00078e00ff */
[----:B-----5:R1:W5:Y:S01]  /*cbe0*/  @P2 LDG.E R35, desc[UR4][R2.64] ;  /* 0x0000000402232981 */ /* 0x020362000c1e1900 */
[----:B------:R-:W-:Y:S01]  /*cbf0*/  @!P2 PRMT R87, R0, 0x7610, R87 ;  /* 0x000076100057a816 */ /* 0x000fe20000000057 */
[----:B-1----:R-:W2:Y:S06]  /*cc00*/  @!P2 LDC R35, c[0x0][0x980] ;  /* 0x00026000ff23ab82 */ /* 0x002eac0000000800 */
.L_x_103:
[----:B------:R-:W-:Y:S05]  /*cc10*/  @!P4 BRA `(.L_x_104) ;  /* 0x000000000028c947 */ /* 0x000fea0003800000 */
[----:B------:R-:W-:Y:S04]  /*cc20*/  ISETP.NE.U32.AND P2, PT, R50, RZ, PT ;  /* 0x000000ff3200720c */ /* 0x000fe80003f45070 */
[----:B------:R-:W-:Y:S11]  /*cc30*/  ISETP.NE.AND.EX P2, PT, R51, RZ, PT, P2 ;  /* 0x000000ff3300720c */ /* 0x000ff60003f45320 */
[----:B------:R-:W-:Y:S02]  /*cc40*/  @!UPT UIADD3 URZ, UPT, UPT, URZ, URZ, URZ ;  /* 0x000000fffffff290 */ /* 0x000fe4000fffe0ff */
[----:B------:R-:W1:Y:S01]  /*cc50*/  @P2 LDC.64 R2, c[0x0][0x9a8] ;  /* 0x00026a00ff022b82 */ /* 0x000e620000000a00 */
[----:B------:R-:W-:Y:S01]  /*cc60*/  @P2 R2UR UR4, R88 ;  /* 0x00000000580422ca */ /* 0x000fe200000e0000 */
[----:B------:R-:W-:Y:S01]  /*cc70*/  @P2 IMAD R0, R41, R68, RZ ;  /* 0x0000004429002224 */ /* 0x000fe200078e02ff */
[----:B------:R-:W-:Y:S03]  /*cc80*/  @P2 R2UR UR5, R89 ;  /* 0x00000000590522ca */ /* 0x000fe600000e0000 */
[----:B-1----:R-:W-:Y:S10]  /*cc90*/  @P2 IMAD.WIDE R2, R0, 0x4, R2 ;  /* 0x0000000400022825 */ /* 0x002ff400078e0202 */
[----:B-----5:R1:W5:Y:S02]  /*cca0*/  @P2 LDG.E R33, desc[UR4][R2.64] ;  /* 0x0000000402212981 */ /* 0x020364000c1e1900 */
[----:B-1----:R-:W3:Y:S02]  /*ccb0*/  @!P2 LDC R33, c[0x0][0x9a0] ;  /* 0x00026800ff21ab82 */ /* 0x002ee40000000800 */
.L_x_104:
[----:B--2--5:R-:W-:Y:S01]  /*ccc0*/  FSETP.NEU.AND P2, PT, R35, RZ, PT ;  /* 0x000000ff2300720b */ /* 0x024fe20003f4d000 */
[----:B------:R-:W-:Y:S01]  /*ccd0*/  IMAD R117, R30, 0x8, R93 ;  /* 0x000000081e757824 */ /* 0x000fe200078e025d */
[----:B------:R-:W-:Y:S01]  /*cce0*/  SEL R3, RZ, 0xffffffff, P1 ;  /* 0xffffffffff037807 */ /* 0x000fe20000800000 */
[----:B------:R-:W-:Y:S01]  /*ccf0*/  IMAD.SHL.U32 R113, R19, 0x80, RZ ;  /* 0x0000008013717824 */ /* 0x000fe200078e00ff */
[----:B------:R-:W-:Y:S01]  /*cd00*/  @P6 LOP3.LUT P1, RZ, R87, 0xff, RZ, 0xc0, !PT ;  /* 0x000000ff57ff6812 */ /* 0x000fe2000782c0ff */
[----:B------:R-:W-:Y:S01]  /*cd10*/  BSSY B1, `(.L_x_105) ;  /* 0x0000046000017945 */ /* 0x000fe20003800000 */
[----:B------:R-:W-:Y:S01]  /*cd20*/  @P6 SEL R2, RZ, 0xffffffff, P2 ;  /* 0xffffffffff026807 */ /* 0x000fe20001000000 */
[----:B------:R-:W-:Y:S01]  /*cd30*/  IMAD.HI.U32 R5, R113, R83, RZ ;  /* 0x0000005371057227 */ /* 0x000fe200078e00ff */
[----:B------:R-:W-:Y:S02]  /*cd40*/  SHF.L.U32 R0, R98, 0x1f, RZ ;  /* 0x0000001f62007819 */ /* 0x000fe400000006ff */
[----:B------:R-:W-:Y:S01]  /*cd50*/  @P0 SEL R2, R3, R2, !P1 ;  /* 0x0000000203020207 */ /* 0x000fe20004800000 */
[----:B------:R-:W-:Y:S01]  /*cd60*/  IMAD.MOV.U32 R119, RZ, RZ, 0x1 ;  /* 0x00000001ff777424 */ /* 0x000fe200078e00ff */
[----:B------:R-:W-:Y:S01]  /*cd70*/  ISETP.NE.AND P0, PT, R82, 0x1, PT ;  /* 0x000000015200780c */ /* 0x000fe20003f05270 */
[----:B------:R-:W-:Y:S01]  /*cd80*/  IMAD.IADD R34, R32, 0x1, R17 ;  /* 0x0000000120227824 */ /* 0x000fe200078e0211 */
[----:B------:R-:W-:Y:S01]  /*cd90*/  @P6 LOP3.LUT R2, R2, 0x1, RZ, 0xc0, !PT ;  /* 0x0000000102026812 */ /* 0x000fe200078ec0ff */
[----:B------:R-:W-:Y:S01]  /*cda0*/  IMAD R116, R100, -0x10, R107 ;  /* 0xfffffff064747824 */ /* 0x000fe200078e026b */
[----:B------:R-:W-:Y:S01]  /*cdb0*/  SHF.R.U32.HI R112, RZ, R80, R5 ;  /* 0x00000050ff707219 */ /* 0x000fe20000011605 */
[----:B------:R-:W-:Y:S01]  /*cdc0*/  IMAD.MOV.U32 R118, RZ, RZ, RZ ;  /* 0x000000ffff767224 */ /* 0x000fe200078e00ff */
[----:B------:R-:W-:Y:S02]  /*cdd0*/  ISETP.NE.U32.OR P4, PT, R2, 0x1, !P6 ;  /* 0x000000010200780c */ /* 0x000fe40007785470 */
[----:B------:R-:W-:Y:S02]  /*cde0*/  CS2R R54, SRZ ;  /* 0x0000000000367805 */ /* 0x000fe4000001ff00 */
[----:B------:R-:W-:Y:S02]  /*cdf0*/  SEL R112, R113, R112, !P0 ;  /* 0x0000007071707207 */ /* 0x000fe40004000000 */
[----:B------:R-:W-:Y:S02]  /*ce00*/  CS2R R52, SRZ ;  /* 0x0000000000347805 */ /* 0x000fe4000001ff00 */
[----:B------:R-:W-:Y:S02]  /*ce10*/  ISETP.NE.AND P0, PT, R81, 0x1, PT ;  /* 0x000000015100780c */ /* 0x000fe40003f05270 */
[----:B------:R-:W-:Y:S02]  /*ce20*/  CS2R R58, SRZ ;  /* 0x00000000003a7805 */ /* 0x000fe4000001ff00 */
[----:B------:R-:W-:Y:S01]  /*ce30*/  P2R R115, PR, RZ, 0x10 ;  /* 0x00000010ff737803 */ /* 0x000fe20000000000 */
[C---:B------:R-:W-:Y:S01]  /*ce40*/  IMAD.HI.U32 R2, R112.reuse, R78, RZ ;  /* 0x0000004e70027227 */ /* 0x040fe200078e00ff */
[----:B------:R-:W-:Y:S02]  /*ce50*/  CS2R R56, SRZ ;  /* 0x0000000000387805 */ /* 0x000fe4000001ff00 */
[----:B------:R-:W-:Y:S02]  /*ce60*/  CS2R R62, SRZ ;  /* 0x00000000003e7805 */ /* 0x000fe4000001ff00 */
[----:B------:R-:W-:Y:S02]  /*ce70*/  CS2R R60, SRZ ;  /* 0x00000000003c7805 */ /* 0x000fe4000001ff00 */
[----:B------:R-:W-:Y:S02]  /*ce80*/  SHF.R.U32.HI R5, RZ, R79, R2 ;  /* 0x0000004fff057219 */ /* 0x000fe40000011602 */
[----:B------:R-:W-:Y:S02]  /*ce90*/  CS2R R66, SRZ ;  /* 0x0000000000427805 */ /* 0x000fe4000001ff00 */
[----:B------:R-:W-:Y:S02]  /*cea0*/  @P4 SHF.L.U32 R6, RZ, 0x1f, RZ ;  /* 0x0000001fff064819 */ /* 0x000fe400000006ff */
[----:B------:R-:W-:Y:S02]  /*ceb0*/  CS2R R64, SRZ ;  /* 0x0000000000407805 */ /* 0x000fe4000001ff00 */
[----:B------:R-:W-:Y:S01]  /*cec0*/  SEL R110, R112, R5, !P0 ;  /* 0x00000005706e7207 */ /* 0x000fe20004000000 */
[----:B------:R-:W1:Y:S01]  /*ced0*/  @P4 SYNCS.PHASECHK.TRANS64.TRYWAIT P1, [R93+URZ+0x40], R6 ;  /* 0x000040065d0045a7 */ /* 0x000e6200080211ff */
[----:B------:R-:W-:Y:S02]  /*cee0*/  SEL R2, RZ, 0xffffffff, P2 ;  /* 0xffffffffff027807 */ /* 0x000fe40001000000 */
[----:B------:R-:W-:Y:S01]  /*cef0*/  LOP3.LUT P2, R114, R87, 0xff, RZ, 0xc0, !PT ;  /* 0x000000ff57727812 */ /* 0x000fe2000784c0ff */
[----:B------:R-:W-:Y:S03]  /*cf00*/  IMAD.HI.U32 R5, R110, R77, RZ ;  /* 0x0000004d6e057227 */ /* 0x000fe600078e00ff */
[----:B------:R-:W-:Y:S01]  /*cf10*/  @P3 SEL R2, R3, R2, !P2 ;  /* 0x0000000203023207 */ /* 0x000fe20005000000 */
[----:B------:R-:W-:Y:S01]  /*cf20*/  IMAD.MOV R4, RZ, RZ, -R110 ;  /* 0x000000ffff047224 */ /* 0x000fe200078e0a6e */
[----:B------:R-:W-:Y:S02]  /*cf30*/  ISETP.NE.AND P2, PT, R76, 0x1, PT ;  /* 0x000000014c00780c */ /* 0x000fe40003f45270 */
[----:B------:R-:W-:Y:S02]  /*cf40*/  SHF.R.U32.HI R5, RZ, R92, R5 ;  /* 0x0000005cff057219 */ /* 0x000fe40000011605 */
[----:B------:R-:W-:Y:S02]  /*cf50*/  LOP3.LUT R2, R2, 0x1, RZ, 0xc0, !PT ;  /* 0x0000000102027812 */ /* 0x000fe400078ec0ff */
[----:B------:R-:W-:Y:S01]  /*cf60*/  SEL R111, R110, R5, !P2 ;  /* 0x000000056e6f7207 */ /* 0x000fe20005000000 */
[----:B------:R2:W4:Y:S01]  /*cf70*/  SYNCS.PHASECHK.TRANS64.TRYWAIT P0, [R117+URZ+0xa0], R0 ;  /* 0x0000a000750075a7 */ /* 0x00052200080011ff */
[--C-:B------:R-:W-:Y:S01]  /*cf80*/  IMAD.MOV R5, RZ, RZ, -R112.reuse ;  /* 0x000000ffff057224 */ /* 0x100fe200078e0a70 */
[----:B------:R-:W-:Y:S01]  /*cf90*/  ISETP.NE.U32.AND P2, PT, R2, 0x1, PT ;  /* 0x000000010200780c */ /* 0x000fe20003f45070 */
[----:B------:R-:W-:Y:S02]  /*cfa0*/  IMAD R112, R81, R4, R112 ;  /* 0x0000000451707224 */ /* 0x000fe400078e0270 */
[----:B------:R-:W-:Y:S01]  /*cfb0*/  IMAD.MOV R3, RZ, RZ, -R111 ;  /* 0x000000ffff037224 */ /* 0x000fe200078e0a6f */
[----:B------:R-:W-:Y:S01]  /*cfc0*/  P2R R120, PR, RZ, 0x4 ;  /* 0x00000004ff787803 */ /* 0x000fe20000000000 */
[----:B------:R-:W-:Y:S02]  /*cfd0*/  IMAD R113, R82, R5, R113 ;  /* 0x0000000552717224 */ /* 0x000fe400078e0271 */
[----:B------:R-:W-:Y:S01]  /*cfe0*/  IMAD R110, R76, R3, R110 ;  /* 0x000000034c6e7224 */ /* 0x000fe200078e026e */
[----:B-1----:R-:W-:Y:S01]  /*cff0*/  @P4 SEL R119, RZ, 0x1, !P1 ;  /* 0x00000001ff774807 */ /* 0x002fe20004800000 */
[----:B--2---:R-:W-:Y:S06]  /*d000*/  @!P4 BRA `(.L_x_106) ;  /* 0x000000000058c947 */ /* 0x004fec0003800000 */
[----:B------:R-:W-:Y:S01]  /*d010*/  IMAD.MOV.U32 R55, RZ, RZ, RZ ;  /* 0x000000ffff377224 */ /* 0x000fe200078e00ff */
[----:B------:R-:W-:Y:S01]  /*d020*/  ISETP.NE.AND P1, PT, R119, RZ, PT ;  /* 0x000000ff7700720c */ /* 0x000fe20003f25270 */
[----:B------:R-:W-:Y:S01]  /*d030*/  BSSY B0, `(.L_x_107) ;  /* 0x000000c000007945 */ /* 0x000fe20003800000 */
[----:B------:R-:W-:Y:S02]  /*d040*/  CS2R R66, SRZ ;  /* 0x0000000000427805 */ /* 0x000fe4000001ff00 */
[----:B------:R-:W-:Y:S02]  /*d050*/  CS2R R64, SRZ ;  /* 0x0000000000407805 */ /* 0x000fe4000001ff00 */
[----:B------:R-:W-:Y:S02]  /*d060*/  CS2R R62, SRZ ;  /* 0x00000000003e7805 */ /* 0x000fe4000001ff00 */
[----:B------:R-:W-:Y:S02]  /*d070*/  CS2R R60, SRZ ;  /* 0x00000000003c7805 */ /* 0x000fe4000001ff00 */
[----:B------:R-:W-:Y:S02]  /*d080*/  CS2R R58, SRZ ;  /* 0x00000000003a7805 */ /* 0x000fe4000001ff00 */
[----:B------:R-:W-:Y:S02]  /*d090*/  CS2R R56, SRZ ;  /* 0x0000000000387805 */ /* 0x000fe4000001ff00 */
[----:B------:R-:W-:Y:S01]  /*d0a0*/  CS2R R52, SRZ ;  /* 0x0000000000347805 */ /* 0x000fe2000001ff00 */
[----:B------:R-:W-:Y:S06]  /*d0b0*/  @P1 BRA `(.L_x_108) ;  /* 0x00000000000c1947 */ /* 0x000fec0003800000 */
[----:B------:R-:W-:Y:S04]  /*d0c0*/  SHF.L.U32 R2, RZ, 0x1f, RZ ;  /* 0x0000001fff027819 */ /* 0x000fe800000006ff */
[----:B------:R-:W1:Y:S02]  /*d0d0*/  SYNCS.PHASECHK.TRANS64.TRYWAIT P1, [R93+URZ+0x40], R2 ;  /* 0x000040025d0075a7 */ /* 0x000e6400080211ff */
[----:B-1----:R-:W-:Y:S05]  /*d0e0*/  @!P1 BRA `(.L_x_109) ;  /* 0x0000005400f09947 */ /* 0x002fea0003800000 */
.L_x_108:
[----:B------:R-:W-:Y:S05]  /*d0f0*/  BSYNC B0 ;  /* 0x0000000000007941 */ /* 0x000fea0003800000 */
.L_x_107:
[----:B------:R-:W-:Y:S01]  /*d100*/  ISETP.NE.AND P1, PT, R120, RZ, PT ;  /* 0x000000ff7800720c */ /* 0x000fe20003f25270 */
[----:B------:R-:W-:Y:S11]  /*d110*/  HFMA2 R118, -RZ, RZ, 0, 5.9604644775390625e-08 ;  /* 0x00000001ff767431 */ /* 0x000ff600000001ff */
[----:B------:R-:W-:Y:S01]  /*d120*/  @!UPT UIADD3 URZ, UPT, UPT, URZ, URZ, URZ ;  /* 0x000000fffffff290 */ /* 0x000fe2000fffe0ff */
[----:B------:R2:W1:Y:S04]  /*d130*/  @P1 LDS.128 R64, [R99] ;  /* 0x0000000063401984 */ /* 0x0004680000000c00 */
[----:B------:R2:W1:Y:S04]  /*d140*/  @P1 LDS.128 R60, [R107+0x10] ;  /* 0x000010006b3c1984 */ /* 0x0004680000000c00 */
[----:B------:R2:W1:Y:S04]  /*d150*/  @P1 LDS.128 R56, [R105+0x20] ;  /* 0x0000200069381984 */ /* 0x0004680000000c00 */
[----:B------:R2:W1:Y:S02]  /*d160*/  @P1 LDS.128 R52, [R116+0x30] ;  /* 0x0000300074341984 */ /* 0x0004640000000c00 */
.L_x_106:
[----:B------:R-:W-:Y:S05]  /*d170*/  BSYNC B1 ;  /* 0x0000000000017941 */ /* 0x000fea0003800000 */
.L_x_105:
[----:B------:R-:W-:Y:S04]  /*d180*/  SHF.R.U32.HI R3, RZ, 0x15, R34 ;  /* 0x00000015ff037819 */ /* 0x000fe80000011622 */
[----:B------:R-:W-:Y:S01]  /*d190*/  LOP3.LUT P1, RZ, R3, 0x3, R102, 0x48, !PT ;  /* 0x0000000303ff7812 */ /* 0x000fe20007824866 */
[----:B------:R-:W-:Y:S01]  /*d1a0*/  @!UPT UIADD3 URZ, UPT, UPT, URZ, URZ, URZ ;  /* 0x000000fffffff290 */ /* 0x000fe2000fffe0ff */
[----:B----4-:R-:W-:Y:S11]  /*d1b0*/  @P0 BRA `(.L_x_110) ;  /* 0x0000000000080947 */ /* 0x010ff60003800000 */
[----:B------:R-:W4:Y:S02]  /*d1c0*/  SYNCS.PHASECHK.TRANS64.TRYWAIT P0, [R117+URZ+0xa0], R0 ;  /* 0x0000a000750075a7 */ /* 0x000f2400080011ff */
[----:B----4-:R-:W-:Y:S05]  /*d1d0*/  @!P0 BRA `(.L_x_111) ;  /* 0x0000005400c88947 */ /* 0x010fea0003800000 */
.L_x_110:
[----:B------:R-:W-:Y:S05]  /*d1e0*/  @!P1 BRA `(.L_x_112) ;  /* 0x0000000000349947 */ /* 0x000fea0003800000 */
[----:B------:R-:W1:Y:S01]  /*d1f0*/  LDC R4, c[0x4][0x70] ;  /* 0x01001c00ff047b82 */ /* 0x000e620000000800 */
[----:B------:R-:W-:Y:S01]  /*d200*/  MOV R3, 0x0 ;  /* 0x0000000000037802 */ /* 0x000fe20000000f00 */
[----:B------:R-:W-:Y:S02]  /*d210*/  HFMA2 R12, -RZ, RZ, 0, 5.9604644775390625e-08 ;  /* 0x00000001ff0c7431 */ /* 0x000fe400000001ff */
[----:B------:R-:W-:Y:S02]  /*d220*/  IMAD.MOV.U32 R8, RZ, RZ, 0x192 ;  /* 0x00000192ff087424 */ /* 0x000fe400078e00ff */
[----:B------:R-:W-:Y:S02]  /*d230*/  IMAD.MOV.U32 R13, RZ, RZ, RZ ;  /* 0x000000ffff0d7224 */ /* 0x000fe400078e00ff */
[----:B------:R-:W2:Y:S08]  /*d240*/  LDC R5, c[0x4][0x74] ;  /* 0x01001d00ff057b82 */ /* 0x000eb00000000800 */
[----:B------:R-:W2:Y:S08]  /*d250*/  LDC R6, c[0x4][0x78] ;  /* 0x01001e00ff067b82 */ /* 0x000eb00000000800 */
[----:B------:R-:W2:Y:S08]  /*d260*/  LDC R7, c[0x4][0x7c] ;  /* 0x01001f00ff077b82 */ /* 0x000eb00000000800 */
[----:B------:R-:W2:Y:S08]  /*d270*/  LDC R10, c[0x4][0x10] ;  /* 0x01000400ff0a7b82 */ /* 0x000eb00000000800 */
[----:B------:R-:W2:Y:S08]  /*d280*/  LDC R11, c[0x4][0x14] ;  /* 0x01000500ff0b7b82 */ /* 0x000eb00000000800 */
[----:B-1----:R-:W1:Y:S02]  /*d290*/  LDC.64 R2, c[0x4][R3] ;  /* 0x0100000003027b82 */ /* 0x002e640000000a00 */
[----:B------:R-:W-:Y:S07]  /*d2a0*/  LEPC R20, `(.L_x_112) ;  /* 0x000000001014794e */ /* 0x000fee0000000000 */
[----:B-1234-:R-:W-:Y:S05]  /*d2b0*/  CALL.ABS.NOINC R2 ;  /* 0x0000000002007343 */ /* 0x01efea0003c00000 */
.L_x_112:
[----:B-1----:R-:W-:Y:S01]  /*d2c0*/  LOP3.LUT R20, R64, 0xffffe000, RZ, 0xc0, !PT ;  /* 0xffffe00040147812 */ /* 0x002fe200078ec0ff */
[----:B------:R-:W-:Y:S05]  /*d2d0*/  WARPSYNC.ALL ;  /* 0x0000000000007948 */ /* 0x000fea0003800000 */
[----:B------:R-:W-:Y:S01]  /*d2e0*/  R2UR UR4, R34 ;  /* 0x00000000220472ca */ /* 0x000fe200000e0000 */
[----:B------:R-:W-:Y:S01]  /*d2f0*/  BSSY.RECONVERGENT B0, `(.L_x_113) ;  /* 0x0000060000007945 */ /* 0x000fe20003800200 */
[----:B------:R-:W-:Y:S01]  /*d300*/  LOP3.LUT R21, R65, 0xffffe000, RZ, 0xc0, !PT ;  /* 0xffffe00041157812 */ /* 0x000fe200078ec0ff */
[----:B------:R-:W-:Y:S01]  /*d310*/  IMAD R121, R118, 0x8, R93 ;  /* 0x0000000876797824 */ /* 0x000fe200078e025d */
[----:B------:R-:W-:Y:S02]  /*d320*/  LOP3.LUT R49, R66, 0xffffe000, RZ, 0xc0, !PT ;  /* 0xffffe00042317812 */ /* 0x000fe400078ec0ff */
[----:B------:R-:W-:Y:S02]  /*d330*/  LOP3.LUT R48, R56, 0xffffe000, RZ, 0xc0, !PT ;  /* 0xffffe00038307812 */ /* 0x000fe400078ec0ff */
[----:B------:R-:W-:Y:S02]  /*d340*/  ISETP.NE.AND P0, PT, R101, RZ, PT ;  /* 0x000000ff6500720c */ /* 0x000fe40003f05270 */
[----:B------:R-:W-:Y:S02]  /*d350*/  ISETP.NE.AND P6, PT, R115, RZ, PT ;  /* 0x000000ff7300720c */ /* 0x000fe40003fc5270 */
[----:B------:R-:W-:Y:S01]  /*d360*/  ISETP.NE.AND P1, PT, R96, RZ, PT ;  /* 0x000000ff6000720c */ /* 0x000fe20003f25270 */
[----:B------:R-:W3:Y:S10]  /*d370*/  LDTM.x16 R4, tmem[UR4] ;  /* 0x00000004000479ee */ /* 0x000ef40008240000 */
[----:B------:R-:W-:Y:S01]  /*d380*/  @P6 SHF.L.U32 R124, RZ, 0x1f, RZ ;  /* 0x0000001fff7c6819 */ /* 0x000fe200000006ff */
[C---:B---34-:R-:W-:Y:S01]  /*d390*/  FMUL R0, R33.reuse, R4 ;  /* 0x0000000421007220 */ /* 0x058fe20000400000 */
[C---:B------:R-:W-:Y:S01]  /*d3a0*/  FMUL R2, R33.reuse, R5 ;  /* 0x0000000521027220 */ /* 0x040fe20000400000 */
[C---:B------:R-:W-:Y:S01]  /*d3b0*/  FMUL R3, R33.reuse, R10 ;  /* 0x0000000a21037220 */ /* 0x040fe20000400000 */
[----:B------:R-:W-:Y:S01]  /*d3c0*/  FMUL R4, R33, R11 ;  /* 0x0000000b21047220 */ /* 0x000fe20000400000 */
[C---:B------:R-:W-:Y:S01]  /*d3d0*/  FFMA R36, R35.reuse, R20, R0 ;  /* 0x0000001423247223 */ /* 0x040fe20000000000 */
[----:B------:R-:W-:Y:S01]  /*d3e0*/  LOP3.LUT R20, R60, 0xffffe000, RZ, 0xc0, !PT ;  /* 0xffffe0003c147812 */ /* 0x000fe200078ec0ff */
[----:B------:R-:W-:Y:S01]  /*d3f0*/  FFMA R37, R35, R21, R2 ;  /* 0x0000001523257223 */ /* 0x000fe20000000002 */
[----:B------:R-:W-:Y:S01]  /*d400*/  LOP3.LUT R21, R67, 0xffffe000, RZ, 0xc0, !PT ;  /* 0xffffe00043157812 */ /* 0x000fe200078ec0ff */
[C---:B------:R-:W-:Y:S01]  /*d410*/  FMUL R0, R33.reuse, R6 ;  /* 0x0000000621007220 */ /* 0x040fe20000400000 */
[----:B------:R-:W-:Y:S01]  /*d420*/  F2FP.TF32.F32.PACK_B R36, R36 ;  /* 0x00000024ff24723e */ /* 0x000fe200024050ff */
[----:B------:R-:W-:Y:S01]  /*d430*/  FMUL R2, R33, R7 ;  /* 0x0000000721027220 */ /* 0x000fe20000400000 */
[----:B------:R-:W-:Y:S01]  /*d440*/  F2FP.TF32.F32.PACK_B R37, R37 ;  /* 0x00000025ff25723e */ /* 0x000fe200024050ff */
[----:B------:R-:W-:Y:S01]  /*d450*/  FFMA R38, R35, R49, R0 ;  /* 0x0000003123267223 */ /* 0x000fe20000000000 */
[----:B------:R-:W-:Y:S01]  /*d460*/  LOP3.LUT R49, R61, 0xffffe000, RZ, 0xc0, !PT ;  /* 0xffffe0003d317812 */ /* 0x000fe200078ec0ff */
[----:B------:R-:W-:Y:S01]  /*d470*/  FFMA R39, R35, R21, R2 ;  /* 0x0000001523277223 */ /* 0x000fe20000000002 */
[----:B------:R-:W-:Y:S01]  /*d480*/  LOP3.LUT R21, R63, 0xffffe000, RZ, 0xc0, !PT ;  /* 0xffffe0003f157812 */ /* 0x000fe200078ec0ff */
[C---:B------:R-:W-:Y:S01]  /*d490*/  FMUL R0, R33.reuse, R8 ;  /* 0x0000000821007220 */ /* 0x040fe20000400000 */
[----:B------:R-:W-:Y:S01]  /*d4a0*/  F2FP.TF32.F32.PACK_B R38, R38 ;  /* 0x00000026ff26723e */ /* 0x000fe200024050ff */
[----:B------:R-:W-:Y:S01]  /*d4b0*/  FMUL R2, R33, R9 ;  /* 0x0000000921027220 */ /* 0x000fe20000400000 */
[----:B------:R-:W-:Y:S01]  /*d4c0*/  F2FP.TF32.F32.PACK_B R39, R39 ;  /* 0x00000027ff27723e */ /* 0x000fe200024050ff */
[C---:B------:R-:W-:Y:S01]  /*d4d0*/  FFMA R40, R35.reuse, R20, R0 ;  /* 0x0000001423287223 */ /* 0x040fe20000000000 */
[----:B------:R-:W-:Y:S01]  /*d4e0*/  LOP3.LUT R20, R62, 0xffffe000, RZ, 0xc0, !PT ;  /* 0xffffe0003e147812 */ /* 0x000fe200078ec0ff */
[----:B------:R-:W-:Y:S01]  /*d4f0*/  FFMA R41, R35, R49, R2 ;  /* 0x0000003123297223 */ /* 0x000fe20000000002 */
[----:B------:R-:W-:Y:S01]  /*d500*/  FMUL R5, R33, R12 ;  /* 0x0000000c21057220 */ /* 0x000fe20000400000 */
[----:B------:R1:W-:Y:S01]  /*d510*/  STS.128 [R99], R36 ;  /* 0x0000002463007388 */ /* 0x0003e20000000c00 */
[----:B------:R-:W-:Y:S01]  /*d520*/  LOP3.LUT R49, R57, 0xffffe000, RZ, 0xc0, !PT ;  /* 0xffffe00039317812 */ /* 0x000fe200078ec0ff */
[C---:B------:R-:W-:Y:S01]  /*d530*/  FFMA R42, R35.reuse, R20, R3 ;  /* 0x00000014232a7223 */ /* 0x040fe20000000003 */
[----:B------:R-:W-:Y:S01]  /*d540*/  FFMA R43, R35, R21, R4 ;  /* 0x00000015232b7223 */ /* 0x000fe20000000004 */
[C---:B------:R-:W-:Y:S01]  /*d550*/  FMUL R6, R33.reuse, R13 ;  /* 0x0000000d21067220 */ /* 0x040fe20000400000 */
[----:B------:R-:W-:Y:S01]  /*d560*/  LOP3.LUT R20, R58, 0xffffe000, RZ, 0xc0, !PT ;  /* 0xffffe0003a147812 */ /* 0x000fe200078ec0ff */
[----:B------:R-:W-:Y:S01]  /*d570*/  FMUL R7, R33, R14 ;  /* 0x0000000e21077220 */ /* 0x000fe20000400000 */
[----:B------:R-:W-:Y:S01]  /*d580*/  LOP3.LUT R21, R59, 0xffffe000, RZ, 0xc0, !PT ;  /* 0xffffe0003b157812 */ /* 0x000fe200078ec0ff */
[----:B------:R-:W-:Y:S01]  /*d590*/  FMUL R8, R33, R15 ;  /* 0x0000000f21087220 */ /* 0x000fe20000400000 */
[----:B------:R-:W-:Y:S01]  /*d5a0*/  F2FP.TF32.F32.PACK_B R40, R40 ;  /* 0x00000028ff28723e */ /* 0x000fe200024050ff */
[C---:B------:R-:W-:Y:S01]  /*d5b0*/  FFMA R44, R35.reuse, R48, R5 ;  /* 0x00000030232c7223 */ /* 0x040fe20000000005 */
[----:B------:R-:W-:Y:S01]  /*d5c0*/  F2FP.TF32.F32.PACK_B R41, R41 ;  /* 0x00000029ff29723e */ /* 0x000fe200024050ff */
[C---:B------:R-:W-:Y:S01]  /*d5d0*/  FFMA R45, R35.reuse, R49, R6 ;  /* 0x00000031232d7223 */ /* 0x040fe20000000006 */
[----:B------:R-:W-:Y:S01]  /*d5e0*/  F2FP.TF32.F32.PACK_B R42, R42 ;  /* 0x0000002aff2a723e */ /* 0x000fe200024050ff */
[C---:B------:R-:W-:Y:S01]  /*d5f0*/  FFMA R46, R35.reuse, R20, R7 ;  /* 0x00000014232e7223 */ /* 0x040fe20000000007 */
[----:B------:R-:W-:Y:S01]  /*d600*/  F2FP.TF32.F32.PACK_B R43, R43 ;  /* 0x0000002bff2b723e */ /* 0x000fe200024050ff */
[----:B------:R-:W-:Y:S01]  /*d610*/  FFMA R47, R35, R21, R8 ;  /* 0x00000015232f7223 */ /* 0x000fe20000000008 */
[----:B------:R-:W-:Y:S01]  /*d620*/  LOP3.LUT R20, R52, 0xffffe000, RZ, 0xc0, !PT ;  /* 0xffffe00034147812 */ /* 0x000fe200078ec0ff */
[----:B------:R-:W-:Y:S01]  /*d630*/  FMUL R9, R33, R16 ;  /* 0x0000001021097220 */ /* 0x000fe20000400000 */
[----:B------:R-:W-:Y:S01]  /*d640*/  LOP3.LUT R49, R53, 0xffffe000, RZ, 0xc0, !PT ;  /* 0xffffe00035317812 */ /* 0x000fe200078ec0ff */
[----:B------:R3:W-:Y:S01]  /*d650*/  STS.128 [R107+0x10], R40 ;  /* 0x000010286b007388 */ /* 0x0007e20000000c00 */
[C---:B------:R-:W-:Y:S01]  /*d660*/  FMUL R10, R33.reuse, R17 ;  /* 0x00000011210a7220 */ /* 0x040fe20000400000 */
[----:B------:R-:W-:Y:S01]  /*d670*/  LOP3.LUT R48, R54, 0xffffe000, RZ, 0xc0, !PT ;  /* 0xffffe00036307812 */ /* 0x000fe200078ec0ff */
[----:B------:R-:W-:Y:S01]  /*d680*/  FMUL R11, R33, R18 ;  /* 0x00000012210b7220 */ /* 0x000fe20000400000 */
[----:B------:R-:W-:Y:S01]  /*d690*/  LOP3.LUT R21, R55, 0xffffe000, RZ, 0xc0, !PT ;  /* 0xffffe00037157812 */ /* 0x000fe200078ec0ff */
[----:B------:R-:W-:Y:S01]  /*d6a0*/  FMUL R12, R33, R19 ;  /* 0x00000013210c7220 */ /* 0x000fe20000400000 */
[----:B------:R-:W-:Y:S02]  /*d6b0*/  F2FP.TF32.F32.PACK_B R44, R44 ;  /* 0x0000002cff2c723e */ /* 0x000fe400024050ff */
[----:B------:R-:W-:Y:S02]  /*d6c0*/  F2FP.TF32.F32.PACK_B R45, R45 ;  /* 0x0000002dff2d723e */ /* 0x000fe400024050ff */
[----:B------:R-:W-:Y:S01]  /*d6d0*/  F2FP.TF32.F32.PACK_B R46, R46 ;  /* 0x0000002eff2e723e */ /* 0x000fe200024050ff */
[C---:B-1----:R-:W-:Y:S01]  /*d6e0*/  FFMA R36, R35.reuse, R20, R9 ;  /* 0x0000001423247223 */ /* 0x042fe20000000009 */
[----:B------:R-:W-:Y:S01]  /*d6f0*/  F2FP.TF32.F32.PACK_B R47, R47 ;  /* 0x0000002fff2f723e */ /* 0x000fe200024050ff */
[C---:B------:R-:W-:Y:S01]  /*d700*/  FFMA R37, R35.reuse, R49, R10 ;  /* 0x0000003123257223 */ /* 0x040fe2000000000a */
[C---:B------:R-:W-:Y:S01]  /*d710*/  FFMA R38, R35.reuse, R48, R11 ;  /* 0x0000003023267223 */ /* 0x040fe2000000000b */
[----:B------:R-:W-:Y:S01]  /*d720*/  FFMA R39, R35, R21, R12 ;  /* 0x0000001523277223 */ /* 0x000fe2000000000c */
[----:B------:R-:W-:Y:S01]  /*d730*/  F2FP.TF32.F32.PACK_B R36, R36 ;  /* 0x00000024ff24723e */ /* 0x000fe200024050ff */
[----:B------:R3:W-:Y:S01]  /*d740*/  STS.128 [R105+0x20], R44 ;  /* 0x0000202c69007388 */ /* 0x0007e20000000c00 */
[----:B------:R-:W-:Y:S02]  /*d750*/  F2FP.TF32.F32.PACK_B R37, R37 ;  /* 0x00000025ff25723e */ /* 0x000fe400024050ff */
[----:B------:R-:W-:Y:S02]  /*d760*/  F2FP.TF32.F32.PACK_B R38, R38 ;  /* 0x00000026ff26723e */ /* 0x000fe400024050ff */
[----:B------:R-:W-:Y:S05]  /*d770*/  F2FP.TF32.F32.PACK_B R39, R39 ;  /* 0x00000027ff27723e */ /* 0x000fea00024050ff */
[----:B------:R3:W-:Y:S01]  /*d780*/  STS.128 [R116+0x30], R36 ;  /* 0x0000302474007388 */ /* 0x0007e20000000c00 */
[----:B------:R-:W-:Y:S01]  /*d790*/  @!PT LDS RZ, [RZ] ;  /* 0x00000000fffff984 */ /* 0x000fe20000000800 */
[----:B------:R-:W-:Y:S01]  /*d7a0*/  @!PT LDS RZ, [RZ] ;  /* 0x00000000fffff984 */ /* 0x000fe20000000800 */
[----:B------:R-:W-:Y:S01]  /*d7b0*/  @!PT LDS RZ, [RZ] ;  /* 0x00000000fffff984 */ /* 0x000fe20000000800 */
[----:B------:R-:W-:Y:S01]  /*d7c0*/  @!PT LDS RZ, [RZ] ;  /* 0x00000000fffff984 */ /* 0x000fe20000000800 */
[----:B------:R1:W-:Y:S07]  /*d7d0*/  MEMBAR.ALL.CTA ;  /* 0x0000000000007992 */ /* 0x0003ee0000008000 */
[----:B-1----:R-:W1:Y:S02]  /*d7e0*/  FENCE.VIEW.ASYNC.S ;  /* 0x00000000000073c6 */ /* 0x002e640000000000 */
[----:B-1----:R-:W-:Y:S06]  /*d7f0*/  BAR.SYNC.DEFER_BLOCKING 0x1, 0x80 ;  /* 0x0042000000007b1d */ /* 0x002fec0000010000 */
[----:B------:R-:W-:Y:S05]  /*d800*/  @P0 BRA `(.L_x_114) ;  /* 0x0000000000380947 */ /* 0x000fea0003800000 */
[----:B------:R-:W-:Y:S01]  /*d810*/  IADD3 R2, P0, PT, R108, 0x780, RZ ;  /* 0x000007806c027810 */ /* 0x000fe20007f1e0ff */
[----:B------:R-:W-:Y:S01]  /*d820*/  VIADD R91, R93, 0x200 ;  /* 0x000002005d5b7836 */ /* 0x000fe20000000000 */
[----:B------:R-:W-:Y:S02]  /*d830*/  R2UR UR42, R113 ;  /* 0x00000000712a72ca */ /* 0x000fe400000e0000 */
[----:B------:R-:W-:Y:S01]  /*d840*/  R2UR UR4, R2 ;  /* 0x00000000020472ca */ /* 0x000fe200000e0000 */
[----:B------:R-:W-:Y:S01]  /*d850*/  IMAD.X R0, RZ, RZ, R109, P0 ;  /* 0x000000ffff007224 */ /* 0x000fe200000e066d */
[----:B------:R-:W-:Y:S02]  /*d860*/  R2UR UR43, R112 ;  /* 0x00000000702b72ca */ /* 0x000fe400000e0000 */
[----:B------:R-:W-:Y:S02]  /*d870*/  R2UR UR44, R110 ;  /* 0x000000006e2c72ca */ /* 0x000fe400000e0000 */
[----:B------:R-:W-:Y:S02]  /*d880*/  R2UR UR5, R0 ;  /* 0x00000000000572ca */ /* 0x000fe400000e0000 */
[----:B------:R-:W-:Y:S02]  /*d890*/  R2UR UR45, R111 ;  /* 0x000000006f2d72ca */ /* 0x000fe400000e0000 */
[----:B------:R-:W-:Y:S11]  /*d8a0*/  R2UR UR40, R91 ;  /* 0x000000005b2872ca */ /* 0x000ff600000e0000 */
[----:B------:R-:W-:Y:S02]  /*d8b0*/  @!UPT UIADD3 URZ, UPT, UPT, URZ, URZ, URZ ;  /* 0x000000fffffff290 */ /* 0x000fe4000fffe0ff */
[----:B------:R1:W-:Y:S01]  /*d8c0*/  UTMASTG.5D.IM2COL [UR40], [UR4] ;  /* 0x00000028040073b5 */ /* 0x0003e20008060000 */
[----:B------:R0:W-:Y:S01]  /*d8d0*/  UTMACMDFLUSH ;  /* 0x00000000000079b7 */ /* 0x0001e20000000000 */
[----:B-1----:R-:W-:Y:S04]  /*d8e0*/  DEPBAR.LE SB0, 0x1 ;  /* 0x000080400000791a */ /* 0x002fe80000000000 */
.L_x_114:
[----:B------:R-:W-:Y:S05]  /*d8f0*/  BSYNC.RECONVERGENT B0 ;  /* 0x0000000000007941 */ /* 0x000fea0003800200 */
.L_x_113:
[----:B------:R-:W-:Y:S06]  /*d900*/  BAR.SYNC.DEFER_BLOCKING 0x1, 0x80 ;  /* 0x0042000000007b1d */ /* 0x000fec0000010000 */
[----:B------:R-:W-:Y:S05]  /*d910*/  @!P1 BRA `(.L_x_115) ;  /* 0x00000000001c9947 */ /* 0x000fea0003800000 */
[C---:B------:R-:W-:Y:S02]  /*d920*/  @P6 IMAD R0, R122.reuse, 0x8, R93 ;  /* 0x000000087a006824 */ /* 0x040fe400078e025d */
[----:B------:R-:W-:Y:S02]  /*d930*/  VIADD R122, R122, 0x1 ;  /* 0x000000017a7a7836 */ /* 0x000fe40000000000 */
[----:B------:R-:W-:Y:S03]  /*d940*/  @P6 VIADD R0, R0, 0x60 ;  /* 0x0000006000006836 */ /* 0x000fe60000000000 */
[C---:B------:R-:W-:Y:S02]  /*d950*/  ISETP.NE.AND P0, PT, R122.reuse, 0x4, PT ;  /* 0x000000047a00780c */ /* 0x040fe40003f05270 */
[----:B------:R-:W-:Y:S02]  /*d960*/  @P6 PRMT R0, R85, 0x654, R0 ;  /* 0x0000065455006816 */ /* 0x000fe40000000000 */
[----:B------:R-:W-:Y:S02]  /*d970*/  SEL R122, R122, RZ, P0 ;  /* 0x000000ff7a7a7207 */ /* 0x000fe40000000000 */
[----:B------:R1:W-:Y:S07]  /*d980*/  @P6 SYNCS.ARRIVE.TRANS64.RED.A1T0 RZ, [R0+URZ], RZ ;  /* 0x000000ff00ff69a7 */ /* 0x0003ee00081004ff */
.L_x_115:
[----:B------:R-:W4:Y:S01]  /*d990*/  @P6 SYNCS.PHASECHK.TRANS64.TRYWAIT P0, [R121+URZ+0x40], R124 ;  /* 0x0000407c790065a7 */ /* 0x000f2200080011ff */
[----:B------:R-:W-:Y:S01]  /*d9a0*/  BSSY B1, `(.L_x_116) ;  /* 0x0000016000017945 */ /* 0x000fe20003800000 */
[----:B----4-:R-:W-:Y:S03]  /*d9b0*/  @P6 SEL R119, RZ, 0x1, !P0 ;  /* 0x00000001ff776807 */ /* 0x010fe60004000000 */
[----:B------:R-:W-:Y:S05]  /*d9c0*/  @!P6 BRA `(.L_x_117) ;  /* 0x00000000004ce947 */ /* 0x000fea0003800000 */
[----:B------:R-:W-:Y:S01]  /*d9d0*/  ISETP.NE.AND P0, PT, R119, RZ, PT ;  /* 0x000000ff7700720c */ /* 0x000fe20003f05270 */
[----:B------:R-:W-:Y:S01]  /*d9e0*/  BSSY B0, `(.L_x_118) ;  /* 0x000000b000007945 */ /* 0x000fe20003800000 */
[----:B------:R-:W-:Y:S11]  /*d9f0*/  ISETP.NE.AND P1, PT, R120, RZ, PT ;  /* 0x000000ff7800720c */ /* 0x000ff60003f25270 */
[----:B------:R-:W-:Y:S02]  /*da00*/  @!UPT UIADD3 URZ, UPT, UPT, URZ, URZ, URZ ;  /* 0x000000fffffff290 */ /* 0x000fe4000fffe0ff */
[C---:B------:R-:W-:Y:S01]  /*da10*/  @P1 IMAD R5, R118.reuse, 0x2000, R99 ;  /* 0x0000200076051824 */ /* 0x040fe200078e0263 */
[C---:B------:R-:W-:Y:S01]  /*da20*/  @P1 LEA R3, R118.reuse, R105, 0xd ;  /* 0x0000006976031211 */ /* 0x040fe200078e68ff */
[C---:B------:R-:W-:Y:S02]  /*da30*/  @P1 IMAD R4, R118.reuse, 0x2000, R107 ;  /* 0x0000200076041824 */ /* 0x040fe400078e026b */
[----:B------:R-:W-:Y:S01]  /*da40*/  @P1 IMAD R2, R118, 0x2000, R116 ;  /* 0x0000200076021824 */ /* 0x000fe200078e0274 */
[----:B------:R-:W-:Y:S06]  /*da50*/  @P0 BRA `(.L_x_119) ;  /* 0x00000000000c0947 */ /* 0x000fec0003800000 */
[----:B-1----:R-:W-:Y:S04]  /*da60*/  SHF.L.U32 R0, RZ, 0x1f, RZ ;  /* 0x0000001fff007819 */ /* 0x002fe800000006ff */
[----:B------:R-:W1:Y:S02]  /*da70*/  SYNCS.PHASECHK.TRANS64.TRYWAIT P0, [R121+URZ+0x40], R0 ;  /* 0x00004000790075a7 */ /* 0x000e6400080011ff */
[----:B-1----:R-:W-:Y:S05]  /*da80*/  @!P0 BRA `(.L_x_120) ;  /* 0x0000004c00b08947 */ /* 0x002fea0003800000 */
.L_x_119:
[----:B------:R-:W-:Y:S05]  /*da90*/  BSYNC B0 ;  /* 0x0000000000007941 */ /* 0x000fea0003800000 */
.L_x_118:
[----:B------:R-:W-:Y:S02]  /*daa0*/  ISETP.NE.AND P0, PT, R120, RZ, PT ;  /* 0x000000ff7800720c */ /* 0x000fe40003f05270 */
[----:B------:R-:W-:Y:S11]  /*dab0*/  IADD3 R118, PT, PT, R118, 0x1, RZ ;  /* 0x0000000176767810 */ /* 0x000ff60007ffe0ff */
[----:B------:R4:W1:Y:S04]  /*dac0*/  @P0 LDS.128 R64, [R5] ;  /* 0x0000000005400984 */ /* 0x0008680000000c00 */
[----:B------:R4:W1:Y:S04]  /*dad0*/  @P0 LDS.128 R60, [R4+0x10] ;  /* 0x00001000043c0984 */ /* 0x0008680000000c00 */
[----:B------:R4:W1:Y:S04]  /*dae0*/  @P0 LDS.128 R56, [R3+0x20] ;  /* 0x0000200003380984 */ /* 0x0008680000000c00 */
[----:B------:R4:W1:Y:S02]  /*daf0*/  @P0 LDS.128 R52, [R2+0x30] ;  /* 0x0000300002340984 */ /* 0x0008640000000c00 */
.L_x_117:
[----:B------:R-:W-:Y:S05]  /*db00*/  BSYNC B1 ;  /* 0x0000000000017941 */ /* 0x000fea0003800000 */
.L_x_116:
[----:B----4-:R-:W-:Y:S05]  /*db10*/  VIADD R3, R34, 0x10 ;  /* 0x0000001022037836 */ /* 0x010fea0000000000 */
[----:B------:R-:W-:Y:S04]  /*db20*/  SHF.R.U32.HI R3, RZ, 0x15, R3 ;  /* 0x00000015ff037819 */ /* 0x000fe80000011603 */
[----:B------:R-:W-:Y:S11]  /*db30*/  LOP3.LUT P0, RZ, R3, 0x3, R102, 0x48, !PT ;  /* 0x0000000303ff7812 */ /* 0x000ff60007804866 */
[----:B------:R-:W-:Y:S02]  /*db40*/  @!UPT UIADD3 URZ, UPT, UPT, URZ, URZ, URZ ;  /* 0x000000fffffff290 */ /* 0x000fe4000fffe0ff */
[----:B------:R-:W-:Y:S05]  /*db50*/  @!P0 BRA `(.L_x_121) ;  /* 0x0000000000348947 */ /* 0x000fea0003800000 */
[----:B------:R-:W4:Y:S01]  /*db60*/  LDC R4, c[0x4][0x70] ;  /* 0x01001c00ff047b82 */ /* 0x000f220000000800 */
[----:B------:R-:W-:Y:S01]  /*db70*/  MOV R3, 0x0 ;  /* 0x0000000000037802 */ /* 0x000fe20000000f00 */
[----:B------:R-:W-:Y:S02]  /*db80*/  HFMA2 R12, -RZ, RZ, 0, 5.9604644775390625e-08 ;  /* 0x00000001ff0c7431 */ /* 0x000fe400000001ff */
[----:B------:R-:W-:Y:S02]  /*db90*/  IMAD.MOV.U32 R8, RZ, RZ, 0x192 ;  /* 0x00000192ff087424 */ /* 0x000fe400078e00ff */
[----:B------:R-:W-:Y:S02]  /*dba0*/  IMAD.MOV.U32 R13, RZ, RZ, RZ ;  /* 0x000000ffff0d7224 */ /* 0x000fe400078e00ff */
[----:B------:R-:W1:Y:S08]  /*dbb0*/  LDC R5, c[0x4][0x74] ;  /* 0x01001d00ff057b82 */ /* 0x000e700000000800 */
[----:B------:R-:W1:Y:S08]  /*dbc0*/  LDC R6, c[0x4][0x78] ;  /* 0x01001e00ff067b82 */ /* 0x000e700000000800 */
[----:B------:R-:W1:Y:S08]  /*dbd0*/  LDC R7, c[0x4][0x7c] ;  /* 0x01001f00ff077b82 */ /* 0x000e700000000800 */
[----:B------:R-:W1:Y:S08]  /*dbe0*/  LDC R10, c[0x4][0x10] ;  /* 0x01000400ff0a7b82 */ /* 0x000e700000000800 */
[----:B------:R-:W1:Y:S08]  /*dbf0*/  LDC R11, c[0x4][0x14] ;  /* 0x01000500ff0b7b82 */ /* 0x000e700000000800 */
[----:B----4-:R-:W1:Y:S02]  /*dc00*/  LDC.64 R2, c[0x4][R3] ;  /* 0x0100000003027b82 */ /* 0x010e640000000a00 */
[----:B------:R-:W-:Y:S07]  /*dc10*/  LEPC R20, `(.L_x_121) ;  /* 0x000000001014794e */ /* 0x000fee0000000000 */
[----:B-123--:R-:W-:Y:S05]  /*dc20*/  CALL.ABS.NOINC R2 ;  /* 0x0000000002007343 */ /* 0x00efea0003c00000 */
.L_x_121:
[----:B-1----:R-:W-:Y:S01]  /*dc30*/  LOP3.LUT R20, R64, 0xffffe000, RZ, 0xc0, !PT ;  /* 0xffffe00040147812 */ /* 0x002fe200078ec0ff */
[----:B------:R-:W-:Y:S05]  /*dc40*/  WARPSYNC.ALL ;  /* 0x0000000000007948 */ /* 0x000fea0003800000 */
[----:B------:R-:W-:Y:S01]  /*dc50*/  R2UR UR4, R34 ;  /* 0x00000000220472ca */ /* 0x000fe200000e0000 */
[----:B------:R-:W-:Y:S01]  /*dc60*/  BSSY.RECONVERGENT B0, `(.L_x_122) ;  /* 0x0000063000007945 */ /* 0x000fe20003800200 */
[----:B------:R-:W-:Y:S02]  /*dc70*/  LOP3.LUT R21, R65, 0xffffe000, RZ, 0xc0, !PT ;  /* 0xffffe00041157812 */ /* 0x000fe400078ec0ff */
[----:B------:R-:W-:Y:S02]  /*dc80*/  LOP3.LUT R49, R66, 0xffffe000, RZ, 0xc0, !PT ;  /* 0xffffe00042317812 */ /* 0x000fe400078ec0ff */
[----:B------:R-:W-:Y:S02]  /*dc90*/  LOP3.LUT R48, R56, 0xffffe000, RZ, 0xc0, !PT ;  /* 0xffffe00038307812 */ /* 0x000fe400078ec0ff */
[----:B------:R-:W-:Y:S02]  /*dca0*/  ISETP.NE.AND P6, PT, R115, RZ, PT ;  /* 0x000000ff7300720c */ /* 0x000fe40003fc5270 */
[----:B------:R-:W-:Y:S03]  /*dcb0*/  ISETP.NE.AND P0, PT, R101, RZ, PT ;  /* 0x000000ff6500720c */ /* 0x000fe60003f05270 */
[----:B------:R-:W1:Y:S08]  /*dcc0*/  LDTM.x16 R4, tmem[UR4+0x10] ;  /* 0x00001004000479ee */ /* 0x000e700008240000 */
[----:B------:R-:W-:Y:S01]  /*dcd0*/  @P6 SHF.L.U32 R123, RZ, 0x1f, RZ ;  /* 0x0000001fff7b6819 */ /* 0x000fe200000006ff */
[--C-:B------:R-:W-:Y:S04]  /*dce0*/  @P6 IMAD R121, R122, 0x8, R93.reuse ;  /* 0x000000087a796824 */ /* 0x100fe800078e025d */
[----:B------:R-:W-:Y:S02]  /*dcf0*/  @P6 VIADD R124, R121, 0x60 ;  /* 0x00000060797c6836 */ /* 0x000fe40000000000 */
[----:B------:R-:W-:Y:S03]  /*dd00*/  IMAD R121, R118, 0x8, R93 ;  /* 0x0000000876797824 */ /* 0x000fe600078e025d */
[----:B------:R-:W-:Y:S01]  /*dd10*/  @P6 PRMT R124, R85, 0x654, R124 ;  /* 0x00000654557c6816 */ /* 0x000fe2000000007c */
[C---:B-1----:R-:W-:Y:S01]  /*dd20*/  FMUL R0, R33.reuse, R4 ;  /* 0x0000000421007220 */ /* 0x042fe20000400000 */
[C---:B------:R-:W-:Y:S01]  /*dd30*/  FMUL R2, R33.reuse, R5 ;  /* 0x0000000521027220 */ /* 0x040fe20000400000 */
[C---:B------:R-:W-:Y:S01]  /*dd40*/  FMUL R3, R33.reuse, R10 ;  /* 0x0000000a21037220 */ /* 0x040fe20000400000 */
[----:B------:R-:W-:Y:S01]  /*dd50*/  FMUL R4, R33, R11 ;  /* 0x0000000b21047220 */ /* 0x000fe20000400000 */
[C---:B---3--:R-:W-:Y:S01]  /*dd60*/  FFMA R36, R35.reuse, R20, R0 ;  /* 0x0000001423247223 */ /* 0x048fe20000000000 */
        /* <DEDUP_REMOVED lines=19> */
[----:B------:R1:W-:Y:S01]  /*dea0*/  STS.128 [R99+0x2000], R36 ;  /* 0x0020002463007388 */ /* 0x0003e20000000c00 */
        /* <DEDUP_REMOVED lines=48> */
[----:B------:R-:W-:Y:S01]  /*e1b0*/  UIADD3 UR9, UPT, UPT, UR41, 0x10, URZ ;  /* 0x0000001029097890 */ /* 0x000fe2000fffe0ff */
[----:B------:R-:W-:Y:S02]  /*e1c0*/  R2UR UR8, R93 ;  /* 0x000000005d0872ca */ /* 0x000fe400000e0000 */
[----:B------:R-:W-:Y:S01]  /*e1d0*/  R2UR UR4, R2 ;  /* 0x00000000020472ca */ /* 0x000fe200000e0000 */
[----:B------:R-:W-:Y:S01]  /*e1e0*/  IMAD.X R0, RZ, RZ, R109, P0 ;  /* 0x000000ffff007224 */ /* 0x000fe200000e066d */
[----:B------:R-:W-:Y:S02]  /*e1f0*/  R2UR UR10, R113 ;  /* 0x00000000710a72ca */ /* 0x000fe400000e0000 */
[----:B------:R-:W-:Y:S02]  /*e200*/  R2UR UR11, R112 ;  /* 0x00000000700b72ca */ /* 0x000fe400000e0000 */
[----:B------:R-:W-:Y:S02]  /*e210*/  R2UR UR5, R0 ;  /* 0x00000000000572ca */ /* 0x000fe400000e0000 */
[----:B------:R-:W-:Y:S02]  /*e220*/  R2UR UR12, R110 ;  /* 0x000000006e0c72ca */ /* 0x000fe400000e0000 */
[----:B------:R-:W-:Y:S01]  /*e230*/  R2UR UR13, R111 ;  /* 0x000000006f0d72ca */ /* 0x000fe200000e0000 */
[----:B------:R-:W-:Y:S11]  /*e240*/  UIADD3 UR8, UPT, UPT, UR8, 0x2200, URZ ;  /* 0x0000220008087890 */ /* 0x000ff6000fffe0ff */
[----:B------:R-:W-:Y:S01]  /*e250*/  @!UPT UIADD3 URZ, UPT, UPT, URZ, URZ, URZ ;  /* 0x000000fffffff290 */ /* 0x000fe2000fffe0ff */
[----:B------:R1:W-:Y:S01]  /*e260*/  UTMASTG.5D.IM2COL [UR8], [UR4] ;  /* 0x00000008040073b5 */ /* 0x0003e20008060000 */
[----:B------:R0:W-:Y:S01]  /*e270*/  UTMACMDFLUSH ;  /* 0x00000000000079b7 */ /* 0x0001e20000000000 */
[----:B-1----:R-:W-:Y:S04]  /*e280*/  DEPBAR.LE SB0, 0x1 ;  /* 0x000080400000791a */ /* 0x002fe80000000000 */
.L_x_123:
[----:B------:R-:W-:Y:S05]  /*e290*/  BSYNC.RECONVERGENT B0 ;  /* 0x0000000000007941 */ /* 0x000fea0003800200 */
.L_x_122:
[----:B------:R-:W-:Y:S01]  /*e2a0*/  BAR.SYNC.DEFER_BLOCKING 0x1, 0x80 ;  /* 0x0042000000007b1d */ /* 0x000fe20000010000 */
[----:B------:R-:W-:Y:S05]  /*e2b0*/  VIADD R122, R122, 0x1 ;  /* 0x000000017a7a7836 */ /* 0x000fea0000000000 */
[C---:B------:R-:W-:Y:S04]  /*e2c0*/  ISETP.NE.AND P0, PT, R122.reuse, 0x4, PT ;  /* 0x000000047a00780c */ /* 0x040fe80003f05270 */
[----:B------:R-:W-:Y:S01]  /*e2d0*/  SEL R122, R122, RZ, P0 ;  /* 0x000000ff7a7a7207 */ /* 0x000fe20000000000 */
[----:B------:R1:W-:Y:S01]  /*e2e0*/  @P6 SYNCS.ARRIVE.TRANS64.RED.A1T0 RZ, [R124+URZ], RZ ;  /* 0x000000ff7cff69a7 */ /* 0x0003e200081004ff */
[----:B------:R-:W-:Y:S01]  /*e2f0*/  BSSY B1, `(.L_x_124) ;  /* 0x0000017000017945 */ /* 0x000fe20003800000 */
[----:B------:R-:W4:Y:S02]  /*e300*/  @P6 SYNCS.PHASECHK.TRANS64.TRYWAIT P1, [R121+URZ+0x40], R123 ;  /* 0x0000407b790065a7 */ /* 0x000f2400080211ff */
[----:B----4-:R-:W-:Y:S01]  /*e310*/  @P6 SEL R119, RZ, 0x1, !P1 ;  /* 0x00000001ff776807 */ /* 0x010fe20004800000 */
[----:B-1----:R-:W-:Y:S06]  /*e320*/  @!P6 BRA `(.L_x_125) ;  /* 0x00000000004ce947 */ /* 0x002fec0003800000 */
        /* <DEDUP_REMOVED lines=9> */
[----:B------:R-:W-:Y:S04]  /*e3c0*/  SHF.L.U32 R6, RZ, 0x1f, RZ ;  /* 0x0000001fff067819 */ /* 0x000fe800000006ff */
[----:B------:R-:W1:Y:S02]  /*e3d0*/  SYNCS.PHASECHK.TRANS64.TRYWAIT P0, [R121+URZ+0x40], R6 ;  /* 0x00004006790075a7 */ /* 0x000e6400080011ff */
[----:B-1----:R-:W-:Y:S05]  /*e3e0*/  @!P0 BRA `(.L_x_128) ;  /* 0x00000044006c8947 */ /* 0x002fea0003800000 */
.L_x_127:
[----:B------:R-:W-:Y:S05]  /*e3f0*/  BSYNC B0 ;  /* 0x0000000000007941 */ /* 0x000fea0003800000 */
.L_x_126:
[----:B------:R-:W-:Y:S02]  /*e400*/  ISETP.NE.AND P0, PT, R120, RZ, PT ;  /* 0x000000ff7800720c */ /* 0x000fe40003f05270 */
[----:B------:R-:W-:Y:S11]  /*e410*/  IADD3 R118, PT, PT, R118, 0x1, RZ ;  /* 0x0000000176767810 */ /* 0x000ff60007ffe0ff */
[----:B------:R4:W1:Y:S04]  /*e420*/  @P0 LDS.128 R64, [R4] ;  /* 0x0000000004400984 */ /* 0x0008680000000c00 */
[----:B------:R4:W1:Y:S04]  /*e430*/  @P0 LDS.128 R60, [R3+0x10] ;  /* 0x00001000033c0984 */ /* 0x0008680000000c00 */
[----:B------:R4:W1:Y:S04]  /*e440*/  @P0 LDS.128 R56, [R2+0x20] ;  /* 0x0000200002380984 */ /* 0x0008680000000c00 */
[----:B------:R4:W1:Y:S02]  /*e450*/  @P0 LDS.128 R52, [R0+0x30] ;  /* 0x0000300000340984 */ /* 0x0008640000000c00 */
.L_x_125:
[----:B------:R-:W-:Y:S05]  /*e460*/  BSYNC B1 ;  /* 0x0000000000017941 */ /* 0x000fea0003800000 */
.L_x_124:
        /* <DEDUP_REMOVED lines=10> */
[----:B------:R-:W2:Y:S08]  /*e510*/  LDC R5, c[0x4][0x74] ;  /* 0x01001d00ff057b82 */ /* 0x000eb00000000800 */
[----:B-1----:R-:W1:Y:S08]  /*e520*/  LDC R6, c[0x4][0x78] ;  /* 0x01001e00ff067b82 */ /* 0x002e700000000800 */
[----:B------:R-:W1:Y:S08]  /*e530*/  LDC R7, c[0x4][0x7c] ;  /* 0x01001f00ff077b82 */ /* 0x000e700000000800 */
[----:B------:R-:W1:Y:S08]  /*e540*/  LDC R10, c[0x4][0x10] ;  /* 0x01000400ff0a7b82 */ /* 0x000e700000000800 */
[----:B------:R-:W1:Y:S08]  /*e550*/  LDC R11, c[0x4][0x14] ;  /* 0x01000500ff0b7b82 */ /* 0x000e700000000800 */
[----:B----4-:R-:W1:Y:S02]  /*e560*/  LDC.64 R2, c[0x4][R3] ;  /* 0x0100000003027b82 */ /* 0x010e640000000a00 */
[----:B------:R-:W-:Y:S07]  /*e570*/  LEPC R20, `(.L_x_129) ;  /* 0x000000001014794e */ /* 0x000fee0000000000 */
[----:B-123--:R-:W-:Y:S05]  /*e580*/  CALL.ABS.NOINC R2 ;  /* 0x0000000002007343 */ /* 0x00efea0003c00000 */
.L_x_129:
[----:B-1----:R-:W-:Y:S01]  /*e590*/  LOP3.LUT R20, R64, 0xffffe000, RZ, 0xc0, !PT ;  /* 0xffffe00040147812 */ /* 0x002fe200078ec0ff */
[----:B------:R-:W-:Y:S05]  /*e5a0*/  WARPSYNC.ALL ;  /* 0x0000000000007948 */ /* 0x000fea0003800000 */
[----:B------:R-:W-:Y:S01]  /*e5b0*/  R2UR UR4, R34 ;  /* 0x00000000220472ca */ /* 0x000fe200000e0000 */
[----:B------:R-:W-:Y:S01]  /*e5c0*/  BSSY.RECONVERGENT B0, `(.L_x_130) ;  /* 0x0000063000007945 */ /* 0x000fe20003800200 */
[----:B------:R-:W-:Y:S01]  /*e5d0*/  LOP3.LUT R21, R65, 0xffffe000, RZ, 0xc0, !PT ;  /* 0xffffe00041157812 */ /* 0x000fe200078ec0ff */
[--C-:B------:R-:W-:Y:S01]  /*e5e0*/  IMAD R123, R118, 0x8, R93.reuse ;  /* 0x00000008767b7824 */ /* 0x100fe200078e025d */
[----:B------:R-:W-:Y:S02]  /*e5f0*/  LOP3.LUT R49, R66, 0xffffe000, RZ, 0xc0, !PT ;  /* 0xffffe00042317812 */ /* 0x000fe400078ec0ff */
[----:B------:R-:W-:Y:S02]  /*e600*/  LOP3.LUT R48, R56, 0xffffe000, RZ, 0xc0, !PT ;  /* 0xffffe00038307812 */ /* 0x000fe400078ec0ff */
[----:B------:R-:W-:Y:S02]  /*e610*/  ISETP.NE.AND P6, PT, R115, RZ, PT ;  /* 0x000000ff7300720c */ /* 0x000fe40003fc5270 */
[----:B------:R-:W-:Y:S03]  /*e620*/  ISETP.NE.AND P0, PT, R101, RZ, PT ;  /* 0x000000ff6500720c */ /* 0x000fe60003f05270 */
[----:B------:R-:W1:Y:S08]  /*e630*/  LDTM.x16 R4, tmem[UR4+0x20] ;  /* 0x00002004000479ee */ /* 0x000e700008240000 */
[----:B------:R-:W-:Y:S01]  /*e640*/  @P6 SHF.L.U32 R125, RZ, 0x1f, RZ ;  /* 0x0000001fff7d6819 */ /* 0x000fe200000006ff */
[----:B------:R-:W-:Y:S04]  /*e650*/  @P6 IMAD R121, R122, 0x8, R93 ;  /* 0x000000087a796824 */ /* 0x000fe800078e025d */
[----:B------:R-:W-:Y:S05]  /*e660*/  @P6 VIADD R124, R121, 0x60 ;  /* 0x00000060797c6836 */ /* 0x000fea0000000000 */
        /* <DEDUP_REMOVED lines=88> */
.L_x_131:
[----:B------:R-:W-:Y:S05]  /*ebf0*/  BSYNC.RECONVERGENT B0 ;  /* 0x0000000000007941 */ /* 0x000fea0003800200 */
.L_x_130:
[----:B------:R-:W-:Y:S01]  /*ec00*/  BAR.SYNC.DEFER_BLOCKING 0x1, 0x80 ;  /* 0x0042000000007b1d */ /* 0x000fe20000010000 */
[----:B------:R-:W-:Y:S02]  /*ec10*/  VIADD R122, R122, 0x1 ;  /* 0x000000017a7a7836 */ /* 0x000fe40000000000 */
[----:B------:R-:W-:Y:S03]  /*ec20*/  IMAD.MOV.U32 R121, RZ, RZ, RZ ;  /* 0x000000ffff797224 */ /* 0x000fe600078e00ff */
        /* <DEDUP_REMOVED lines=19> */
.L_x_135:
[----:B------:R-:W-:Y:S05]  /*ed60*/  BSYNC B0 ;  /* 0x0000000000007941 */ /* 0x000fea0003800000 */
.L_x_134:
[----:B------:R-:W-:Y:S01]  /*ed70*/  ISETP.NE.AND P0, PT, R120, RZ, PT ;  /* 0x000000ff7800720c */ /* 0x000fe20003f05270 */
[----:B------:R-:W-:Y:S11]  /*ed80*/  VIADD R118, R118, 0x1 ;  /* 0x0000000176767836 */ /* 0x000ff60000000000 */
[----:B------:R-:W-:Y:S01]  /*ed90*/  @!UPT UIADD3 URZ, UPT, UPT, URZ, URZ, URZ ;  /* 0x000000fffffff290 */ /* 0x000fe2000fffe0ff */
[----:B------:R4:W1:Y:S04]  /*eda0*/  @P0 LDS.128 R64, [R4] ;  /* 0x0000000004400984 */ /* 0x0008680000000c00 */
[----:B------:R4:W1:Y:S04]  /*edb0*/  @P0 LDS.128 R60, [R3+0x10] ;  /* 0x00001000033c0984 */ /* 0x0008680000000c00 */
[----:B------:R4:W1:Y:S04]  /*edc0*/  @P0 LDS.128 R56, [R2+0x20] ;  /* 0x0000200002380984 */ /* 0x0008680000000c00 */
[----:B------:R4:W1:Y:S01]  /*edd0*/  @P0 LDS.128 R52, [R0+0x30] ;  /* 0x0000300000340984 */ /* 0x0008620000000c00 */
[C---:B------:R-:W-:Y:S04]  /*ede0*/  ISETP.NE.AND P0, PT, R118.reuse, 0x4, PT ;  /* 0x000000047600780c */ /* 0x040fe80003f05270 */
[----:B------:R-:W-:Y:S02]  /*edf0*/  SEL R118, R118, RZ, P0 ;  /* 0x000000ff76767207 */ /* 0x000fe40000000000 */
[----:B------:R-:W-:Y:S02]  /*ee00*/  SEL R121, RZ, 0x1, P0 ;  /* 0x00000001ff797807 */ /* 0x000fe40000000000 */
.L_x_133:
[----:B------:R-:W-:Y:S05]  /*ee10*/  BSYNC B1 ;  /* 0x0000000000017941 */ /* 0x000fea0003800000 */
.L_x_132:
        /* <DEDUP_REMOVED lines=18> */
.L_x_137:
        /* <DEDUP_REMOVED lines=10> */
[----:B------:R-:W-:Y:S01]  /*efe0*/  @P6 SHF.L.U32 R125, R121, 0x1f, RZ ;  /* 0x0000001f797d6819 */ /* 0x000fe200000006ff */
        /* <DEDUP_REMOVED lines=91> */
.L_x_139:
[----:B------:R-:W-:Y:S05]  /*f5a0*/  BSYNC.RECONVERGENT B0 ;  /* 0x0000000000007941 */ /* 0x000fea0003800200 */
.L_x_138:
        /* <DEDUP_REMOVED lines=18> */
[----:B------:R-:W-:Y:S04]  /*f6d0*/  SHF.L.U32 R6, R121, 0x1f, RZ ;  /* 0x0000001f79067819 */ /* 0x000fe800000006ff */
[----:B------:R-:W1:Y:S02]  /*f6e0*/  SYNCS.PHASECHK.TRANS64.TRYWAIT P0, [R123+URZ+0x40], R6 ;  /* 0x000040067b0075a7 */ /* 0x000e6400080011ff */
[----:B-1----:R-:W-:Y:S05]  /*f6f0*/  @!P0 BRA `(.L_x_144) ;  /* 0x0000003000d08947 */ /* 0x002fea0003800000 */
.L_x_143:
[----:B------:R-:W-:Y:S05]  /*f700*/  BSYNC B0 ;  /* 0x0000000000007941 */ /* 0x000fea0003800000 */
.L_x_142:
[----:B------:R-:W-:Y:S01]  /*f710*/  ISETP.NE.AND P0, PT, R120, RZ, PT ;  /* 0x000000ff7800720c */ /* 0x000fe20003f05270 */
[----:B------:R-:W-:Y:S11]  /*f720*/  VIADD R118, R118, 0x1 ;  /* 0x0000000176767836 */ /* 0x000ff60000000000 */
[----:B------:R-:W-:Y:S01]  /*f730*/  @!UPT UIADD3 URZ, UPT, UPT, URZ, URZ, URZ ;  /* 0x000000fffffff290 */ /* 0x000fe2000fffe0ff */
[----:B------:R4:W2:Y:S04]  /*f740*/  @P0 LDS.128 R64, [R4] ;  /* 0x0000000004400984 */ /* 0x0008a80000000c00 */
[----:B------:R4:W2:Y:S04]  /*f750*/  @P0 LDS.128 R60, [R3+0x10] ;  /* 0x00001000033c0984 */ /* 0x0008a80000000c00 */
[----:B------:R4:W2:Y:S04]  /*f760*/  @P0 LDS.128 R56, [R2+0x20] ;  /* 0x0000200002380984 */ /* 0x0008a80000000c00 */
[----:B------:R4:W2:Y:S01]  /*f770*/  @P0 LDS.128 R52, [R0+0x30] ;  /* 0x0000300000340984 */ /* 0x0008a20000000c00 */
[C---:B------:R-:W-:Y:S04]  /*f780*/  ISETP.NE.AND P0, PT, R118.reuse, 0x4, PT ;  /* 0x000000047600780c */ /* 0x040fe80003f05270 */
[----:B-1----:R-:W-:Y:S02]  /*f790*/  SEL R6, RZ, 0x1, P0 ;  /* 0x00000001ff067807 */ /* 0x002fe40000000000 */
[----:B------:R-:W-:Y:S02]  /*f7a0*/  SEL R118, R118, RZ, P0 ;  /* 0x000000ff76767207 */ /* 0x000fe40000000000 */
[----:B------:R-:W-:Y:S02]  /*f7b0*/  LOP3.LUT R121, R121, R6, RZ, 0x3c, !PT ;  /* 0x0000000679797212 */ /* 0x000fe400078e3cff */
.L_x_141:
[----:B------:R-:W-:Y:S05]  /*f7c0*/  BSYNC B1 ;  /* 0x0000000000017941 */ /* 0x000fea0003800000 */
.L_x_140:
[----:B----4-:R-:W-:Y:S05]  /*f7d0*/  VIADD R3, R34, 0x40 ;  /* 0x0000004022037836 */ /* 0x010fea0000000000 */
[----:B------:R-:W-:Y:S04]  /*f7e0*/  SHF.R.U32.HI R3, RZ, 0x15, R3 ;  /* 0x00000015ff037819 */ /* 0x000fe80000011603 */
[----:B------:R-:W-:Y:S11]  /*f7f0*/  LOP3.LUT P0, RZ, R3, 0x3, R102, 0x48, !PT ;  /* 0x0000000303ff7812 */ /* 0x000ff60007804866 */
[----:B------:R-:W-:Y:S02]  /*f800*/  @!UPT UIADD3 URZ, UPT, UPT, URZ, URZ, URZ ;  /* 0x000000fffffff290 */ /* 0x000fe4000fffe0ff */
[----:B------:R-:W-:Y:S05]  /*f810*/  @!P0 BRA `(.L_x_145) ;  /* 0x0000000000348947 */ /* 0x000fea0003800000 */
[----:B------:R-:W1:Y:S01]  /*f820*/  LDC R4, c[0x4][0x70] ;  /* 0x01001c00ff047b82 */ /* 0x000e620000000800 */
[----:B------:R-:W-:Y:S01]  /*f830*/  MOV R3, 0x0 ;  /* 0x0000000000037802 */ /* 0x000fe20000000f00 */
[----:B------:R-:W-:Y:S02]  /*f840*/  HFMA2 R12, -RZ, RZ, 0, 5.9604644775390625e-08 ;  /* 0x00000001ff0c7431 */ /* 0x000fe400000001ff */
[----:B------:R-:W-:Y:S02]  /*f850*/  IMAD.MOV.U32 R8, RZ, RZ, 0x192 ;  /* 0x00000192ff087424 */ /* 0x000fe400078e00ff */
[----:B------:R-:W-:Y:S02]  /*f860*/  IMAD.MOV.U32 R13, RZ, RZ, RZ ;  /* 0x000000ffff0d7224 */ /* 0x000fe400078e00ff */
[----:B------:R-:W4:Y:S08]  /*f870*/  LDC R5, c[0x4][0x74] ;  /* 0x01001d00ff057b82 */ /* 0x000f300000000800 */
[----:B------:R-:W1:Y:S08]  /*f880*/  LDC R6, c[0x4][0x78] ;  /* 0x01001e00ff067b82 */ /* 0x000e700000000800 */
[----:B------:R-:W1:Y:S08]  /*f890*/  LDC R7, c[0x4][0x7c] ;  /* 0x01001f00ff077b82 */ /* 0x000e700000000800 */
[----:B------:R-:W1:Y:S08]  /*f8a0*/  LDC R10, c[0x4][0x10] ;  /* 0x01000400ff0a7b82 */ /* 0x000e700000000800 */
[----:B------:R-:W1:Y:S08]  /*f8b0*/  LDC R11, c[0x4][0x14] ;  /* 0x01000500ff0b7b82 */ /* 0x000e700000000800 */
[----:B------:R-:W1:Y:S02]  /*f8c0*/  LDC.64 R2, c[0x4][R3] ;  /* 0x0100000003027b82 */ /* 0x000e640000000a00 */
[----:B------:R-:W-:Y:S07]  /*f8d0*/  LEPC R20, `(.L_x_145) ;  /* 0x000000001014794e */ /* 0x000fee0000000000 */
[----:B-1234-:R-:W-:Y:S05]  /*f8e0*/  CALL.ABS.NOINC R2 ;  /* 0x0000000002007343 */ /* 0x01efea0003c00000 */
.L_x_145:
[----:B--2---:R-:W-:Y:S01]  /*f8f0*/  LOP3.LUT R20, R64, 0xffffe000, RZ, 0xc0, !PT ;  /* 0xffffe00040147812 */ /* 0x004fe200078ec0ff */
        /* <DEDUP_REMOVED lines=88> */
[----:B------:R-:W-:Y:S01]  /*fe80*/  R2UR UR10, R113 ;  /* 0x00000000710a72ca */ /* 0x000fe200000e0000 */
[----:B------:R-:W-:Y:S01]  /*fe90*/  UIADD3 UR9, UPT, UPT, UR41, 0x40, URZ ;  /* 0x0000004029097890 */ /* 0x000fe2000fffe0ff */
        /* <DEDUP_REMOVED lines=11> */
.L_x_147:
[----:B------:R-:W-:Y:S05]  /*ff50*/  BSYNC.RECONVERGENT B0 ;  /* 0x0000000000007941 */ /* 0x000fea0003800200 */
.L_x_146:
[----:B------:R-:W-:Y:S01]  /*ff60*/  BAR.SYNC.DEFER_BLOCKING 0x1, 0x80 ;  /* 0x0042000000007b1d */ /* 0x000fe20000010000 */
[----:B------:R-:W-:Y:S05]  /*ff70*/  VIADD R122, R122, 0x1 ;  /* 0x000000017a7a7836 */ /* 0x000fea0000000000 */
[C---:B------:R-:W-:Y:S04]  /*ff80*/  ISETP.NE.AND P0, PT, R122.reuse, 0x4, PT ;  /* 0x000000047a00780c */ /* 0x040fe80003f05270 */
[----:B------:R-:W-:Y:S01]  /*ff90*/  SEL R122, R122, RZ, P0 ;  /* 0x000000ff7a7a7207 */ /* 0x000fe20000000000 */
[----:B------:R1:W-:Y:S01]  /*ffa0*/  @P6 SYNCS.ARRIVE.TRANS64.RED.A1T0 RZ, [R124+URZ], RZ ;  /* 0x000000ff7cff69a7 */ /* 0x0003e200081004ff */
[----:B------:R-:W-:Y:S01]  /*ffb0*/  BSSY B1, `(.L_x_148) ;  /* 0x000001c000017945 */ /* 0x000fe20003800000 */
[----:B------:R-:W3:Y:S02]  /*ffc0*/  @P6 SYNCS.PHASECHK.TRANS64.TRYWAIT P1, [R123+URZ+0x40], R125 ;  /* 0x0000407d7b0065a7 */ /* 0x000ee400080211ff */
[----:B---3--:R-:W-:Y:S01]  /*ffd0*/  @P6 SEL R119, RZ, 0x1, !P1 ;  /* 0x00000001ff776807 */ /* 0x008fe20004800000 */
        /* <DEDUP_REMOVED lines=13> */
.L_x_151:
[----:B------:R-:W-:Y:S05]  /*100b0*/  BSYNC B0 ;  /* 0x0000000000007941 */ /* 0x000fea0003800000 */
.L_x_150:
[----:B------:R-:W-:Y:S01]  /*100c0*/  ISETP.NE.AND P0, PT, R120, RZ, PT ;  /* 0x000000ff7800720c */ /* 0x000fe20003f05270 */
[----:B------:R-:W-:Y:S11]  /*100d0*/  VIADD R118, R118, 0x1 ;  /* 0x0000000176767836 */ /* 0x000ff60000000000 */
[----:B------:R-:W-:Y:S01]  /*100e0*/  @!UPT UIADD3 URZ, UPT, UPT, URZ, URZ, URZ ;  /* 0x000000fffffff290 */ /* 0x000fe2000fffe0ff */
[----:B------:R3:W4:Y:S04]  /*100f0*/  @P0 LDS.128 R64, [R4] ;  /* 0x0000000004400984 */ /* 0x0007280000000c00 */
[----:B------:R3:W2:Y:S04]  /*10100*/  @P0 LDS.128 R60, [R3+0x10] ;  /* 0x00001000033c0984 */ /* 0x0006a80000000c00 */
[----:B------:R3:W2:Y:S04]  /*10110*/  @P0 LDS.128 R56, [R2+0x20] ;  /* 0x0000200002380984 */ /* 0x0006a80000000c00 */
[----:B------:R3:W2:Y:S01]  /*10120*/  @P0 LDS.128 R52, [R0+0x30] ;  /* 0x0000300000340984 */ /* 0x0006a20000000c00 */
[C---:B------:R-:W-:Y:S04]  /*10130*/  ISETP.NE.AND P0, PT, R118.reuse, 0x4, PT ;  /* 0x000000047600780c */ /* 0x040fe80003f05270 */
[----:B-1----:R-:W-:Y:S02]  /*10140*/  SEL R6, RZ, 0x1, P0 ;  /* 0x00000001ff067807 */ /* 0x002fe40000000000 */
[----:B------:R-:W-:Y:S02]  /*10150*/  SEL R118, R118, RZ, P0 ;  /* 0x000000ff76767207 */ /* 0x000fe40000000000 */
[----:B------:R-:W-:Y:S02]  /*10160*/  LOP3.LUT R121, R121, R6, RZ, 0x3c, !PT ;  /* 0x0000000679797212 */ /* 0x000fe400078e3cff */
.L_x_149:
[----:B------:R-:W-:Y:S05]  /*10170*/  BSYNC B1 ;  /* 0x0000000000017941 */ /* 0x000fea0003800000 */
.L_x_148:
[----:B---3--:R-:W-:Y:S05]  /*10180*/  VIADD R3, R34, 0x50 ;  /* 0x0000005022037836 */ /* 0x008fea0000000000 */
        /* <DEDUP_REMOVED lines=9> */
[----:B------:R-:W3:Y:S08]  /*10220*/  LDC R5, c[0x4][0x74] ;  /* 0x01001d00ff057b82 */ /* 0x000ef00000000800 */
[----:B------:R-:W1:Y:S08]  /*10230*/  LDC R6, c[0x4][0x78] ;  /* 0x01001e00ff067b82 */ /* 0x000e700000000800 */
[----:B------:R-:W1:Y:S08]  /*10240*/  LDC R7, c[0x4][0x7c] ;  /* 0x01001f00ff077b82 */ /* 0x000e700000000800 */
[----:B------:R-:W1:Y:S08]  /*10250*/  LDC R10, c[0x4][0x10] ;  /* 0x01000400ff0a7b82 */ /* 0x000e700000000800 */
[----:B------:R-:W1:Y:S08]  /*10260*/  LDC R11, c[0x4][0x14] ;  /* 0x01000500ff0b7b82 */ /* 0x000e700000000800 */
[----:B------:R-:W1:Y:S02]  /*10270*/  LDC.64 R2, c[0x4][R3] ;  /* 0x0100000003027b82 */ /* 0x000e640000000a00 */
[----:B------:R-:W-:Y:S07]  /*10280*/  LEPC R20, `(.L_x_153) ;  /* 0x000000001014794e */ /* 0x000fee0000000000 */
[----:B-1234-:R-:W-:Y:S05]  /*10290*/  CALL.ABS.NOINC R2 ;  /* 0x0000000002007343 */ /* 0x01efea0003c00000 */
.L_x_153:
[----:B----4-:R-:W-:Y:S01]  /*102a0*/  LOP3.LUT R20, R64, 0xffffe000, RZ, 0xc0, !PT ;  /* 0xffffe00040147812 */ /* 0x010fe200078ec0ff */
[----:B------:R-:W-:Y:S05]  /*102b0*/  WARPSYNC.ALL ;  /* 0x0000000000007948 */ /* 0x000fea0003800000 */
[----:B------:R-:W-:Y:S01]  /*102c0*/  R2UR UR4, R34 ;  /* 0x00000000220472ca */ /* 0x000fe200000e0000 */
[----:B------:R-:W-:Y:S01]  /*102d0*/  BSSY.RECONVERGENT B0, `(.L_x_154) ;  /* 0x0000063000007945 */ /* 0x000fe20003800200 */
[----:B------:R-:W-:Y:S02]  /*102e0*/  LOP3.LUT R21, R65, 0xffffe000, RZ, 0xc0, !PT ;  /* 0xffffe00041157812 */ /* 0x000fe400078ec0ff */
[----:B------:R-:W-:Y:S02]  /*102f0*/  LOP3.LUT R49, R66, 0xffffe000, RZ, 0xc0, !PT ;  /* 0xffffe00042317812 */ /* 0x000fe400078ec0ff */
[----:B--2---:R-:W-:Y:S02]  /*10300*/  LOP3.LUT R48, R56, 0xffffe000, RZ, 0xc0, !PT ;  /* 0xffffe00038307812 */ /* 0x004fe400078ec0ff */
        /* <DEDUP_REMOVED lines=95> */
.L_x_155:
[----:B------:R-:W-:Y:S05]  /*10900*/  BSYNC.RECONVERGENT B0 ;  /* 0x0000000000007941 */ /* 0x000fea0003800200 */
.L_x_154:
        /* <DEDUP_REMOVED lines=21> */
.L_x_159:
[----:B------:R-:W-:Y:S05]  /*10a60*/  BSYNC B0 ;  /* 0x0000000000007941 */ /* 0x000fea0003800000 */
.L_x_158:
        /* <DEDUP_REMOVED lines=11> */
.L_x_157:
[----:B------:R-:W-:Y:S05]  /*10b20*/  BSYNC B1 ;  /* 0x0000000000017941 */ /* 0x000fea0003800000 */
.L_x_156:
        /* <DEDUP_REMOVED lines=18> */
.L_x_161:
        /* <DEDUP_REMOVED lines=102> */
.L_x_163:
[----:B------:R-:W-:Y:S05]  /*112b0*/  BSYNC.RECONVERGENT B0 ;  /* 0x0000000000007941 */ /* 0x000fea0003800200 */
.L_x_162:
        /* <DEDUP_REMOVED lines=21> */
.L_x_167:
[----:B------:R-:W-:Y:S05]  /*11410*/  BSYNC B0 ;  /* 0x0000000000007941 */ /* 0x000fea0003800000 */
.L_x_166:
[----:B------:R-:W-:Y:S11]  /*11420*/  ISETP.NE.AND P0, PT, R120, RZ, PT ;  /* 0x000000ff7800720c */ /* 0x000ff60003f05270 */
[----:B------:R-:W-:Y:S02]  /*11430*/  @!UPT UIADD3 URZ, UPT, UPT, URZ, URZ, URZ ;  /* 0x000000fffffff290 */ /* 0x000fe4000fffe0ff */
[----:B------:R3:W4:Y:S04]  /*11440*/  @P0 LDS.128 R64, [R3] ;  /* 0x0000000003400984 */ /* 0x0007280000000c00 */
[----:B------:R3:W1:Y:S04]  /*11450*/  @P0 LDS.128 R60, [R2+0x10] ;  /* 0x00001000023c0984 */ /* 0x0006680000000c00 */
[----:B------:R3:W1:Y:S04]  /*11460*/  @P0 LDS.128 R56, [R0+0x20] ;  /* 0x0000200000380984 */ /* 0x0006680000000c00 */
[----:B------:R3:W1:Y:S02]  /*11470*/  @P0 LDS.128 R52, [R118+0x30] ;  /* 0x0000300076340984 */ /* 0x0006640000000c00 */
.L_x_165:
[----:B------:R-:W-:Y:S05]  /*11480*/  BSYNC B1 ;  /* 0x0000000000017941 */ /* 0x000fea0003800000 */
.L_x_164:
[----:B---3--:R-:W-:Y:S05]  /*11490*/  VIADD R3, R34, 0x70 ;  /* 0x0000007022037836 */ /* 0x008fea0000000000 */
[----:B------:R-:W-:Y:S04]  /*114a0*/  SHF.R.U32.HI R3, RZ, 0x15, R3 ;  /* 0x00000015ff037819 */ /* 0x000fe80000011603 */
[----:B------:R-:W-:Y:S11]  /*114b0*/  LOP3.LUT P0, RZ, R3, 0x3, R102, 0x48, !PT ;  /* 0x0000000303ff7812 */ /* 0x000ff60007804866 */
[----:B------:R-:W-:Y:S02]  /*114c0*/  @!UPT UIADD3 URZ, UPT, UPT, URZ, URZ, URZ ;  /* 0x000000fffffff290 */ /* 0x000fe4000fffe0ff */
[----:B------:R-:W-:Y:S05]  /*114d0*/  @!P0 BRA `(.L_x_169) ;  /* 0x0000000000348947 */ /* 0x000fea0003800000 */
[----:B-1----:R-:W1:Y:S01]  /*114e0*/  LDC R4, c[0x4][0x70] ;  /* 0x01001c00ff047b82 */ /* 0x002e620000000800 */
        /* <DEDUP_REMOVED lines=12> */
.L_x_169:
[----:B------:R-:W-:Y:S01]  /*115b0*/  ISETP.NE.AND P0, PT, R101, RZ, PT ;  /* 0x000000ff6500720c */ /* 0x000fe20003f05270 */
[----:B------:R-:W-:Y:S05]  /*115c0*/  WARPSYNC.ALL ;  /* 0x0000000000007948 */ /* 0x000fea0003800000 */
[----:B------:R-:W-:Y:S01]  /*115d0*/  R2UR UR4, R34 ;  /* 0x00000000220472ca */ /* 0x000fe200000e0000 */
[----:B------:R-:W-:Y:S01]  /*115e0*/  VIADD R117, R117, 0xb0 ;  /* 0x000000b075757836 */ /* 0x000fe20000000000 */
[----:B----4-:R-:W-:Y:S01]  /*115f0*/  LOP3.LUT R0, R64, 0xffffe000, RZ, 0xc0, !PT ;  /* 0xffffe00040007812 */ /* 0x010fe200078ec0ff */
[----:B------:R-:W-:Y:S01]  /*11600*/  BSSY.RECONVERGENT B0, `(.L_x_170) ;  /* 0x000005f000007945 */ /* 0x000fe20003800200 */
[----:B------:R-:W-:Y:S02]  /*11610*/  LOP3.LUT R2, R65, 0xffffe000, RZ, 0xc0, !PT ;  /* 0xffffe00041027812 */ /* 0x000fe400078ec0ff */
[----:B------:R-:W-:Y:S02]  /*11620*/  LOP3.LUT R3, R66, 0xffffe000, RZ, 0xc0, !PT ;  /* 0xffffe00042037812 */ /* 0x000fe400078ec0ff */
[----:B------:R-:W-:Y:S02]  /*11630*/  LOP3.LUT R20, R67, 0xffffe000, RZ, 0xc0, !PT ;  /* 0xffffe00043147812 */ /* 0x000fe400078ec0ff */
[----:B-1----:R-:W-:Y:S02]  /*11640*/  LOP3.LUT R21, R60, 0xffffe000, RZ, 0xc0, !PT ;  /* 0xffffe0003c157812 */ /* 0x002fe400078ec0ff */
[----:B--2---:R-:W-:Y:S01]  /*11650*/  LOP3.LUT R36, R61, 0xffffe000, RZ, 0xc0, !PT ;  /* 0xffffe0003d247812 */ /* 0x004fe200078ec0ff */
[----:B------:R-:W1:Y:S01]  /*11660*/  LDTM.x16 R4, tmem[UR4+0x70] ;  /* 0x00007004000479ee */ /* 0x000e620008240000 */
[----:B------:R-:W-:Y:S01]  /*11670*/  LOP3.LUT R37, R62, 0xffffe000, RZ, 0xc0, !PT ;  /* 0xffffe0003e257812 */ /* 0x000fe200078ec0ff */
[----:B------:R-:W-:Y:S01]  /*11680*/  NOP ;  /* 0x0000000000007918 */ /* 0x000fe20000000000 */
[----:B------:R-:W-:Y:S02]  /*11690*/  LOP3.LUT R38, R63, 0xffffe000, RZ, 0xc0, !PT ;  /* 0xffffe0003f267812 */ /* 0x000fe400078ec0ff */
[----:B------:R-:W-:Y:S02]  /*116a0*/  LOP3.LUT R117, R117, 0xfefffff8, RZ, 0xc0, !PT ;  /* 0xfefffff875757812 */ /* 0x000fe400078ec0ff */
[----:B------:R-:W-:Y:S02]  /*116b0*/  LOP3.LUT R39, R56, 0xffffe000, RZ, 0xc0, !PT ;  /* 0xffffe00038277812 */ /* 0x000fe400078ec0ff */
[----:B------:R-:W-:Y:S01]  /*116c0*/  LOP3.LUT R40, R57, 0xffffe000, RZ, 0xc0, !PT ;  /* 0xffffe00039287812 */ /* 0x000fe200078ec0ff */
[----:B-1----:R1:W-:Y:S01]  /*116d0*/  SYNCS.ARRIVE.TRANS64.RED.A1T0 RZ, [R117+URZ], RZ ;  /* 0x000000ff75ff79a7 */ /* 0x0023e200081004ff */
[----:B------:R-:W-:Y:S02]  /*116e0*/  LOP3.LUT R41, R58, 0xffffe000, RZ, 0xc0, !PT ;  /* 0xffffe0003a297812 */ /* 0x000fe400078ec0ff */
[----:B------:R-:W-:Y:S02]  /*116f0*/  LOP3.LUT R42, R59, 0xffffe000, RZ, 0xc0, !PT ;  /* 0xffffe0003b2a7812 */ /* 0x000fe400078ec0ff */
[----:B------:R-:W-:Y:S02]  /*11700*/  LOP3.LUT R43, R52, 0xffffe000, RZ, 0xc0, !PT ;  /* 0xffffe000342b7812 */ /* 0x000fe400078ec0ff */
[----:B------:R-:W-:Y:S02]  /*11710*/  LOP3.LUT R44, R53, 0xffffe000, RZ, 0xc0, !PT ;  /* 0xffffe000352c7812 */ /* 0x000fe400078ec0ff */
[----:B------:R-:W-:Y:S02]  /*11720*/  LOP3.LUT R45, R54, 0xffffe000, RZ, 0xc0, !PT ;  /* 0xffffe000362d7812 */ /* 0x000fe400078ec0ff */
[----:B------:R-:W-:Y:S01]  /*11730*/  LOP3.LUT R46, R55, 0xffffe000, RZ, 0xc0, !PT ;  /* 0xffffe000372e7812 */ /* 0x000fe200078ec0ff */
[C---:B------:R-:W-:Y:S01]  /*11740*/  FMUL R4, R33.reuse, R4 ;  /* 0x0000000421047220 */ /* 0x040fe20000400000 */
[C---:B------:R-:W-:Y:S01]  /*11750*/  FMUL R5, R33.reuse, R5 ;  /* 0x0000000521057220 */ /* 0x040fe20000400000 */
[C---:B------:R-:W-:Y:S01]  /*11760*/  FMUL R6, R33.reuse, R6 ;  /* 0x0000000621067220 */ /* 0x040fe20000400000 */
[----:B------:R-:W-:Y:S01]  /*11770*/  FMUL R7, R33, R7 ;  /* 0x0000000721077220 */ /* 0x000fe20000400000 */
[C---:B------:R-:W-:Y:S01]  /*11780*/  FFMA R4, R35.reuse, R0, R4 ;  /* 0x0000000023047223 */ /* 0x040fe20000000004 */
[C---:B------:R-:W-:Y:S01]  /*11790*/  FFMA R5, R35.reuse, R2, R5 ;  /* 0x0000000223057223 */ /* 0x040fe20000000005 */
[C---:B------:R-:W-:Y:S01]  /*117a0*/  FFMA R6, R35.reuse, R3, R6 ;  /* 0x0000000323067223 */ /* 0x040fe20000000006 */
[----:B------:R-:W-:Y:S01]  /*117b0*/  FFMA R7, R35, R20, R7 ;  /* 0x0000001423077223 */ /* 0x000fe20000000007 */
[C---:B------:R-:W-:Y:S01]  /*117c0*/  FMUL R8, R33.reuse, R8 ;  /* 0x0000000821087220 */ /* 0x040fe20000400000 */
[C---:B------:R-:W-:Y:S01]  /*117d0*/  FMUL R9, R33.reuse, R9 ;  /* 0x0000000921097220 */ /* 0x040fe20000400000 */
[C---:B------:R-:W-:Y:S01]  /*117e0*/  FMUL R10, R33.reuse, R10 ;  /* 0x0000000a210a7220 */ /* 0x040fe20000400000 */
        /* <DEDUP_REMOVED lines=9> */
[C---:B------:R-:W-:Y:S01]  /*11880*/  FMUL R12, R33.reuse, R12 ;  /* 0x0000000c210c7220 */ /* 0x040fe20000400000 */
[----:B------:R-:W-:Y:S01]  /*11890*/  F2FP.TF32.F32.PACK_B R8, R8 ;  /* 0x00000008ff08723e */ /* 0x000fe200024050ff */
[C---:B------:R-:W-:Y:S01]  /*118a0*/  FMUL R13, R33.reuse, R13 ;  /* 0x0000000d210d7220 */ /* 0x040fe20000400000 */
[----:B------:R1:W-:Y:S01]  /*118b0*/  STS.128 [R99+0x6000], R4 ;  /* 0x0060000463007388 */ /* 0x0003e20000000c00 */
        /* <DEDUP_REMOVED lines=8> */
[----:B------:R-:W-:Y:S01]  /*11940*/  FFMA R15, R35, R42, R15 ;  /* 0x0000002a230f7223 */ /* 0x000fe2000000000f */
[C---:B------:R-:W-:Y:S01]  /*11950*/  FMUL R16, R33.reuse, R16 ;  /* 0x0000001021107220 */ /* 0x040fe20000400000 */
[----:B------:R-:W-:Y:S01]  /*11960*/  F2FP.TF32.F32.PACK_B R12, R12 ;  /* 0x0000000cff0c723e */ /* 0x000fe200024050ff */
[----:B------:R1:W-:Y:S01]  /*11970*/  STS.128 [R107+0x6010], R8 ;  /* 0x006010086b007388 */ /* 0x0003e20000000c00 */
        /* <DEDUP_REMOVED lines=10> */
[----:B------:R-:W-:Y:S02]  /*11a20*/  F2FP.TF32.F32.PACK_B R16, R16 ;  /* 0x00000010ff10723e */ /* 0x000fe400024050ff */
        /* <DEDUP_REMOVED lines=10> */
[----:B--2---:R-:W2:Y:S02]  /*11ad0*/  FENCE.VIEW.ASYNC.S ;  /* 0x00000000000073c6 */ /* 0x004ea40000000000 */
[----:B--2---:R-:W-:Y:S06]  /*11ae0*/  BAR.SYNC.DEFER_BLOCKING 0x1, 0x80 ;  /* 0x0042000000007b1d */ /* 0x004fec0000010000 */
        /* <DEDUP_REMOVED lines=15> */
[----:B--2---:R-:W-:Y:S04]  /*11be0*/  DEPBAR.LE SB0, 0x1 ;  /* 0x000080400000791a */ /* 0x004fe80000000000 */
.L_x_171:
[----:B------:R-:W-:Y:S05]  /*11bf0*/  BSYNC.RECONVERGENT B0 ;  /* 0x0000000000007941 */ /* 0x000fea0003800200 */
.L_x_170:
[----:B------:R-:W-:Y:S01]  /*11c00*/  BAR.SYNC.DEFER_BLOCKING 0x1, 0x80 ;  /* 0x0042000000007b1d */ /* 0x000fe20000010000 */
[----:B------:R-:W-:Y:S02]  /*11c10*/  ISETP.NE.AND P0, PT, R96, -0x8, PT ;  /* 0xfffffff86000780c */ /* 0x000fe40003f05270 */
[----:B------:R-:W-:Y:S11]  /*11c20*/  IADD3 R0, PT, PT, R30, 0x1, RZ ;  /* 0x000000011e007810 */ /* 0x000ff60007ffe0ff */
[----:B------:R-:W-:Y:S05]  /*11c30*/  @!P0 BRA `(.L_x_172) ;  /* 0x0000000000248947 */ /* 0x000fea0003800000 */
[----:B------:R-:W-:Y:S11]  /*11c40*/  ISETP.NE.AND P1, PT, R115, RZ, PT ;  /* 0x000000ff7300720c */ /* 0x000ff60003f25270 */
[----:B------:R-:W-:Y:S02]  /*11c50*/  @!UPT UIADD3 URZ, UPT, UPT, URZ, URZ, URZ ;  /* 0x000000fffffff290 */ /* 0x000fe4000fffe0ff */
[C---:B------:R-:W-:Y:S02]  /*11c60*/  @P1 IMAD R2, R122.reuse, 0x8, R93 ;  /* 0x000000087a021824 */ /* 0x040fe400078e025d */
[----:B------:R-:W-:Y:S02]  /*11c70*/  VIADD R122, R122, 0x1 ;  /* 0x000000017a7a7836 */ /* 0x000fe40000000000 */
[----:B------:R-:W-:Y:S03]  /*11c80*/  @P1 VIADD R2, R2, 0x60 ;  /* 0x0000006002021836 */ /* 0x000fe60000000000 */
[C---:B------:R-:W-:Y:S02]  /*11c90*/  ISETP.NE.AND P0, PT, R122.reuse, 0x4, PT ;  /* 0x000000047a00780c */ /* 0x040fe40003f05270 */
[----:B------:R-:W-:Y:S02]  /*11ca0*/  @P1 PRMT R2, R85, 0x654, R2 ;  /* 0x0000065455021816 */ /* 0x000fe40000000002 */
[----:B------:R-:W-:Y:S02]  /*11cb0*/  SEL R122, R122, RZ, P0 ;  /* 0x000000ff7a7a7207 */ /* 0x000fe40000000000 */
[----:B------:R2:W-:Y:S07]  /*11cc0*/  @P1 SYNCS.ARRIVE.TRANS64.RED.A1T0 RZ, [R2+URZ], RZ ;  /* 0x000000ff02ff19a7 */ /* 0x0005ee00081004ff */
.L_x_172:
[----:B------:R-:W-:Y:S01]  /*11cd0*/  ISETP.NE.AND P1, PT, R106, RZ, PT ;  /* 0x000000ff6a00720c */ /* 0x000fe20003f25270 */
[----:B------:R-:W-:Y:S01]  /*11ce0*/  VIADD R96, R96, 0x8 ;  /* 0x0000000860607836 */ /* 0x000fe20000000000 */
[C---:B------:R-:W-:Y:S01]  /*11cf0*/  ISETP.NE.AND P0, PT, R0.reuse, 0x2, PT ;  /* 0x000000020000780c */ /* 0x040fe20003f05270 */
[----:B-1----:R-:W-:Y:S01]  /*11d00*/  IMAD.IADD R16, R29, 0x1, R84 ;  /* 0x000000011d107824 */ /* 0x002fe200078e0254 */
[----:B------:R-:W-:Y:S01]  /*11d10*/  LOP3.LUT R97, R97, 0x1, RZ, 0x3c, !PT ;  /* 0x0000000161617812 */ /* 0x000fe200078e3cff */
[----:B------:R-:W-:Y:S01]  /*11d20*/  IMAD.IADD R19, R31, 0x1, R86 ;  /* 0x000000011f137824 */ /* 0x000fe200078e0256 */
[----:B------:R-:W-:Y:S01]  /*11d30*/  SEL R3, RZ, 0x1, P0 ;  /* 0x00000001ff037807 */ /* 0x000fe20000000000 */
[----:B------:R-:W-:Y:S01]  /*11d40*/  IMAD.MOV.U32 R41, RZ, RZ, R104 ;  /* 0x000000ffff297224 */ /* 0x000fe200078e0068 */
[----:B------:R-:W-:Y:S02]  /*11d50*/  SEL R30, R0, RZ, P0 ;  /* 0x000000ff001e7207 */ /* 0x000fe40000000000 */
[----:B------:R-:W-:Y:S03]  /*11d60*/  LOP3.LUT R98, R98, R3, RZ, 0x3c, !PT ;  /* 0x0000000362627212 */ /* 0x000fe600078e3cff */
[----:B------:R-:W-:Y:S05]  /*11d70*/  @P1 BRA `(.L_x_173) ;  /* 0xffffffa400881947 */ /* 0x000fea000383ffff */
[----:B------:R-:W-:-:S13]  /*11d80*/  ISETP.NE.AND P1, PT, R103, RZ, PT ;  /* 0x000000ff6700720c */ /* 0x000fda0003f25270 */
[----:B------:R-:W-:Y:S05]  /*11d90*/  @!P1 BRA `(.L_x_174) ;  /* 0x0000000000489947 */ /* 0x000fea0003800000 */
[----:B--2---:R-:W1:Y:S02]  /*11da0*/  LDC.64 R2, c[0x0][0x990] ;  /* 0x00026400ff027b82 */ /* 0x004e640000000a00 */
[----:B-1----:R-:W-:-:S04]  /*11db0*/  ISETP.NE.U32.AND P0, PT, R2, RZ, PT ;  /* 0x000000ff0200720c */ /* 0x002fc80003f05070 */
[----:B------:R-:W-:-:S13]  /*11dc0*/  ISETP.NE.AND.EX P0, PT, R3, RZ, PT, P0 ;  /* 0x000000ff0300720c */ /* 0x000fda0003f05300 */
[----:B------:R-:W-:Y:S05]  /*11dd0*/  @P0 BRA `(.L_x_175) ;  /* 0x00000000000c0947 */ /* 0x000fea0003800000 */
[----:B------:R-:W-:-:S13]  /*11de0*/  FSETP.NEU.AND P0, PT, R35, RZ, PT ;  /* 0x000000ff2300720b */ /* 0x000fda0003f0d000 */
[----:B------:R-:W-:Y:S05]  /*11df0*/  @!P0 EXIT ;  /* 0x000000000000894d */ /* 0x000fea0003800000 */
[----:B------:R-:W-:Y:S05]  /*11e00*/  BRA `(.L_x_174) ;  /* 0x00000000002c7947 */ /* 0x000fea0003800000 */
.L_x_175:
[----:B------:R-:W-:Y:S01]  /*11e10*/  ISETP.NE.AND P0, PT, R114, RZ, PT ;  /* 0x000000ff7200720c */ /* 0x000fe20003f05270 */
[----:B------:R-:W-:-:S12]  /*11e20*/  BSSY.RECONVERGENT B0, `(.L_x_174) ;  /* 0x0000009000007945 */ /* 0x000fd80003800200 */
[----:B------:R-:W-:Y:S05]  /*11e30*/  @P0 BRA `(.L_x_176) ;  /* 0x0000000000140947 */ /* 0x000fea0003800000 */
[----:B------:R-:W1:Y:S02]  /*11e40*/  LDC.64 R2, c[0x0][0x988] ;  /* 0x00026200ff027b82 */ /* 0x000e640000000a00 */
[----:B-1----:R-:W-:-:S04]  /*11e50*/  ISETP.NE.U32.AND P0, PT, R2, RZ, PT ;  /* 0x000000ff0200720c */ /* 0x002fc80003f05070 */
[----:B------:R-:W-:-:S13]  /*11e60*/  ISETP.NE.AND.EX P0, PT, R3, RZ, PT, P0 ;  /* 0x000000ff0300720c */ /* 0x000fda0003f05300 */
[----:B------:R-:W-:Y:S05]  /*11e70*/  @!P0 EXIT ;  /* 0x000000000000894d */ /* 0x000fea0003800000 */
[----:B------:R-:W-:Y:S05]  /*11e80*/  BRA `(.L_x_177) ;  /* 0x0000000000087947 */ /* 0x000fea0003800000 */
.L_x_176:
[----:B------:R-:W-:-:S13]  /*11e90*/  FSETP.NEU.AND P0, PT, R35, RZ, PT ;  /* 0x000000ff2300720b */ /* 0x000fda0003f0d000 */
[----:B------:R-:W-:Y:S05]  /*11ea0*/  @!P0 EXIT ;  /* 0x000000000000894d */ /* 0x000fea0003800000 */
.L_x_177:
[----:B------:R-:W-:Y:S05]  /*11eb0*/  BSYNC.RECONVERGENT B0 ;  /* 0x0000000000007941 */ /* 0x000fea0003800200 */
.L_x_174:
[----:B------:R-:W-:Y:S01]  /*11ec0*/  IMAD R0, R122, 0x8, R93 ;  /* 0x000000087a007824 */ /* 0x000fe200078e025d */
[----:B------:R-:W-:-:S04]  /*11ed0*/  DEPBAR.LE SB0, 0x0 ;  /* 0x000080000000791a */ /* 0x000fc80000000000 */
[----:B------:R-:W-:-:S04]  /*11ee0*/  IADD3 R0, PT, PT, R0, 0x60, RZ ;  /* 0x0000006000007810 */ /* 0x000fc80007ffe0ff */
[----:B------:R-:W-:-:S04]  /*11ef0*/  PRMT R0, R85, 0x654, R0 ;  /* 0x0000065455007816 */ /* 0x000fc80000000000 */
[----:B------:R-:W-:Y:S01]  /*11f00*/  SYNCS.ARRIVE.TRANS64.RED.A1T0 RZ, [R0+URZ], RZ ;  /* 0x000000ff00ff79a7 */ /* 0x000fe200081004ff */
[----:B------:R-:W-:Y:S05]  /*11f10*/  EXIT ;  /* 0x000000000000794d */ /* 0x000fea0003800000 */
.L_x_24:
[----:B-1----:R1:W2:Y:S02]  /*11f20*/  SYNCS.PHASECHK.TRANS64.TRYWAIT P0, [R31+URZ+0x20], R2 ;  /* 0x000020021f0075a7 */ /* 0x0022a400080011ff */
[----:B--2---:R-:W-:Y:S05]  /*11f30*/  @!P0 NANOSLEEP.SYNCS 0x989680 ;  /* 0x009896800000895d */ /* 0x004fea0003900000 */
[----:B------:R-:W2:Y:S02]  /*11f40*/  @!P0 SYNCS.PHASECHK.TRANS64 P0, [R31+URZ+0x20], R2 ;  /* 0x000020021f0085a7 */ /* 0x000ea400080010ff */
[----:B--2---:R-:W-:Y:S05]  /*11f50*/  @!P0 BRA `(.L_x_24) ;  /* 0xfffffffc00f08947 */ /* 0x004fea000383ffff */
[----:B------:R-:W-:Y:S05]  /*11f60*/  BRA `(.L_x_23) ;  /* 0xffffff1400787947 */ /* 0x000fea000383ffff */
.L_x_31:
[----:B-1----:R1:W2:Y:S02]  /*11f70*/  SYNCS.PHASECHK.TRANS64.TRYWAIT P0, [R31+URZ+0x20], R2 ;  /* 0x000020021f0075a7 */ /* 0x0022a400080011ff */
[----:B--2---:R-:W-:Y:S05]  /*11f80*/  @!P0 NANOSLEEP.SYNCS 0x989680 ;  /* 0x009896800000895d */ /* 0x004fea0003900000 */
[----:B------:R-:W2:Y:S02]  /*11f90*/  @!P0 SYNCS.PHASECHK.TRANS64 P0, [R31+URZ+0x20], R2 ;  /* 0x000020021f0085a7 */ /* 0x000ea400080010ff */
[----:B--2---:R-:W-:Y:S05]  /*11fa0*/  @!P0 BRA `(.L_x_31) ;  /* 0xfffffffc00f08947 */ /* 0x004fea000383ffff */
[----:B------:R-:W-:Y:S05]  /*11fb0*/  BRA `(.L_x_30) ;  /* 0xffffff4800b87947 */ /* 0x000fea000383ffff */
.L_x_36:
[----:B---3--:R3:W1:Y:S02]  /*11fc0*/  SYNCS.PHASECHK.TRANS64.TRYWAIT P0, [R10+URZ+0x90], R3 ;  /* 0x000090030a0075a7 */ /* 0x00866400080011ff */
[----:B-1----:R-:W-:Y:S05]  /*11fd0*/  @!P0 NANOSLEEP.SYNCS 0x989680 ;  /* 0x009896800000895d */ /* 0x002fea0003900000 */
[----:B------:R-:W1:Y:S02]  /*11fe0*/  @!P0 SYNCS.PHASECHK.TRANS64 P0, [R10+URZ+0x90], R3 ;  /* 0x000090030a0085a7 */ /* 0x000e6400080010ff */
[----:B-1----:R-:W-:Y:S05]  /*11ff0*/  @!P0 BRA `(.L_x_36) ;  /* 0xfffffffc00f08947 */ /* 0x002fea000383ffff */
[----:B------:R-:W-:Y:S05]  /*12000*/  BRA `(.L_x_178) ;  /* 0xffffff6000cc7947 */ /* 0x000fea000383ffff */
.L_x_40:
[----:B-1----:R1:W2:Y:S02]  /*12010*/  SYNCS.PHASECHK.TRANS64.TRYWAIT P0, [R3+URZ], R0 ;  /* 0x00000000030075a7 */ /* 0x0022a400080011ff */
[----:B--2---:R-:W-:Y:S05]  /*12020*/  @!P0 NANOSLEEP.SYNCS 0x989680 ;  /* 0x009896800000895d */ /* 0x004fea0003900000 */
[----:B------:R-:W2:Y:S02]  /*12030*/  @!P0 SYNCS.PHASECHK.TRANS64 P0, [R3+URZ], R0 ;  /* 0x00000000030085a7 */ /* 0x000ea400080010ff */
[----:B--2---:R-:W-:Y:S05]  /*12040*/  @!P0 BRA `(.L_x_40) ;  /* 0xfffffffc00f08947 */ /* 0x004fea000383ffff */
[----:B------:R-:W-:Y:S05]  /*12050*/  BRA `(.L_x_179) ;  /* 0xffffff6800407947 */ /* 0x000fea000383ffff */
.L_x_41:
[----:B-1----:R1:W2:Y:S02]  /*12060*/  SYNCS.PHASECHK.TRANS64.TRYWAIT P0, [R2+URZ], R7 ;  /* 0x00000007020075a7 */ /* 0x0022a400080011ff */
[----:B--2---:R-:W-:Y:S05]  /*12070*/  @!P0 NANOSLEEP.SYNCS 0x989680 ;  /* 0x009896800000895d */ /* 0x004fea0003900000 */
[----:B------:R-:W2:Y:S02]  /*12080*/  @!P0 SYNCS.PHASECHK.TRANS64 P0, [R2+URZ], R7 ;  /* 0x00000007020085a7 */ /* 0x000ea400080010ff */
[----:B--2---:R-:W-:Y:S05]  /*12090*/  @!P0 BRA `(.L_x_41) ;  /* 0xfffffffc00f08947 */ /* 0x004fea000383ffff */
[----:B------:R-:W-:Y:S05]  /*120a0*/  BRA `(.L_x_180) ;  /* 0xffffff6800507947 */ /* 0x000fea000383ffff */
.L_x_42:
[----:B-1----:R1:W2:Y:S02]  /*120b0*/  SYNCS.PHASECHK.TRANS64.TRYWAIT P0, [R0+URZ], R5 ;  /* 0x00000005000075a7 */ /* 0x0022a400080011ff */
[----:B--2---:R-:W-:Y:S05]  /*120c0*/  @!P0 NANOSLEEP.SYNCS 0x989680 ;  /* 0x009896800000895d */ /* 0x004fea0003900000 */
[----:B------:R-:W2:Y:S02]  /*120d0*/  @!P0 SYNCS.PHASECHK.TRANS64 P0, [R0+URZ], R5 ;  /* 0x00000005000085a7 */ /* 0x000ea400080010ff */
[----:B--2---:R-:W-:Y:S05]  /*120e0*/  @!P0 BRA `(.L_x_42) ;  /* 0xfffffffc00f08947 */ /* 0x004fea000383ffff */
[----:B------:R-:W-:Y:S05]  /*120f0*/  BRA `(.L_x_181) ;  /* 0xffffff6800587947 */ /* 0x000fea000383ffff */
.L_x_45:
[----:B-1----:R1:W2:Y:S02]  /*12100*/  SYNCS.PHASECHK.TRANS64.TRYWAIT P1, [R0+URZ+0x98], R7 ;  /* 0x00009807000075a7 */ /* 0x0022a400080211ff */
[----:B--2---:R-:W-:Y:S05]  /*12110*/  @!P1 NANOSLEEP.SYNCS 0x989680 ;  /* 0x009896800000995d */ /* 0x004fea0003900000 */
[----:B------:R-:W2:Y:S02]  /*12120*/  @!P1 SYNCS.PHASECHK.TRANS64 P1, [R0+URZ+0x98], R7 ;  /* 0x00009807000095a7 */ /* 0x000ea400080210ff */
[----:B--2---:R-:W-:Y:S05]  /*12130*/  @!P1 BRA `(.L_x_45) ;  /* 0xfffffffc00f09947 */ /* 0x004fea000383ffff */
[----:B------:R-:W-:Y:S05]  /*12140*/  BRA `(.L_x_182) ;  /* 0xffffff6800b07947 */ /* 0x000fea000383ffff */
.L_x_46:
[----:B-1----:R1:W2:Y:S02]  /*12150*/  SYNCS.PHASECHK.TRANS64.TRYWAIT P1, [R0+URZ+0x90], R7 ;  /* 0x00009007000075a7 */ /* 0x0022a400080211ff */
[----:B--2---:R-:W-:Y:S05]  /*12160*/  @!P1 NANOSLEEP.SYNCS 0x989680 ;  /* 0x009896800000995d */ /* 0x004fea0003900000 */
[----:B------:R-:W2:Y:S02]  /*12170*/  @!P1 SYNCS.PHASECHK.TRANS64 P1, [R0+URZ+0x90], R7 ;  /* 0x00009007000095a7 */ /* 0x000ea400080210ff */
[----:B--2---:R-:W-:Y:S05]  /*12180*/  @!P1 BRA `(.L_x_46) ;  /* 0xfffffffc00f09947 */ /* 0x004fea000383ffff */
[----:B------:R-:W-:Y:S05]  /*12190*/  BRA `(.L_x_183) ;  /* 0xffffff6800bc7947 */ /* 0x000fea000383ffff */
.L_x_56:
[----:B-1----:R1:W2:Y:S02]  /*121a0*/  SYNCS.PHASECHK.TRANS64.TRYWAIT P1, [R0+URZ+0x8], R3 ;  /* 0x00000803000075a7 */ /* 0x0022a400080211ff */
[----:B--2---:R-:W-:Y:S05]  /*121b0*/  @!P1 NANOSLEEP.SYNCS 0x989680 ;  /* 0x009896800000995d */ /* 0x004fea0003900000 */
[----:B------:R-:W2:Y:S02]  /*121c0*/  @!P1 SYNCS.PHASECHK.TRANS64 P1, [R0+URZ+0x8], R3 ;  /* 0x00000803000095a7 */ /* 0x000ea400080210ff */
[----:B--2---:R-:W-:Y:S05]  /*121d0*/  @!P1 BRA `(.L_x_56) ;  /* 0xfffffffc00f09947 */ /* 0x004fea000383ffff */
[----:B------:R-:W-:Y:S05]  /*121e0*/  BRA `(.L_x_55) ;  /* 0xffffff6c00807947 */ /* 0x000fea000383ffff */
.L_x_58:
[----:B------:R-:W-:Y:S01]  /*121f0*/  BSSY B0, `(.L_x_184) ;  /* 0x0000006000007945 */ /* 0x000fe20003800000 */
[----:B-1----:R-:W-:-:S07]  /*12200*/  MOV R15, 0xffffffff ;  /* 0xffffffff000f7802 */ /* 0x002fce0000000f00 */
[----:B-----5:R-:W-:Y:S05]  /*12210*/  WARPSYNC.COLLECTIVE R15, `(.L_x_185) ;  /* 0x000000000f0c7348 */ /* 0x020fea0003c00000 */
[----:B------:R-:W-:Y:S02]  /*12220*/  ELECT P6, UR79, PT ;  /* 0x00000000004f782f */ /* 0x000fe400038c0000 */
[----:B------:R-:W-:Y:S01]  /*12230*/  MOV R14, UR79 ;  /* 0x0000004f000e7c02 */ /* 0x000fe20008000f00 */
[----:B-----5:R-:W-:Y:S10]  /*12240*/  ENDCOLLECTIVE ;  /* 0x000000000000791b */ /* 0x020ff40003800000 */
.L_x_185:
[----:B------:R-:W-:Y:S05]  /*12250*/  BSYNC B0 ;  /* 0x0000000000007941 */ /* 0x000fea0003800000 */
.L_x_184:
[----:B------:R-:W-:Y:S05]  /*12260*/  BRA `(.L_x_186) ;  /* 0xffffff6c00a87947 */ /* 0x000fea000383ffff */
.L_x_60:
[----:B-1----:R1:W2:Y:S02]  /*12270*/  SYNCS.PHASECHK.TRANS64.TRYWAIT P0, [R0+URZ+0x8], R3 ;  /* 0x00000803000075a7 */ /* 0x0022a400080011ff */
[----:B--2---:R-:W-:Y:S05]  /*12280*/  @!P0 NANOSLEEP.SYNCS 0x989680 ;  /* 0x009896800000895d */ /* 0x004fea0003900000 */
[----:B------:R-:W2:Y:S02]  /*12290*/  @!P0 SYNCS.PHASECHK.TRANS64 P0, [R0+URZ+0x8], R3 ;  /* 0x00000803000085a7 */ /* 0x000ea400080010ff */
[----:B--2---:R-:W-:Y:S05]  /*122a0*/  @!P0 BRA `(.L_x_60) ;  /* 0xfffffffc00f08947 */ /* 0x004fea000383ffff */
[----:B------:R-:W-:Y:S05]  /*122b0*/  BRA `(.L_x_59) ;  /* 0xffffff6c00b07947 */ /* 0x000fea000383ffff */
.L_x_61:
[----:B--2---:R2:W3:Y:S02]  /*122c0*/  SYNCS.PHASECHK.TRANS64.TRYWAIT P0, [R0+URZ+0x90], R5 ;  /* 0x00009005000075a7 */ /* 0x0044e400080011ff */
[----:B---3--:R-:W-:Y:S05]  /*122d0*/  @!P0 NANOSLEEP.SYNCS 0x989680 ;  /* 0x009896800000895d */ /* 0x008fea0003900000 */
[----:B------:R-:W3:Y:S02]  /*122e0*/  @!P0 SYNCS.PHASECHK.TRANS64 P0, [R0+URZ+0x90], R5 ;  /* 0x00009005000085a7 */ /* 0x000ee400080010ff */
[----:B---3--:R-:W-:Y:S05]  /*122f0*/  @!P0 BRA `(.L_x_61) ;  /* 0xfffffffc00f08947 */ /* 0x008fea000383ffff */
[----:B------:R-:W-:Y:S05]  /*12300*/  BRA `(.L_x_187) ;  /* 0xffffff7000bc7947 */ /* 0x000fea000383ffff */
.L_x_63:
[----:B-1----:R1:W2:Y:S02]  /*12310*/  SYNCS.PHASECHK.TRANS64.TRYWAIT P1, [R20+URZ+0xb0], R5 ;  /* 0x0000b005140075a7 */ /* 0x0022a400080211ff */
[----:B--2---:R-:W-:Y:S05]  /*12320*/  @!P1 NANOSLEEP.SYNCS 0x989680 ;  /* 0x009896800000995d */ /* 0x004fea0003900000 */
[----:B------:R-:W2:Y:S02]  /*12330*/  @!P1 SYNCS.PHASECHK.TRANS64 P1, [R20+URZ+0xb0], R5 ;  /* 0x0000b005140095a7 */ /* 0x000ea400080210ff */
[----:B--2---:R-:W-:Y:S05]  /*12340*/  @!P1 BRA `(.L_x_63) ;  /* 0xfffffffc00f09947 */ /* 0x004fea000383ffff */
[----:B------:R-:W-:Y:S05]  /*12350*/  BRA `(.L_x_62) ;  /* 0xffffff7000ec7947 */ /* 0x000fea000383ffff */
.L_x_67:
[----:B-1----:R1:W2:Y:S02]  /*12360*/  SYNCS.PHASECHK.TRANS64.TRYWAIT P2, [R18+URZ], R5 ;  /* 0x00000005120075a7 */ /* 0x0022a400080411ff */
[----:B--2---:R-:W-:Y:S05]  /*12370*/  @!P2 NANOSLEEP.SYNCS 0x989680 ;  /* 0x009896800000a95d */ /* 0x004fea0003900000 */
[----:B------:R-:W2:Y:S02]  /*12380*/  @!P2 SYNCS.PHASECHK.TRANS64 P2, [R18+URZ], R5 ;  /* 0x000000051200a5a7 */ /* 0x000ea400080410ff */
[----:B--2---:R-:W-:Y:S05]  /*12390*/  @!P2 BRA `(.L_x_67) ;  /* 0xfffffffc00f0a947 */ /* 0x004fea000383ffff */
[----:B------:R-:W-:Y:S05]  /*123a0*/  BRA `(.L_x_66) ;  /* 0xffffff74002c7947 */ /* 0x000fea000383ffff */
.L_x_71:
[----:B-1----:R1:W3:Y:S02]  /*123b0*/  SYNCS.PHASECHK.TRANS64.TRYWAIT P1, [R4+URZ], R5 ;  /* 0x00000005040075a7 */ /* 0x0022e400080211ff */
[----:B---3--:R-:W-:Y:S05]  /*123c0*/  @!P1 NANOSLEEP.SYNCS 0x989680 ;  /* 0x009896800000995d */ /* 0x008fea0003900000 */
[----:B------:R-:W3:Y:S02]  /*123d0*/  @!P1 SYNCS.PHASECHK.TRANS64 P1, [R4+URZ], R5 ;  /* 0x00000005040095a7 */ /* 0x000ee400080210ff */
[----:B---3--:R-:W-:Y:S05]  /*123e0*/  @!P1 BRA `(.L_x_71) ;  /* 0xfffffffc00f09947 */ /* 0x008fea000383ffff */
[----:B------:R-:W-:Y:S05]  /*123f0*/  BRA `(.L_x_188) ;  /* 0xffffff7c00b47947 */ /* 0x000fea000383ffff */
.L_x_74:
[----:B------:R1:W1:Y:S02]  /*12400*/  SYNCS.PHASECHK.TRANS64.TRYWAIT P1, [R0+URZ+0xc0], R7 ;  /* 0x0000c007000075a7 */ /* 0x00026400080211ff */
[----:B-1----:R-:W-:Y:S05]  /*12410*/  @!P1 NANOSLEEP.SYNCS 0x989680 ;  /* 0x009896800000995d */ /* 0x002fea0003900000 */
[----:B------:R-:W1:Y:S02]  /*12420*/  @!P1 SYNCS.PHASECHK.TRANS64 P1, [R0+URZ+0xc0], R7 ;  /* 0x0000c007000095a7 */ /* 0x000e6400080210ff */
[----:B-1----:R-:W-:Y:S05]  /*12430*/  @!P1 BRA `(.L_x_74) ;  /* 0xfffffffc00f09947 */ /* 0x002fea000383ffff */
[----:B------:R-:W-:Y:S05]  /*12440*/  BRA `(.L_x_189) ;  /* 0xffffff7c00e47947 */ /* 0x000fea000383ffff */
.L_x_79:
[----:B--2---:R2:W3:Y:S02]  /*12450*/  SYNCS.PHASECHK.TRANS64.TRYWAIT P0, [R27+URZ+0x90], R0 ;  /* 0x000090001b0075a7 */ /* 0x0044e400080011ff */
[----:B---3--:R-:W-:Y:S05]  /*12460*/  @!P0 NANOSLEEP.SYNCS 0x989680 ;  /* 0x009896800000895d */ /* 0x008fea0003900000 */
[----:B------:R-:W3:Y:S02]  /*12470*/  @!P0 SYNCS.PHASECHK.TRANS64 P0, [R27+URZ+0x90], R0 ;  /* 0x000090001b0085a7 */ /* 0x000ee400080010ff */
[----:B---3--:R-:W-:Y:S05]  /*12480*/  @!P0 BRA `(.L_x_79) ;  /* 0xfffffffc00f08947 */ /* 0x008fea000383ffff */
[----:B------:R-:W-:Y:S05]  /*12490*/  BRA `(.L_x_190) ;  /* 0xffffff8400187947 */ /* 0x000fea000383ffff */
.L_x_82:
[----:B--2---:R2:W3:Y:S02]  /*124a0*/  SYNCS.PHASECHK.TRANS64.TRYWAIT P0, [R27+URZ+0x88], R0 ;  /* 0x000088001b0075a7 */ /* 0x0044e400080011ff */
[----:B---3--:R-:W-:Y:S05]  /*124b0*/  @!P0 NANOSLEEP.SYNCS 0x989680 ;  /* 0x009896800000895d */ /* 0x008fea0003900000 */
[----:B------:R-:W3:Y:S02]  /*124c0*/  @!P0 SYNCS.PHASECHK.TRANS64 P0, [R27+URZ+0x88], R0 ;  /* 0x000088001b0085a7 */ /* 0x000ee400080010ff */
[----:B---3--:R-:W-:Y:S05]  /*124d0*/  @!P0 BRA `(.L_x_82) ;  /* 0xfffffffc00f08947 */ /* 0x008fea000383ffff */
[----:B------:R-:W-:Y:S05]  /*124e0*/  BRA `(.L_x_81) ;  /* 0xffffff8400fc7947 */ /* 0x000fea000383ffff */
.L_x_85:
[----:B-1----:R1:W2:Y:S02]  /*124f0*/  SYNCS.PHASECHK.TRANS64.TRYWAIT P0, [R27+URZ+0x60], R46 ;  /* 0x0000602e1b0075a7 */ /* 0x0022a400080011ff */
[----:B--2---:R-:W-:Y:S05]  /*12500*/  @!P0 NANOSLEEP.SYNCS 0x989680 ;  /* 0x009896800000895d */ /* 0x004fea0003900000 */
[----:B------:R-:W2:Y:S02]  /*12510*/  @!P0 SYNCS.PHASECHK.TRANS64 P0, [R27+URZ+0x60], R46 ;  /* 0x0000602e1b0085a7 */ /* 0x000ea400080010ff */
[----:B--2---:R-:W-:Y:S05]  /*12520*/  @!P0 BRA `(.L_x_85) ;  /* 0xfffffffc00f08947 */ /* 0x004fea000383ffff */
[----:B------:R-:W-:Y:S05]  /*12530*/  BRA `(.L_x_191) ;  /* 0xffffff8800e07947 */ /* 0x000fea000383ffff */
.L_x_86:
[----:B--2---:R2:W3:Y:S02]  /*12540*/  SYNCS.PHASECHK.TRANS64.TRYWAIT P0, [R27+URZ+0x68], R46 ;  /* 0x0000682e1b0075a7 */ /* 0x0044e400080011ff */
[----:B---3--:R-:W-:Y:S05]  /*12550*/  @!P0 NANOSLEEP.SYNCS 0x989680 ;  /* 0x009896800000895d */ /* 0x008fea0003900000 */
[----:B------:R-:W3:Y:S02]  /*12560*/  @!P0 SYNCS.PHASECHK.TRANS64 P0, [R27+URZ+0x68], R46 ;  /* 0x0000682e1b0085a7 */ /* 0x000ee400080010ff */
[----:B---3--:R-:W-:Y:S05]  /*12570*/  @!P0 BRA `(.L_x_86) ;  /* 0xfffffffc00f08947 */ /* 0x008fea000383ffff */
[----:B------:R-:W-:Y:S05]  /*12580*/  BRA `(.L_x_192) ;  /* 0xffffff8c00387947 */ /* 0x000fea000383ffff */
.L_x_87:
[----:B---3--:R3:W4:Y:S02]  /*12590*/  SYNCS.PHASECHK.TRANS64.TRYWAIT P0, [R27+URZ+0x70], R46 ;  /* 0x0000702e1b0075a7 */ /* 0x00872400080011ff */
[----:B----4-:R-:W-:Y:S05]  /*125a0*/  @!P0 NANOSLEEP.SYNCS 0x989680 ;  /* 0x009896800000895d */ /* 0x010fea0003900000 */
[----:B------:R-:W4:Y:S02]  /*125b0*/  @!P0 SYNCS.PHASECHK.TRANS64 P0, [R27+URZ+0x70], R46 ;  /* 0x0000702e1b0085a7 */ /* 0x000f2400080010ff */
[----:B----4-:R-:W-:Y:S05]  /*125c0*/  @!P0 BRA `(.L_x_87) ;  /* 0xfffffffc00f08947 */ /* 0x010fea000383ffff */
[----:B------:R-:W-:Y:S05]  /*125d0*/  BRA `(.L_x_193) ;  /* 0xffffff8c00a07947 */ /* 0x000fea000383ffff */
.L_x_88:
[----:B-1----:R1:W4:Y:S02]  /*125e0*/  SYNCS.PHASECHK.TRANS64.TRYWAIT P0, [R27+URZ+0x78], R46 ;  /* 0x0000782e1b0075a7 */ /* 0x00232400080011ff */
[----:B----4-:R-:W-:Y:S05]  /*125f0*/  @!P0 NANOSLEEP.SYNCS 0x989680 ;  /* 0x009896800000895d */ /* 0x010fea0003900000 */
[----:B------:R-:W4:Y:S02]  /*12600*/  @!P0 SYNCS.PHASECHK.TRANS64 P0, [R27+URZ+0x78], R46 ;  /* 0x0000782e1b0085a7 */ /* 0x000f2400080010ff */
[----:B----4-:R-:W-:Y:S05]  /*12610*/  @!P0 BRA `(.L_x_88) ;  /* 0xfffffffc00f08947 */ /* 0x010fea000383ffff */
[----:B------:R-:W-:Y:S05]  /*12620*/  BRA `(.L_x_194) ;  /* 0xffffff9000087947 */ /* 0x000fea000383ffff */
.L_x_89:
[----:B-1----:R1:W4:Y:S02]  /*12630*/  SYNCS.PHASECHK.TRANS64.TRYWAIT P0, [R27+URZ+0x60], R16 ;  /* 0x000060101b0075a7 */ /* 0x00232400080011ff */
[----:B----4-:R-:W-:Y:S05]  /*12640*/  @!P0 NANOSLEEP.SYNCS 0x989680 ;  /* 0x009896800000895d */ /* 0x010fea0003900000 */
[----:B------:R-:W4:Y:S02]  /*12650*/  @!P0 SYNCS.PHASECHK.TRANS64 P0, [R27+URZ+0x60], R16 ;  /* 0x000060101b0085a7 */ /* 0x000f2400080010ff */
[----:B----4-:R-:W-:Y:S05]  /*12660*/  @!P0 BRA `(.L_x_89) ;  /* 0xfffffffc00f08947 */ /* 0x010fea000383ffff */
[----:B------:R-:W-:Y:S05]  /*12670*/  BRA `(.L_x_195) ;  /* 0xffffff9000747947 */ /* 0x000fea000383ffff */
.L_x_90:
[----:B-1----:R1:W4:Y:S02]  /*12680*/  SYNCS.PHASECHK.TRANS64.TRYWAIT P0, [R27+URZ+0x68], R16 ;  /* 0x000068101b0075a7 */ /* 0x00232400080011ff */
[----:B----4-:R-:W-:Y:S05]  /*12690*/  @!P0 NANOSLEEP.SYNCS 0x989680 ;  /* 0x009896800000895d */ /* 0x010fea0003900000 */
[----:B------:R-:W4:Y:S02]  /*126a0*/  @!P0 SYNCS.PHASECHK.TRANS64 P0, [R27+URZ+0x68], R16 ;  /* 0x000068101b0085a7 */ /* 0x000f2400080010ff */
[----:B----4-:R-:W-:Y:S05]  /*126b0*/  @!P0 BRA `(.L_x_90) ;  /* 0xfffffffc00f08947 */ /* 0x010fea000383ffff */
[----:B------:R-:W-:Y:S05]  /*126c0*/  BRA `(.L_x_196) ;  /* 0xffffff9000c87947 */ /* 0x000fea000383ffff */
.L_x_91:
[----:B----4-:R4:W1:Y:S02]  /*126d0*/  SYNCS.PHASECHK.TRANS64.TRYWAIT P0, [R27+URZ+0x70], R16 ;  /* 0x000070101b0075a7 */ /* 0x01086400080011ff */
[----:B-1----:R-:W-:Y:S05]  /*126e0*/  @!P0 NANOSLEEP.SYNCS 0x989680 ;  /* 0x009896800000895d */ /* 0x002fea0003900000 */
[----:B------:R-:W1:Y:S02]  /*126f0*/  @!P0 SYNCS.PHASECHK.TRANS64 P0, [R27+URZ+0x70], R16 ;  /* 0x000070101b0085a7 */ /* 0x000e6400080010ff */
[----:B-1----:R-:W-:Y:S05]  /*12700*/  @!P0 BRA `(.L_x_91) ;  /* 0xfffffffc00f08947 */ /* 0x002fea000383ffff */
[----:B------:R-:W-:Y:S05]  /*12710*/  BRA `(.L_x_197) ;  /* 0xffffff9400207947 */ /* 0x000fea000383ffff */
.L_x_92:
[----:B-1----:R1:W2:Y:S02]  /*12720*/  SYNCS.PHASECHK.TRANS64.TRYWAIT P0, [R27+URZ+0x78], R16 ;  /* 0x000078101b0075a7 */ /* 0x0022a400080011ff */
[----:B--2---:R-:W-:Y:S05]  /*12730*/  @!P0 NANOSLEEP.SYNCS 0x989680 ;  /* 0x009896800000895d */ /* 0x004fea0003900000 */
[----:B------:R-:W2:Y:S02]  /*12740*/  @!P0 SYNCS.PHASECHK.TRANS64 P0, [R27+URZ+0x78], R16 ;  /* 0x000078101b0085a7 */ /* 0x000ea400080010ff */
[----:B--2---:R-:W-:Y:S05]  /*12750*/  @!P0 BRA `(.L_x_92) ;  /* 0xfffffffc00f08947 */ /* 0x004fea000383ffff */
[----:B------:R-:W-:Y:S05]  /*12760*/  BRA `(.L_x_198) ;  /* 0xffffff9400ac7947 */ /* 0x000fea000383ffff */
.L_x_94:
[----:B-1----:R1:W2:Y:S02]  /*12770*/  SYNCS.PHASECHK.TRANS64.TRYWAIT P0, [R27+URZ+0x60], R46 ;  /* 0x0000602e1b0075a7 */ /* 0x0022a400080011ff */
[----:B--2---:R-:W-:Y:S05]  /*12780*/  @!P0 NANOSLEEP.SYNCS 0x989680 ;  /* 0x009896800000895d */ /* 0x004fea0003900000 */
[----:B------:R-:W2:Y:S02]  /*12790*/  @!P0 SYNCS.PHASECHK.TRANS64 P0, [R27+URZ+0x60], R46 ;  /* 0x0000602e1b0085a7 */ /* 0x000ea400080010ff */
[----:B--2---:R-:W-:Y:S05]  /*127a0*/  @!P0 BRA `(.L_x_94) ;  /* 0xfffffffc00f08947 */ /* 0x004fea000383ffff */
[----:B------:R-:W-:Y:S05]  /*127b0*/  BRA `(.L_x_199) ;  /* 0xffffff9800147947 */ /* 0x000fea000383ffff */
.L_x_95:
[----:B--2---:R2:W3:Y:S02]  /*127c0*/  SYNCS.PHASECHK.TRANS64.TRYWAIT P0, [R27+URZ+0x68], R46 ;  /* 0x0000682e1b0075a7 */ /* 0x0044e400080011ff */
[----:B---3--:R-:W-:Y:S05]  /*127d0*/  @!P0 NANOSLEEP.SYNCS 0x989680 ;  /* 0x009896800000895d */ /* 0x008fea0003900000 */
[----:B------:R-:W3:Y:S02]  /*127e0*/  @!P0 SYNCS.PHASECHK.TRANS64 P0, [R27+URZ+0x68], R46 ;  /* 0x0000682e1b0085a7 */ /* 0x000ee400080010ff */
[----:B---3--:R-:W-:Y:S05]  /*127f0*/  @!P0 BRA `(.L_x_95) ;  /* 0xfffffffc00f08947 */ /* 0x008fea000383ffff */
[----:B------:R-:W-:Y:S05]  /*12800*/  BRA `(.L_x_200) ;  /* 0xffffff9800087947 */ /* 0x000fea000383ffff */
.L_x_96:
[----:B---3--:R3:W4:Y:S02]  /*12810*/  SYNCS.PHASECHK.TRANS64.TRYWAIT P0, [R27+URZ+0x70], R46 ;  /* 0x0000702e1b0075a7 */ /* 0x00872400080011ff */
[----:B----4-:R-:W-:Y:S05]  /*12820*/  @!P0 NANOSLEEP.SYNCS 0x989680 ;  /* 0x009896800000895d */ /* 0x010fea0003900000 */
[----:B------:R-:W4:Y:S02]  /*12830*/  @!P0 SYNCS.PHASECHK.TRANS64 P0, [R27+URZ+0x70], R46 ;  /* 0x0000702e1b0085a7 */ /* 0x000f2400080010ff */
[----:B----4-:R-:W-:Y:S05]  /*12840*/  @!P0 BRA `(.L_x_96) ;  /* 0xfffffffc00f08947 */ /* 0x010fea000383ffff */
[----:B------:R-:W-:Y:S05]  /*12850*/  BRA `(.L_x_201) ;  /* 0xffffff9800007947 */ /* 0x000fea000383ffff */
.L_x_98:
[----:B-1----:R1:W2:Y:S02]  /*12860*/  SYNCS.PHASECHK.TRANS64.TRYWAIT P0, [R93+URZ+0x90], R4 ;  /* 0x000090045d0075a7 */ /* 0x0022a400080011ff */
[----:B--2---:R-:W-:Y:S05]  /*12870*/  @!P0 NANOSLEEP.SYNCS 0x989680 ;  /* 0x009896800000895d */ /* 0x004fea0003900000 */
[----:B------:R-:W2:Y:S02]  /*12880*/  @!P0 SYNCS.PHASECHK.TRANS64 P0, [R93+URZ+0x90], R4 ;  /* 0x000090045d0085a7 */ /* 0x000ea400080010ff */
[----:B--2---:R-:W-:Y:S05]  /*12890*/  @!P0 BRA `(.L_x_98) ;  /* 0xfffffffc00f08947 */ /* 0x004fea000383ffff */
[----:B------:R-:W-:Y:S05]  /*128a0*/  BRA `(.L_x_202) ;  /* 0xffffff9800d47947 */ /* 0x000fea000383ffff */
.L_x_109:
[----:B-1----:R1:W2:Y:S02]  /*128b0*/  SYNCS.PHASECHK.TRANS64.TRYWAIT P1, [R93+URZ+0x40], R2 ;  /* 0x000040025d0075a7 */ /* 0x0022a400080211ff */
[----:B--2---:R-:W-:Y:S05]  /*128c0*/  @!P1 NANOSLEEP.SYNCS 0x989680 ;  /* 0x009896800000995d */ /* 0x004fea0003900000 */
[----:B------:R-:W2:Y:S02]  /*128d0*/  @!P1 SYNCS.PHASECHK.TRANS64 P1, [R93+URZ+0x40], R2 ;  /* 0x000040025d0095a7 */ /* 0x000ea400080210ff */
[----:B--2---:R-:W-:Y:S05]  /*128e0*/  @!P1 BRA `(.L_x_109) ;  /* 0xfffffffc00f09947 */ /* 0x004fea000383ffff */
[----:B------:R-:W-:Y:S05]  /*128f0*/  BRA `(.L_x_108) ;  /* 0xffffffa400fc7947 */ /* 0x000fea000383ffff */
.L_x_111:
[----:B----4-:R4:W1:Y:S02]  /*12900*/  SYNCS.PHASECHK.TRANS64.TRYWAIT P0, [R117+URZ+0xa0], R0 ;  /* 0x0000a000750075a7 */ /* 0x01086400080011ff */
[----:B-1----:R-:W-:Y:S05]  /*12910*/  @!P0 NANOSLEEP.SYNCS 0x989680 ;  /* 0x009896800000895d */ /* 0x002fea0003900000 */
[----:B------:R-:W1:Y:S02]  /*12920*/  @!P0 SYNCS.PHASECHK.TRANS64 P0, [R117+URZ+0xa0], R0 ;  /* 0x0000a000750085a7 */ /* 0x000e6400080010ff */
[----:B-1----:R-:W-:Y:S05]  /*12930*/  @!P0 BRA `(.L_x_111) ;  /* 0xfffffffc00f08947 */ /* 0x002fea000383ffff */
[----:B------:R-:W-:Y:S05]  /*12940*/  BRA `(.L_x_110) ;  /* 0xffffffa800247947 */ /* 0x000fea000383ffff */
.L_x_120:
[----:B-1----:R1:W4:Y:S02]  /*12950*/  SYNCS.PHASECHK.TRANS64.TRYWAIT P0, [R121+URZ+0x40], R0 ;  /* 0x00004000790075a7 */ /* 0x00232400080011ff */
[----:B----4-:R-:W-:Y:S05]  /*12960*/  @!P0 NANOSLEEP.SYNCS 0x989680 ;  /* 0x009896800000895d */ /* 0x010fea0003900000 */
[----:B------:R-:W4:Y:S02]  /*12970*/  @!P0 SYNCS.PHASECHK.TRANS64 P0, [R121+URZ+0x40], R0 ;  /* 0x00004000790085a7 */ /* 0x000f2400080010ff */
[----:B----4-:R-:W-:Y:S05]  /*12980*/  @!P0 BRA `(.L_x_120) ;  /* 0xfffffffc00f08947 */ /* 0x010fea000383ffff */
[----:B------:R-:W-:Y:S05]  /*12990*/  BRA `(.L_x_119) ;  /* 0xffffffb0003c7947 */ /* 0x000fea000383ffff */
.L_x_128:
[----:B-1----:R1:W4:Y:S02]  /*129a0*/  SYNCS.PHASECHK.TRANS64.TRYWAIT P0, [R121+URZ+0x40], R6 ;  /* 0x00004006790075a7 */ /* 0x00232400080011ff */
[----:B----4-:R-:W-:Y:S05]  /*129b0*/  @!P0 NANOSLEEP.SYNCS 0x989680 ;  /* 0x009896800000895d */ /* 0x010fea0003900000 */
[----:B------:R-:W4:Y:S02]  /*129c0*/  @!P0 SYNCS.PHASECHK.TRANS64 P0, [R121+URZ+0x40], R6 ;  /* 0x00004006790085a7 */ /* 0x000f2400080010ff */
[----:B----4-:R-:W-:Y:S05]  /*129d0*/  @!P0 BRA `(.L_x_128) ;  /* 0xfffffffc00f08947 */ /* 0x010fea000383ffff */
[----:B------:R-:W-:Y:S05]  /*129e0*/  BRA `(.L_x_127) ;  /* 0xffffffb800807947 */ /* 0x000fea000383ffff */
.L_x_136:
[----:B-1----:R1:W4:Y:S02]  /*129f0*/  SYNCS.PHASECHK.TRANS64.TRYWAIT P0, [R123+URZ+0x40], R6 ;  /* 0x000040067b0075a7 */ /* 0x00232400080011ff */
[----:B----4-:R-:W-:Y:S05]  /*12a00*/  @!P0 NANOSLEEP.SYNCS 0x989680 ;  /* 0x009896800000895d */ /* 0x010fea0003900000 */
[----:B------:R-:W4:Y:S02]  /*12a10*/  @!P0 SYNCS.PHASECHK.TRANS64 P0, [R123+URZ+0x40], R6 ;  /* 0x000040067b0085a7 */ /* 0x000f2400080010ff */
[----:B----4-:R-:W-:Y:S05]  /*12a20*/  @!P0 BRA `(.L_x_136) ;  /* 0xfffffffc00f08947 */ /* 0x010fea000383ffff */
[----:B------:R-:W-:Y:S05]  /*12a30*/  BRA `(.L_x_135) ;  /* 0xffffffc000c87947 */ /* 0x000fea000383ffff */
.L_x_144:
[----:B-1----:R1:W4:Y:S02]  /*12a40*/  SYNCS.PHASECHK.TRANS64.TRYWAIT P0, [R123+URZ+0x40], R6 ;  /* 0x000040067b0075a7 */ /* 0x00232400080011ff */
[----:B----4-:R-:W-:Y:S05]  /*12a50*/  @!P0 NANOSLEEP.SYNCS 0x989680 ;  /* 0x009896800000895d */ /* 0x010fea0003900000 */
[----:B------:R-:W4:Y:S02]  /*12a60*/  @!P0 SYNCS.PHASECHK.TRANS64 P0, [R123+URZ+0x40], R6 ;  /* 0x000040067b0085a7 */ /* 0x000f2400080010ff */
[----:B----4-:R-:W-:Y:S05]  /*12a70*/  @!P0 BRA `(.L_x_144) ;  /* 0xfffffffc00f08947 */ /* 0x010fea000383ffff */
[----:B------:R-:W-:Y:S05]  /*12a80*/  BRA `(.L_x_143) ;  /* 0xffffffcc001c7947 */ /* 0x000fea000383ffff */
.L_x_152:
[----:B-1----:R1:W3:Y:S02]  /*12a90*/  SYNCS.PHASECHK.TRANS64.TRYWAIT P0, [R123+URZ+0x40], R6 ;  /* 0x000040067b0075a7 */ /* 0x0022e400080011ff */
[----:B---3--:R-:W-:Y:S05]  /*12aa0*/  @!P0 NANOSLEEP.SYNCS 0x989680 ;  /* 0x009896800000895d */ /* 0x008fea0003900000 */
[----:B------:R-:W3:Y:S02]  /*12ab0*/  @!P0 SYNCS.PHASECHK.TRANS64 P0, [R123+URZ+0x40], R6 ;  /* 0x000040067b0085a7 */ /* 0x000ee400080010ff */
[----:B---3--:R-:W-:Y:S05]  /*12ac0*/  @!P0 BRA `(.L_x_152) ;  /* 0xfffffffc00f08947 */ /* 0x008fea000383ffff */
[----:B------:R-:W-:Y:S05]  /*12ad0*/  BRA `(.L_x_151) ;  /* 0xffffffd400747947 */ /* 0x000fea000383ffff */
.L_x_160:
[----:B-1----:R1:W3:Y:S02]  /*12ae0*/  SYNCS.PHASECHK.TRANS64.TRYWAIT P0, [R123+URZ+0x40], R6 ;  /* 0x000040067b0075a7 */ /* 0x0022e400080011ff */
[----:B---3--:R-:W-:Y:S05]  /*12af0*/  @!P0 NANOSLEEP.SYNCS 0x989680 ;  /* 0x009896800000895d */ /* 0x008fea0003900000 */
[----:B------:R-:W3:Y:S02]  /*12b00*/  @!P0 SYNCS.PHASECHK.TRANS64 P0, [R123+URZ+0x40], R6 ;  /* 0x000040067b0085a7 */ /* 0x000ee400080010ff */
[----:B---3--:R-:W-:Y:S05]  /*12b10*/  @!P0 BRA `(.L_x_160) ;  /* 0xfffffffc00f08947 */ /* 0x008fea000383ffff */
[----:B------:R-:W-:Y:S05]  /*12b20*/  BRA `(.L_x_159) ;  /* 0xffffffdc00cc7947 */ /* 0x000fea000383ffff */
.L_x_168:
[----:B-1----:R1:W3:Y:S02]  /*12b30*/  SYNCS.PHASECHK.TRANS64.TRYWAIT P0, [R123+URZ+0x40], R4 ;  /* 0x000040047b0075a7 */ /* 0x0022e400080011ff */
[----:B---3--:R-:W-:Y:S05]  /*12b40*/  @!P0 NANOSLEEP.SYNCS 0x989680 ;  /* 0x009896800000895d */ /* 0x008fea0003900000 */
[----:B------:R-:W3:Y:S02]  /*12b50*/  @!P0 SYNCS.PHASECHK.TRANS64 P0, [R123+URZ+0x40], R4 ;  /* 0x000040047b0085a7 */ /* 0x000ee400080010ff */
[----:B---3--:R-:W-:Y:S05]  /*12b60*/  @!P0 BRA `(.L_x_168) ;  /* 0xfffffffc00f08947 */ /* 0x008fea000383ffff */
[----:B------:R-:W-:Y:S05]  /*12b70*/  BRA `(.L_x_167) ;  /* 0xffffffe800247947 */ /* 0x000fea000383ffff */
        .weak           $__internal_0_$__cuda_sm10x_tcgen05_guardrail_trap_col_being_dealloced_not_returned_by_alloc
        .type           $__internal_0_$__cuda_sm10x_tcgen05_guardrail_trap_col_being_dealloced_not_returned_by_alloc,@function
        .size           $__internal_0_$__cuda_sm10x_tcgen05_guardrail_trap_col_being_dealloced_not_returned_by_alloc,($__internal_1_$__cuda_sm10x_tcgen05_guardrail_trap_phase_invalid_during_alloc - $__internal_0_$__cuda_sm10x_tcgen05_guardrail_trap_col_being_dealloced_not_returned_by_alloc)
$__internal_0_$__cuda_sm10x_tcgen05_guardrail_trap_col_being_dealloced_not_returned_by_alloc:
[----:B------:R-:W-:Y:S05]  /*12b80*/  BPT.TRAP 0x1 ;  /* 0x000000040000795c */ /* 0x000fea0000300000 */
[----:B------:R-:W-:-:S04]  /*12b90*/  HFMA2 R3, -RZ, RZ, 0, 0 ;  /* 0x00000000ff037431 */ /* 0x000fc800000001ff */
[----:B------:R-:W-:Y:S05]  /*12ba0*/  RET.REL.NODEC R2 `(_ZN7cutlass13device_kernelINS_4conv6kernel13ConvUniversalINS1_16ConvProblemShapeILNS1_8OperatorE1ELi3EEENS1_10collective14CollectiveConvINS1_47MainloopSm100TmaUmmaWarpSpecializedImplicitGemmILS5_1ELi4ELi3ELi1ELi2EN4cute5tupleIJNSA_1CILi2EEENSC_ILi1EEESE_EEEEENSB_IJNSC_ILi256EEENSC_ILi128EEENSB_IJNSC_ILi64EEEEEEEEENS_10tfloat32_tESM_NSA_8TiledMMAINSA_8MMA_AtomIJNSA_23SM100_MMA_TF32_2x1SM_SSISM_SM_fLi256ELi128ELNSA_4UMMA5MajorE0ELSR_1ELNSQ_7ScaleInE0ELSS_0EEEEEENSA_6LayoutINSB_IJSE_SE_SE_EEENSB_IJNSC_ILi0EEESX_SX_EEEEENSB_IJNSA_10UnderscoreES10_S10_EEEEENS7_6detail27Sm100ImplicitGemmTileTraitsINSA_25SM100_TMA_2SM_LOAD_IM2COLENSA_14ComposedLayoutINSA_7SwizzleILi3ELi4ELi3EEENSA_18smem_ptr_flag_bitsILi32EEENSV_INSB_IJNSC_ILi8EEENSC_ILi32EEEEEENSB_IJS1C_SE_EEEEEEEvEENS14_INSA_18SM100_TMA_2SM_LOADENS16_INS17_ILi2ELi5ELi2EEES1A_NSV_INSB_IJS1C_NSC_ILi4EEEEEENSB_IJSE_S1C_EEEEEEEvEEEENS_8epilogue10collective18CollectiveEpilogueINS1R_23Sm100TmaWarpSpecializedILi4ELi2ELi16ELb1ELb0EEEJNSB_IJSI_SI_SK_EEENSB_IJNSV_ISI_SE_EENSV_INSC_ILi16EEESE_EEEEESM_NSB_IJNSB_IJllllEEESE_SX_EEESM_S22_NS1R_6fusion15FusionCallbacksIS1V_NS23_17LinearCombinationISM_fSM_fLNS_15FloatRoundStyleE2EEES1W_S20_JEEENSA_5SM1004TMEM4LOAD26SM100_TMEM_LOAD_32dp32b16xENSA_20SM90_TMA_LOAD_IM2COLENS16_INS17_ILi2ELi4ELi3EEES1A_NSV_INSB_IJS1B_S1Y_EEENSB_IJS1Y_SE_EEEEEEENSA_39AutoVectorizingCopyWithAssumedAlignmentILi128EEENSA_21SM90_TMA_STORE_IM2COLES2I_S2K_S2K_EEEvvEEEEvNT_6ParamsE) ;  /* 0xfffffed402147950 */ /* 0x000fea0003c3ffff */
        .weak           $__internal_1_$__cuda_sm10x_tcgen05_guardrail_trap_phase_invalid_during_alloc
        .type           $__internal_1_$__cuda_sm10x_tcgen05_guardrail_trap_phase_invalid_during_alloc,@function
        .size           $__internal_1_$__cuda_sm10x_tcgen05_guardrail_trap_phase_invalid_during_alloc,($__internal_2_$__cuda_sm10x_tcgen05_guardrail_trap_unallocated_columns_being_dealloced - $__internal_1_$__cuda_sm10x_tcgen05_guardrail_trap_phase_invalid_during_alloc)
$__internal_1_$__cuda_sm10x_tcgen05_guardrail_trap_phase_invalid_during_alloc:
[----:B------:R-:W-:Y:S05]  /*12bb0*/  BPT.TRAP 0x1 ;  /* 0x000000040000795c */ /* 0x000fea0000300000 */
[----:B------:R-:W-:-:S04]  /*12bc0*/  MOV R3, 0x0 ;  /* 0x0000000000037802 */ /* 0x000fc80000000f00 */
[----:B------:R-:W-:Y:S05]  /*12bd0*/  RET.REL.NODEC R2 `(_ZN7cutlass13device_kernelINS_4conv6kernel13ConvUniversalINS1_16ConvProblemShapeILNS1_8OperatorE1ELi3EEENS1_10collective14CollectiveConvINS1_47MainloopSm100TmaUmmaWarpSpecializedImplicitGemmILS5_1ELi4ELi3ELi1ELi2EN4cute5tupleIJNSA_1CILi2EEENSC_ILi1EEESE_EEEEENSB_IJNSC_ILi256EEENSC_ILi128EEENSB_IJNSC_ILi64EEEEEEEEENS_10tfloat32_tESM_NSA_8TiledMMAINSA_8MMA_AtomIJNSA_23SM100_MMA_TF32_2x1SM_SSISM_SM_fLi256ELi128ELNSA_4UMMA5MajorE0ELSR_1ELNSQ_7ScaleInE0ELSS_0EEEEEENSA_6LayoutINSB_IJSE_SE_SE_EEENSB_IJNSC_ILi0EEESX_SX_EEEEENSB_IJNSA_10UnderscoreES10_S10_EEEEENS7_6detail27Sm100ImplicitGemmTileTraitsINSA_25SM100_TMA_2SM_LOAD_IM2COLENSA_14ComposedLayoutINSA_7SwizzleILi3ELi4ELi3EEENSA_18smem_ptr_flag_bitsILi32EEENSV_INSB_IJNSC_ILi8EEENSC_ILi32EEEEEENSB_IJS1C_SE_EEEEEEEvEENS14_INSA_18SM100_TMA_2SM_LOADENS16_INS17_ILi2ELi5ELi2EEES1A_NSV_INSB_IJS1C_NSC_ILi4EEEEEENSB_IJSE_S1C_EEEEEEEvEEEENS_8epilogue10collective18CollectiveEpilogueINS1R_23Sm100TmaWarpSpecializedILi4ELi2ELi16ELb1ELb0EEEJNSB_IJSI_SI_SK_EEENSB_IJNSV_ISI_SE_EENSV_INSC_ILi16EEESE_EEEEESM_NSB_IJNSB_IJllllEEESE_SX_EEESM_S22_NS1R_6fusion15FusionCallbacksIS1V_NS23_17LinearCombinationISM_fSM_fLNS_15FloatRoundStyleE2EEES1W_S20_JEEENSA_5SM1004TMEM4LOAD26SM100_TMEM_LOAD_32dp32b16xENSA_20SM90_TMA_LOAD_IM2COLENS16_INS17_ILi2ELi4ELi3EEES1A_NSV_INSB_IJS1B_S1Y_EEENSB_IJS1Y_SE_EEEEEEENSA_39AutoVectorizingCopyWithAssumedAlignmentILi128EEENSA_21SM90_TMA_STORE_IM2COLES2I_S2K_S2K_EEEvvEEEEvNT_6ParamsE) ;  /* 0xfffffed402087950 */ /* 0x000fea0003c3ffff */
        .weak           $__internal_2_$__cuda_sm10x_tcgen05_guardrail_trap_unallocated_columns_being_dealloced
        .type           $__internal_2_$__cuda_sm10x_tcgen05_guardrail_trap_unallocated_columns_being_dealloced,@function
        .size           $__internal_2_$__cuda_sm10x_tcgen05_guardrail_trap_unallocated_columns_being_dealloced,(.L_x_204 - $__internal_2_$__cuda_sm10x_tcgen05_guardrail_trap_unallocated_columns_being_dealloced)
$__internal_2_$__cuda_sm10x_tcgen05_guardrail_trap_unallocated_columns_being_dealloced:
[----:B------:R-:W-:Y:S05]  /*12be0*/  BPT.TRAP 0x1 ;  /* 0x000000040000795c */ /* 0x000fea0000300000 */
[----:B------:R-:W-:-:S04]  /*12bf0*/  HFMA2 R3, -RZ, RZ, 0, 0 ;  /* 0x00000000ff037431 */ /* 0x000fc800000001ff */
[----:B------:R-:W-:Y:S05]  /*12c00*/  RET.REL.NODEC R2 `(_ZN7cutlass13device_kernelINS_4conv6kernel13ConvUniversalINS1_16ConvProblemShapeILNS1_8OperatorE1ELi3EEENS1_10collective14CollectiveConvINS1_47MainloopSm100TmaUmmaWarpSpecializedImplicitGemmILS5_1ELi4ELi3ELi1ELi2EN4cute5tupleIJNSA_1CILi2EEENSC_ILi1EEESE_EEEEENSB_IJNSC_ILi256EEENSC_ILi128EEENSB_IJNSC_ILi64EEEEEEEEENS_10tfloat32_tESM_NSA_8TiledMMAINSA_8MMA_AtomIJNSA_23SM100_MMA_TF32_2x1SM_SSISM_SM_fLi256ELi128ELNSA_4UMMA5MajorE0ELSR_1ELNSQ_7ScaleInE0ELSS_0EEEEEENSA_6LayoutINSB_IJSE_SE_SE_EEENSB_IJNSC_ILi0EEESX_SX_EEEEENSB_IJNSA_10UnderscoreES10_S10_EEEEENS7_6detail27Sm100ImplicitGemmTileTraitsINSA_25SM100_TMA_2SM_LOAD_IM2COLENSA_14ComposedLayoutINSA_7SwizzleILi3ELi4ELi3EEENSA_18smem_ptr_flag_bitsILi32EEENSV_INSB_IJNSC_ILi8EEENSC_ILi32EEEEEENSB_IJS1C_SE_EEEEEEEvEENS14_INSA_18SM100_TMA_2SM_LOADENS16_INS17_ILi2ELi5ELi2EEES1A_NSV_INSB_IJS1C_NSC_ILi4EEEEEENSB_IJSE_S1C_EEEEEEEvEEEENS_8epilogue10collective18CollectiveEpilogueINS1R_23Sm100TmaWarpSpecializedILi4ELi2ELi16ELb1ELb0EEEJNSB_IJSI_SI_SK_EEENSB_IJNSV_ISI_SE_EENSV_INSC_ILi16EEESE_EEEEESM_NSB_IJNSB_IJllllEEESE_SX_EEESM_S22_NS1R_6fusion15FusionCallbacksIS1V_NS23_17LinearCombinationISM_fSM_fLNS_15FloatRoundStyleE2EEES1W_S20_JEEENSA_5SM1004TMEM4LOAD26SM100_TMEM_LOAD_32dp32b16xENSA_20SM90_TMA_LOAD_IM2COLENS16_INS17_ILi2ELi4ELi3EEES1A_NSV_INSB_IJS1B_S1Y_EEENSB_IJS1Y_SE_EEEEEEENSA_39AutoVectorizingCopyWithAssumedAlignmentILi128EEENSA_21SM90_TMA_STORE_IM2COLES2I_S2K_S2K_EEEvvEEEEvNT_6ParamsE) ;  /* 0xfffffed002fc7950 */ /* 0x000fea0003c3ffff */
.L_x_203:
[----:B------:R-:W-:-:S00]  /*12c10*/  BRA `(.L_x_203) ;  /* 0xfffffffc00fc7947 */ /* 0x000fc0000383ffff */
[----:B------:R-:W-:-:S00]  /*12c20*/  NOP ;  /* 0x0000000000007918 */ /* 0x000fc00000000000 */
        /* <DEDUP_REMOVED lines=13> */
.L_x_204:


//--------------------- .nv.global.init           --------------------------
	.section	.nv.global.init,"aw",@progbits
.nv.global.init:
	.type		$str$29,@object
	.size		$str$29,($str$30 - $str$29)
$str$29:
        /*0000*/ 	.byte	0x28, 0x61, 0x64, 0x64, 0x72, 0x65, 0x73, 0x73, 0x20, 0x26, 0x20, 0x6d, 0x61, 0x73, 0x6b, 0x29
        /*0010*/ 	.byte	0x20, 0x3d, 0x3d, 0x20, 0x30, 0x00
	.type		$str$30,@object
	.size		$str$30,($str$28 - $str$30)
$str$30:
        /*0016*/ 	.byte	0x2f, 0x74, 0x6d, 0x70, 0x2f, 0x63, 0x75, 0x74, 0x6c, 0x61, 0x73, 0x73, 0x5f, 0x73, 0x77, 0x65
        /*0026*/ 	.byte	0x65, 0x70, 0x5f, 0x73, 0x72, 0x63, 0x2f, 0x69, 0x6e, 0x63, 0x6c, 0x75, 0x64, 0x65, 0x2f, 0x63
        /*0036*/ 	.byte	0x75, 0x74, 0x65, 0x2f, 0x70, 0x6f, 0x69, 0x6e, 0x74, 0x65, 0x72, 0x5f, 0x66, 0x6c, 0x61, 0x67
        /*0046*/ 	.byte	0x67, 0x65, 0x64, 0x2e, 0x68, 0x70, 0x70, 0x00
	.type		$str$28,@object
	.size		$str$28,($str$27 - $str$28)
$str$28:
        /*004e*/ 	.byte	0x2f, 0x74, 0x6d, 0x70, 0x2f, 0x63, 0x75, 0x74, 0x6c, 0x61, 0x73, 0x73, 0x5f, 0x73, 0x77, 0x65
        /*005e*/ 	.byte	0x65, 0x70, 0x5f, 0x73, 0x72, 0x63, 0x2f, 0x69, 0x6e, 0x63, 0x6c, 0x75, 0x64, 0x65, 0x2f, 0x63
        /*006e*/ 	.byte	0x75, 0x74, 0x65, 0x2f, 0x61, 0x74, 0x6f, 0x6d, 0x2f, 0x63, 0x6f, 0x70, 0x79, 0x5f, 0x74, 0x72
        /*007e*/ 	.byte	0x61, 0x69, 0x74, 0x73, 0x5f, 0x73, 0x6d, 0x31, 0x30, 0x30, 0x2e, 0x68, 0x70, 0x70, 0x00
	.type		$str$27,@object
	.size		$str$27,(__unnamed_1 - $str$27)
$str$27:
        /*008d*/ 	.byte	0x28, 0x28, 0x75, 0x69, 0x6e, 0x74, 0x33, 0x32, 0x5f, 0x74, 0x28, 0x74, 0x68, 0x72, 0x65, 0x61
        /*009d*/ 	.byte	0x64, 0x49, 0x64, 0x78, 0x2e, 0x78, 0x29, 0x20, 0x2f, 0x20, 0x33, 0x32, 0x29, 0x20, 0x25, 0x20
        /*00ad*/ 	.byte	0x34, 0x29, 0x20, 0x3d, 0x3d, 0x20, 0x28, 0x28, 0x28, 0x74, 0x6d, 0x65, 0x6d, 0x5f, 0x61, 0x64
        /*00bd*/ 	.byte	0x64, 0x72, 0x20, 0x3e, 0x3e, 0x20, 0x31, 0x36, 0x29, 0x20, 0x2f, 0x20, 0x33, 0x32, 0x29, 0x20
        /*00cd*/ 	.byte	0x25, 0x20, 0x34, 0x29, 0x00
	.type		__unnamed_1,@object
	.size		__unnamed_1,(__unnamed_2 - __unnamed_1)
__unnamed_1:
        /*00d2*/ 	.byte	0x61, 0x75, 0x74, 0x6f, 0x20, 0x63, 0x75, 0x74, 0x65, 0x3a, 0x3a, 0x61, 0x73, 0x5f, 0x70, 0x6f
        /* <DEDUP_REMOVED lines=24> */
        /*0262*/ 	.byte	0x32, 0x30, 0x34, 0x38, 0x3e, 0x3e, 0x3e, 0x3e, 0x5d, 0x00
	.type		__unnamed_2,@object
	.size		__unnamed_2,(.L_2 - __unnamed_2)
__unnamed_2:
        /* <DEDUP_REMOVED lines=42> */
        /*050c*/ 	.byte	0x3e, 0x5d, 0x00
.L_2:


//--------------------- .nv.shared._ZN7cutlass13device_kernelINS_4conv6kernel13ConvUniversalINS1_16ConvProblemShapeILNS1_8OperatorE1ELi3EEENS1_10collective14CollectiveConvINS1_47MainloopSm100TmaUmmaWarpSpecializedImplicitGemmILS5_1ELi4ELi3ELi1ELi2EN4cute5tupleIJNSA_1CILi2EEENSC_ILi1EEESE_EEEEENSB_IJNSC_ILi256EEENSC_ILi128EEENSB_IJNSC_ILi64EEEEEEEEENS_10tfloat32_tESM_NSA_8TiledMMAINSA_8MMA_AtomIJNSA_23SM100_MMA_TF32_2x1SM_SSISM_SM_fLi256ELi128ELNSA_4UMMA5MajorE0ELSR_1ELNSQ_7ScaleInE0ELSS_0EEEEEENSA_6LayoutINSB_IJSE_SE_SE_EEENSB_IJNSC_ILi0EEESX_SX_EEEEENSB_IJNSA_10UnderscoreES10_S10_EEEEENS7_6detail27Sm100ImplicitGemmTileTraitsINSA_25SM100_TMA_2SM_LOAD_IM2COLENSA_14ComposedLayoutINSA_7SwizzleILi3ELi4ELi3EEENSA_18smem_ptr_flag_bitsILi32EEENSV_INSB_IJNSC_ILi8EEENSC_ILi32EEEEEENSB_IJS1C_SE_EEEEEEEvEENS14_INSA_18SM100_TMA_2SM_LOADENS16_INS17_ILi2ELi5ELi2EEES1A_NSV_INSB_IJS1C_NSC_ILi4EEEEEENSB_IJSE_S1C_EEEEEEEvEEEENS_8epilogue10collective18CollectiveEpilogueINS1R_23Sm100TmaWarpSpecializedILi4ELi2ELi16ELb1ELb0EEEJNSB_IJSI_SI_SK_EEENSB_IJNSV_ISI_SE_EENSV_INSC_ILi16EEESE_EEEEESM_NSB_IJNSB_IJllllEEESE_SX_EEESM_S22_NS1R_6fusion15FusionCallbacksIS1V_NS23_17LinearCombinationISM_fSM_fLNS_15FloatRoundStyleE2EEES1W_S20_JEEENSA_5SM1004TMEM4LOAD26SM100_TMEM_LOAD_32dp32b16xENSA_20SM90_TMA_LOAD_IM2COLENS16_INS17_ILi2ELi4ELi3EEES1A_NSV_INSB_IJS1B_S1Y_EEENSB_IJS1Y_SE_EEEEEEENSA_39AutoVectorizingCopyWithAssumedAlignmentILi128EEENSA_21SM90_TMA_STORE_IM2COLES2I_S2K_S2K_EEEvvEEEEvNT_6ParamsE --------------------------
	.section	.nv.shared._ZN7cutlass13device_kernelINS_4conv6kernel13ConvUniversalINS1_16ConvProblemShapeILNS1_8OperatorE1ELi3EEENS1_10collective14CollectiveConvINS1_47MainloopSm100TmaUmmaWarpSpecializedImplicitGemmILS5_1ELi4ELi3ELi1ELi2EN4cute5tupleIJNSA_1CILi2EEENSC_ILi1EEESE_EEEEENSB_IJNSC_ILi256EEENSC_ILi128EEENSB_IJNSC_ILi64EEEEEEEEENS_10tfloat32_tESM_NSA_8TiledMMAINSA_8MMA_AtomIJNSA_23SM100_MMA_TF32_2x1SM_SSISM_SM_fLi256ELi128ELNSA_4UMMA5MajorE0ELSR_1ELNSQ_7ScaleInE0ELSS_0EEEEEENSA_6LayoutINSB_IJSE_SE_SE_EEENSB_IJNSC_ILi0EEESX_SX_EEEEENSB_IJNSA_10UnderscoreES10_S10_EEEEENS7_6detail27Sm100ImplicitGemmTileTraitsINSA_25SM100_TMA_2SM_LOAD_IM2COLENSA_14ComposedLayoutINSA_7SwizzleILi3ELi4ELi3EEENSA_18smem_ptr_flag_bitsILi32EEENSV_INSB_IJNSC_ILi8EEENSC_ILi32EEEEEENSB_IJS1C_SE_EEEEEEEvEENS14_INSA_18SM100_TMA_2SM_LOADENS16_INS17_ILi2ELi5ELi2EEES1A_NSV_INSB_IJS1C_NSC_ILi4EEEEEENSB_IJSE_S1C_EEEEEEEvEEEENS_8epilogue10collective18CollectiveEpilogueINS1R_23Sm100TmaWarpSpecializedILi4ELi2ELi16ELb1ELb0EEEJNSB_IJSI_SI_SK_EEENSB_IJNSV_ISI_SE_EENSV_INSC_ILi16EEESE_EEEEESM_NSB_IJNSB_IJllllEEESE_SX_EEESM_S22_NS1R_6fusion15FusionCallbacksIS1V_NS23_17LinearCombinationISM_fSM_fLNS_15FloatRoundStyleE2EEES1W_S20_JEEENSA_5SM1004TMEM4LOAD26SM100_TMEM_LOAD_32dp32b16xENSA_20SM90_TMA_LOAD_IM2COLENS16_INS17_ILi2ELi4ELi3EEES1A_NSV_INSB_IJS1B_S1Y_EEENSB_IJS1Y_SE_EEEEEEENSA_39AutoVectorizingCopyWithAssumedAlignmentILi128EEENSA_21SM90_TMA_STORE_IM2COLES2I_S2K_S2K_EEEvvEEEEvNT_6ParamsE,"aw",@nobits
	.sectionflags	@""
	.align	16
	.zero		1024


//--------------------- .nv.shared.reserved.0     --------------------------
	.section	.nv.shared.reserved.0,"aw",@nobits
	.weak		__nv_reservedSMEM_offset_0_alias
	.size		__nv_reservedSMEM_offset_0_alias, 0, 64
	.other		__nv_reservedSMEM_offset_0_alias,@"STO_CUDA_RESERVED_SHARED STV_DEFAULT"
__nv_reservedSMEM_offset_0_alias:
	.zero		0
.nv.shared.reserved.0:
	.zero		64
	.weak		__nv_reservedSMEM_tcgen05_partition
	.type		__nv_reservedSMEM_tcgen05_partition,@object
	.size		__nv_reservedSMEM_tcgen05_partition,(.L_0 - __nv_reservedSMEM_tcgen05_partition)
__nv_reservedSMEM_tcgen05_partition:
	.zero		32
.L_0:


//--------------------- .nv.global                --------------------------
	.section	.nv.global,"aw",@nobits
.nv.global:
	.type		_ZN39_INTERNAL_c459af05_4_k_cu_9ae3ce7b_34144cute1_E,@object
	.size		_ZN39_INTERNAL_c459af05_4_k_cu_9ae3ce7b_34144cute1_E,(_ZN39_INTERNAL_c459af05_4_k_cu_9ae3ce7b_34144cuda3std3__45__cpo6cbeginE - _ZN39_INTERNAL_c459af05_4_k_cu_9ae3ce7b_34144cute1_E)
_ZN39_INTERNAL_c459af05_4_k_cu_9ae3ce7b_34144cute1_E:
	.zero		1
	.type		_ZN39_INTERNAL_c459af05_4_k_cu_9ae3ce7b_34144cuda3std3__45__cpo6cbeginE,@object
	.size		_ZN39_INTERNAL_c459af05_4_k_cu_9ae3ce7b_34144cuda3std3__45__cpo6cbeginE,(_ZN39_INTERNAL_c459af05_4_k_cu_9ae3ce7b_34144cuda3std3__48in_placeE - _ZN39_INTERNAL_c459af05_4_k_cu_9ae3ce7b_34144cuda3std3__45__cpo6cbeginE)
_ZN39_INTERNAL_c459af05_4_k_cu_9ae3ce7b_34144cuda3std3__45__cpo6cbeginE:
	.zero		1
	.type		_ZN39_INTERNAL_c459af05_4_k_cu_9ae3ce7b_34144cuda3std3__48in_placeE,@object
	.size		_ZN39_INTERNAL_c459af05_4_k_cu_9ae3ce7b_34144cuda3std3__48in_placeE,(_ZN39_INTERNAL_c459af05_4_k_cu_9ae3ce7b_34144cuda3std6ranges3__45__cpo9iter_moveE - _ZN39_INTERNAL_c459af05_4_k_cu_9ae3ce7b_34144cuda3std3__48in_placeE)
_ZN39_INTERNAL_c459af05_4_k_cu_9ae3ce7b_34144cuda3std3__48in_placeE:
	.zero		1
	.type		_ZN39_INTERNAL_c459af05_4_k_cu_9ae3ce7b_34144cuda3std6ranges3__45__cpo9iter_moveE,@object
	.size		_ZN39_INTERNAL_c459af05_4_k_cu_9ae3ce7b_34144cuda3std6ranges3__45__cpo9iter_moveE,(_ZN39_INTERNAL_c459af05_4_k_cu_9ae3ce7b_34144cuda3std3__45__cpo5beginE - _ZN39_INTERNAL_c459af05_4_k_cu_9ae3ce7b_34144cuda3std6ranges3__45__cpo9iter_moveE)
_ZN39_INTERNAL_c459af05_4_k_cu_9ae3ce7b_34144cuda3std6ranges3__45__cpo9iter_moveE:
	.zero		1
	.type		_ZN39_INTERNAL_c459af05_4_k_cu_9ae3ce7b_34144cuda3std3__45__cpo5beginE,@object
	.size		_ZN39_INTERNAL_c459af05_4_k_cu_9ae3ce7b_34144cuda3std3__45__cpo5beginE,(_ZN39_INTERNAL_c459af05_4_k_cu_9ae3ce7b_34144cuda3std3__441_GLOBAL__N__c459af05_4_k_cu_9ae3ce7b_34146ignoreE - _ZN39_INTERNAL_c459af05_4_k_cu_9ae3ce7b_34144cuda3std3__45__cpo5beginE)
_ZN39_INTERNAL_c459af05_4_k_cu_9ae3ce7b_34144cuda3std3__45__cpo5beginE:
	.zero		1
	.type		_ZN39_INTERNAL_c459af05_4_k_cu_9ae3ce7b_34144cuda3std3__441_GLOBAL__N__c459af05_4_k_cu_9ae3ce7b_34146ignoreE,@object
	.size		_ZN39_INTERNAL_c459af05_4_k_cu_9ae3ce7b_34144cuda3std3__441_GLOBAL__N__c459af05_4_k_cu_9ae3ce7b_34146ignoreE,(_ZN39_INTERNAL_c459af05_4_k_cu_9ae3ce7b_34144cute7productE - _ZN39_INTERNAL_c459af05_4_k_cu_9ae3ce7b_34144cuda3std3__441_GLOBAL__N__c459af05_4_k_cu_9ae3ce7b_34146ignoreE)
_ZN39_INTERNAL_c459af05_4_k_cu_9ae3ce7b_34144cuda3std3__441_GLOBAL__N__c459af05_4_k_cu_9ae3ce7b_34146ignoreE:
	.zero		1
	.type		_ZN39_INTERNAL_c459af05_4_k_cu_9ae3ce7b_34144cute7productE,@object
	.size		_ZN39_INTERNAL_c459af05_4_k_cu_9ae3ce7b_34144cute7productE,(_ZN39_INTERNAL_c459af05_4_k_cu_9ae3ce7b_34144cuda3std3__45__cpo3endE - _ZN39_INTERNAL_c459af05_4_k_cu_9ae3ce7b_34144cute7productE)
_ZN39_INTERNAL_c459af05_4_k_cu_9ae3ce7b_34144cute7productE:
	.zero		1
	.type		_ZN39_INTERNAL_c459af05_4_k_cu_9ae3ce7b_34144cuda3std3__45__cpo3endE,@object
	.size		_ZN39_INTERNAL_c459af05_4_k_cu_9ae3ce7b_34144cuda3std3__45__cpo3endE,(_ZN39_INTERNAL_c459af05_4_k_cu_9ae3ce7b_34144cuda3std3__419piecewise_constructE - _ZN39_INTERNAL_c459af05_4_k_cu_9ae3ce7b_34144cuda3std3__45__cpo3endE)
_ZN39_INTERNAL_c459af05_4_k_cu_9ae3ce7b_34144cuda3std3__45__cpo3endE:
	.zero		1
	.type		_ZN39_INTERNAL_c459af05_4_k_cu_9ae3ce7b_34144cuda3std3__419piecewise_constructE,@object
	.size		_ZN39_INTERNAL_c459af05_4_k_cu_9ae3ce7b_34144cuda3std3__419piecewise_constructE,(_ZN39_INTERNAL_c459af05_4_k_cu_9ae3ce7b_34144cuda3std3__45__cpo4cendE - _ZN39_INTERNAL_c459af05_4_k_cu_9ae3ce7b_34144cuda3std3__419piecewise_constructE)
_ZN39_INTERNAL_c459af05_4_k_cu_9ae3ce7b_34144cuda3std3__419piecewise_constructE:
	.zero		1
	.type		_ZN39_INTERNAL_c459af05_4_k_cu_9ae3ce7b_34144cuda3std3__45__cpo4cendE,@object
	.size		_ZN39_INTERNAL_c459af05_4_k_cu_9ae3ce7b_34144cuda3std3__45__cpo4cendE,(_ZN39_INTERNAL_c459af05_4_k_cu_9ae3ce7b_34144cuda3std6ranges3__45__cpo4swapE - _ZN39_INTERNAL_c459af05_4_k_cu_9ae3ce7b_34144cuda3std3__45__cpo4cendE)
_ZN39_INTERNAL_c459af05_4_k_cu_9ae3ce7b_34144cuda3std3__45__cpo4cendE:
	.zero		1
	.type		_ZN39_INTERNAL_c459af05_4_k_cu_9ae3ce7b_34144cuda3std6ranges3__45__cpo4swapE,@object
	.size		_ZN39_INTERNAL_c459af05_4_k_cu_9ae3ce7b_34144cuda3std6ranges3__45__cpo4swapE,(.L_10 - _ZN39_INTERNAL_c459af05_4_k_cu_9ae3ce7b_34144cuda3std6ranges3__45__cpo4swapE)
_ZN39_INTERNAL_c459af05_4_k_cu_9ae3ce7b_34144cuda3std6ranges3__45__cpo4swapE:
	.zero		1
.L_10:


//--------------------- .nv.constant0._ZN7cutlass13device_kernelINS_4conv6kernel13ConvUniversalINS1_16ConvProblemShapeILNS1_8OperatorE1ELi3EEENS1_10collective14CollectiveConvINS1_47MainloopSm100TmaUmmaWarpSpecializedImplicitGemmILS5_1ELi4ELi3ELi1ELi2EN4cute5tupleIJNSA_1CILi2EEENSC_ILi1EEESE_EEEEENSB_IJNSC_ILi256EEENSC_ILi128EEENSB_IJNSC_ILi64EEEEEEEEENS_10tfloat32_tESM_NSA_8TiledMMAINSA_8MMA_AtomIJNSA_23SM100_MMA_TF32_2x1SM_SSISM_SM_fLi256ELi128ELNSA_4UMMA5MajorE0ELSR_1ELNSQ_7ScaleInE0ELSS_0EEEEEENSA_6LayoutINSB_IJSE_SE_SE_EEENSB_IJNSC_ILi0EEESX_SX_EEEEENSB_IJNSA_10UnderscoreES10_S10_EEEEENS7_6detail27Sm100ImplicitGemmTileTraitsINSA_25SM100_TMA_2SM_LOAD_IM2COLENSA_14ComposedLayoutINSA_7SwizzleILi3ELi4ELi3EEENSA_18smem_ptr_flag_bitsILi32EEENSV_INSB_IJNSC_ILi8EEENSC_ILi32EEEEEENSB_IJS1C_SE_EEEEEEEvEENS14_INSA_18SM100_TMA_2SM_LOADENS16_INS17_ILi2ELi5ELi2EEES1A_NSV_INSB_IJS1C_NSC_ILi4EEEEEENSB_IJSE_S1C_EEEEEEEvEEEENS_8epilogue10collective18CollectiveEpilogueINS1R_23Sm100TmaWarpSpecializedILi4ELi2ELi16ELb1ELb0EEEJNSB_IJSI_SI_SK_EEENSB_IJNSV_ISI_SE_EENSV_INSC_ILi16EEESE_EEEEESM_NSB_IJNSB_IJllllEEESE_SX_EEESM_S22_NS1R_6fusion15FusionCallbacksIS1V_NS23_17LinearCombinationISM_fSM_fLNS_15FloatRoundStyleE2EEES1W_S20_JEEENSA_5SM1004TMEM4LOAD26SM100_TMEM_LOAD_32dp32b16xENSA_20SM90_TMA_LOAD_IM2COLENS16_INS17_ILi2ELi4ELi3EEES1A_NSV_INSB_IJS1B_S1Y_EEENSB_IJS1Y_SE_EEEEEEENSA_39AutoVectorizingCopyWithAssumedAlignmentILi128EEENSA_21SM90_TMA_STORE_IM2COLES2I_S2K_S2K_EEEvvEEEEvNT_6ParamsE --------------------------
	.section	.nv.constant0._ZN7cutlass13device_kernelINS_4conv6kernel13ConvUniversalINS1_16ConvProblemShapeILNS1_8OperatorE1ELi3EEENS1_10collective14CollectiveConvINS1_47MainloopSm100TmaUmmaWarpSpecializedImplicitGemmILS5_1ELi4ELi3ELi1ELi2EN4cute5tupleIJNSA_1CILi2EEENSC_ILi1EEESE_EEEEENSB_IJNSC_ILi256EEENSC_ILi128EEENSB_IJNSC_ILi64EEEEEEEEENS_10tfloat32_tESM_NSA_8TiledMMAINSA_8MMA_AtomIJNSA_23SM100_MMA_TF32_2x1SM_SSISM_SM_fLi256ELi128ELNSA_4UMMA5MajorE0ELSR_1ELNSQ_7ScaleInE0ELSS_0EEEEEENSA_6LayoutINSB_IJSE_SE_SE_EEENSB_IJNSC_ILi0EEESX_SX_EEEEENSB_IJNSA_10UnderscoreES10_S10_EEEEENS7_6detail27Sm100ImplicitGemmTileTraitsINSA_25SM100_TMA_2SM_LOAD_IM2COLENSA_14ComposedLayoutINSA_7SwizzleILi3ELi4ELi3EEENSA_18smem_ptr_flag_bitsILi32EEENSV_INSB_IJNSC_ILi8EEENSC_ILi32EEEEEENSB_IJS1C_SE_EEEEEEEvEENS14_INSA_18SM100_TMA_2SM_LOADENS16_INS17_ILi2ELi5ELi2EEES1A_NSV_INSB_IJS1C_NSC_ILi4EEEEEENSB_IJSE_S1C_EEEEEEEvEEEENS_8epilogue10collective18CollectiveEpilogueINS1R_23Sm100TmaWarpSpecializedILi4ELi2ELi16ELb1ELb0EEEJNSB_IJSI_SI_SK_EEENSB_IJNSV_ISI_SE_EENSV_INSC_ILi16EEESE_EEEEESM_NSB_IJNSB_IJllllEEESE_SX_EEESM_S22_NS1R_6fusion15FusionCallbacksIS1V_NS23_17LinearCombinationISM_fSM_fLNS_15FloatRoundStyleE2EEES1W_S20_JEEENSA_5SM1004TMEM4LOAD26SM100_TMEM_LOAD_32dp32b16xENSA_20SM90_TMA_LOAD_IM2COLENS16_INS17_ILi2ELi4ELi3EEES1A_NSV_INSB_IJS1B_S1Y_EEENSB_IJS1Y_SE_EEEEEEENSA_39AutoVectorizingCopyWithAssumedAlignmentILi128EEENSA_21SM90_TMA_STORE_IM2COLES2I_S2K_S2K_EEEvvEEEEvNT_6ParamsE,"a",@progbits
	.sectionflags	@""
	.align	4
.nv.constant0._ZN7cutlass13device_kernelINS_4conv6kernel13ConvUniversalINS1_16ConvProblemShapeILNS1_8OperatorE1ELi3EEENS1_10collective14CollectiveConvINS1_47MainloopSm100TmaUmmaWarpSpecializedImplicitGemmILS5_1ELi4ELi3ELi1ELi2EN4cute5tupleIJNSA_1CILi2EEENSC_ILi1EEESE_EEEEENSB_IJNSC_ILi256EEENSC_ILi128EEENSB_IJNSC_ILi64EEEEEEEEENS_10tfloat32_tESM_NSA_8TiledMMAINSA_8MMA_AtomIJNSA_23SM100_MMA_TF32_2x1SM_SSISM_SM_fLi256ELi128ELNSA_4UMMA5MajorE0ELSR_1ELNSQ_7ScaleInE0ELSS_0EEEEEENSA_6LayoutINSB_IJSE_SE_SE_EEENSB_IJNSC_ILi0EEESX_SX_EEEEENSB_IJNSA_10UnderscoreES10_S10_EEEEENS7_6detail27Sm100ImplicitGemmTileTraitsINSA_25SM100_TMA_2SM_LOAD_IM2COLENSA_14ComposedLayoutINSA_7SwizzleILi3ELi4ELi3EEENSA_18smem_ptr_flag_bitsILi32EEENSV_INSB_IJNSC_ILi8EEENSC_ILi32EEEEEENSB_IJS1C_SE_EEEEEEEvEENS14_INSA_18SM100_TMA_2SM_LOADENS16_INS17_ILi2ELi5ELi2EEES1A_NSV_INSB_IJS1C_NSC_ILi4EEEEEENSB_IJSE_S1C_EEEEEEEvEEEENS_8epilogue10collective18CollectiveEpilogueINS1R_23Sm100TmaWarpSpecializedILi4ELi2ELi16ELb1ELb0EEEJNSB_IJSI_SI_SK_EEENSB_IJNSV_ISI_SE_EENSV_INSC_ILi16EEESE_EEEEESM_NSB_IJNSB_IJllllEEESE_SX_EEESM_S22_NS1R_6fusion15FusionCallbacksIS1V_NS23_17LinearCombinationISM_fSM_fLNS_15FloatRoundStyleE2EEES1W_S20_JEEENSA_5SM1004TMEM4LOAD26SM100_TMEM_LOAD_32dp32b16xENSA_20SM90_TMA_LOAD_IM2COLENS16_INS17_ILi2ELi4ELi3EEES1A_NSV_INSB_IJS1B_S1Y_EEENSB_IJS1Y_SE_EEEEEEENSA_39AutoVectorizingCopyWithAssumedAlignmentILi128EEENSA_21SM90_TMA_STORE_IM2COLES2I_S2K_S2K_EEEvvEEEEvNT_6ParamsE:
	.zero		3200


//--------------------- SYMBOLS --------------------------

	.type		.nv.reservedSmem.offset0,@object
	.size		.nv.reservedSmem.offset0,0x4
	.type		.nv.reservedSmem.cap,@object
	.size		.nv.reservedSmem.cap,0x4
	.type		__assertfail,@function
